//
// Generated by NVIDIA NVVM Compiler
//
// Compiler Build ID: CL-36424714
// Cuda compilation tools, release 13.0, V13.0.88
// Based on NVVM 20.0.0
//

.version 9.0
.target sm_100
.address_size 64

	// .globl	_Z14getErrorMatrixPdS_S_
// _ZZN3cub18CUB_300001_SM_10006detail6reduce28DeviceReduceSingleTileKernelINS2_10policy_hubIdjN4cuda3__47maximumIvEEE10Policy1000EPdSB_jS8_ddNS5_3std3__410__identityEEEvT0_T1_T2_T3_T4_T6_E12temp_storage has been demoted
// _ZZN3cub18CUB_300001_SM_10006detail6reduce18DeviceReduceKernelINS2_10policy_hubIdjN4cuda3__47maximumIvEEE10Policy1000EPdjS8_dNS5_3std3__410__identityEEEvT0_PT3_T1_NS0_13GridEvenShareISI_EET2_T4_E12temp_storage has been demoted
// _ZZN3cub18CUB_300001_SM_10006detail6reduce28DeviceReduceSingleTileKernelINS2_10policy_hubIdjN4cuda3__47maximumIvEEE10Policy1000EPdSB_iS8_ddNS5_3std3__410__identityEEEvT0_T1_T2_T3_T4_T6_E12temp_storage has been demoted
.global .align 1 .b8 _ZN34_INTERNAL_6f01c168_4_k_cu_b49606b44cuda3std3__45__cpo5beginE[1];
.global .align 1 .b8 _ZN34_INTERNAL_6f01c168_4_k_cu_b49606b44cuda3std3__45__cpo3endE[1];
.global .align 1 .b8 _ZN34_INTERNAL_6f01c168_4_k_cu_b49606b44cuda3std3__45__cpo6cbeginE[1];
.global .align 1 .b8 _ZN34_INTERNAL_6f01c168_4_k_cu_b49606b44cuda3std3__45__cpo4cendE[1];
.global .align 1 .b8 _ZN34_INTERNAL_6f01c168_4_k_cu_b49606b44cuda3std3__45__cpo6rbeginE[1];
.global .align 1 .b8 _ZN34_INTERNAL_6f01c168_4_k_cu_b49606b44cuda3std3__45__cpo4rendE[1];
.global .align 1 .b8 _ZN34_INTERNAL_6f01c168_4_k_cu_b49606b44cuda3std3__45__cpo7crbeginE[1];
.global .align 1 .b8 _ZN34_INTERNAL_6f01c168_4_k_cu_b49606b44cuda3std3__45__cpo5crendE[1];
.global .align 1 .b8 _ZN34_INTERNAL_6f01c168_4_k_cu_b49606b44cuda3std3__436_GLOBAL__N__6f01c168_4_k_cu_b49606b46ignoreE[1];
.global .align 1 .b8 _ZN34_INTERNAL_6f01c168_4_k_cu_b49606b44cuda3std3__419piecewise_constructE[1];
.global .align 1 .b8 _ZN34_INTERNAL_6f01c168_4_k_cu_b49606b44cuda3std3__48in_placeE[1];
.global .align 1 .b8 _ZN34_INTERNAL_6f01c168_4_k_cu_b49606b44cuda3std3__420unreachable_sentinelE[1];
.global .align 1 .b8 _ZN34_INTERNAL_6f01c168_4_k_cu_b49606b44cuda3std3__47nulloptE[1];
.global .align 1 .b8 _ZN34_INTERNAL_6f01c168_4_k_cu_b49606b44cuda3std3__48unexpectE[1];
.global .align 1 .b8 _ZN34_INTERNAL_6f01c168_4_k_cu_b49606b44cuda3std6ranges3__45__cpo4swapE[1];
.global .align 1 .b8 _ZN34_INTERNAL_6f01c168_4_k_cu_b49606b44cuda3std6ranges3__45__cpo9iter_moveE[1];
.global .align 1 .b8 _ZN34_INTERNAL_6f01c168_4_k_cu_b49606b44cuda3std6ranges3__45__cpo5beginE[1];
.global .align 1 .b8 _ZN34_INTERNAL_6f01c168_4_k_cu_b49606b44cuda3std6ranges3__45__cpo3endE[1];
.global .align 1 .b8 _ZN34_INTERNAL_6f01c168_4_k_cu_b49606b44cuda3std6ranges3__45__cpo6cbeginE[1];
.global .align 1 .b8 _ZN34_INTERNAL_6f01c168_4_k_cu_b49606b44cuda3std6ranges3__45__cpo4cendE[1];
.global .align 1 .b8 _ZN34_INTERNAL_6f01c168_4_k_cu_b49606b44cuda3std6ranges3__45__cpo7advanceE[1];
.global .align 1 .b8 _ZN34_INTERNAL_6f01c168_4_k_cu_b49606b44cuda3std6ranges3__45__cpo9iter_swapE[1];
.global .align 1 .b8 _ZN34_INTERNAL_6f01c168_4_k_cu_b49606b44cuda3std6ranges3__45__cpo4nextE[1];
.global .align 1 .b8 _ZN34_INTERNAL_6f01c168_4_k_cu_b49606b44cuda3std6ranges3__45__cpo4prevE[1];
.global .align 1 .b8 _ZN34_INTERNAL_6f01c168_4_k_cu_b49606b44cuda3std6ranges3__45__cpo4dataE[1];
.global .align 1 .b8 _ZN34_INTERNAL_6f01c168_4_k_cu_b49606b44cuda3std6ranges3__45__cpo5cdataE[1];
.global .align 1 .b8 _ZN34_INTERNAL_6f01c168_4_k_cu_b49606b44cuda3std6ranges3__45__cpo4sizeE[1];
.global .align 1 .b8 _ZN34_INTERNAL_6f01c168_4_k_cu_b49606b44cuda3std6ranges3__45__cpo5ssizeE[1];
.global .align 1 .b8 _ZN34_INTERNAL_6f01c168_4_k_cu_b49606b44cuda3std6ranges3__45__cpo8distanceE[1];
.global .align 1 .b8 _ZN34_INTERNAL_6f01c168_4_k_cu_b49606b46thrust24THRUST_300001_SM_1000_NS6system6detail10sequential3seqE[1];
.global .align 1 .b8 _ZN34_INTERNAL_6f01c168_4_k_cu_b49606b46thrust24THRUST_300001_SM_1000_NS12placeholders2_1E[1];
.global .align 1 .b8 _ZN34_INTERNAL_6f01c168_4_k_cu_b49606b46thrust24THRUST_300001_SM_1000_NS12placeholders2_2E[1];
.global .align 1 .b8 _ZN34_INTERNAL_6f01c168_4_k_cu_b49606b46thrust24THRUST_300001_SM_1000_NS12placeholders2_3E[1];
.global .align 1 .b8 _ZN34_INTERNAL_6f01c168_4_k_cu_b49606b46thrust24THRUST_300001_SM_1000_NS12placeholders2_4E[1];
.global .align 1 .b8 _ZN34_INTERNAL_6f01c168_4_k_cu_b49606b46thrust24THRUST_300001_SM_1000_NS12placeholders2_5E[1];
.global .align 1 .b8 _ZN34_INTERNAL_6f01c168_4_k_cu_b49606b46thrust24THRUST_300001_SM_1000_NS12placeholders2_6E[1];
.global .align 1 .b8 _ZN34_INTERNAL_6f01c168_4_k_cu_b49606b46thrust24THRUST_300001_SM_1000_NS12placeholders2_7E[1];
.global .align 1 .b8 _ZN34_INTERNAL_6f01c168_4_k_cu_b49606b46thrust24THRUST_300001_SM_1000_NS12placeholders2_8E[1];
.global .align 1 .b8 _ZN34_INTERNAL_6f01c168_4_k_cu_b49606b46thrust24THRUST_300001_SM_1000_NS12placeholders2_9E[1];
.global .align 1 .b8 _ZN34_INTERNAL_6f01c168_4_k_cu_b49606b46thrust24THRUST_300001_SM_1000_NS12placeholders3_10E[1];

.visible .entry _Z14getErrorMatrixPdS_S_(
	.param .u64 .ptr .align 1 _Z14getErrorMatrixPdS_S__param_0,
	.param .u64 .ptr .align 1 _Z14getErrorMatrixPdS_S__param_1,
	.param .u64 .ptr .align 1 _Z14getErrorMatrixPdS_S__param_2
)
{
	.reg .pred 	%p<4>;
	.reg .b32 	%r<5>;
	.reg .b64 	%rd<11>;
	.reg .b64 	%fd<5>;

	ld.param.u64 	%rd1, [_Z14getErrorMatrixPdS_S__param_0];
	ld.param.u64 	%rd2, [_Z14getErrorMatrixPdS_S__param_1];
	ld.param.u64 	%rd3, [_Z14getErrorMatrixPdS_S__param_2];
	mov.u32 	%r2, %ctaid.x;
	mov.u32 	%r3, %ntid.x;
	mov.u32 	%r4, %tid.x;
	mad.lo.s32 	%r1, %r2, %r3, %r4;
	setp.eq.s32 	%p1, %r2, 0;
	setp.eq.s32 	%p2, %r4, 0;
	or.pred  	%p3, %p1, %p2;
	@%p3 bra 	$L__BB0_2;
	cvta.to.global.u64 	%rd4, %rd2;
	cvta.to.global.u64 	%rd5, %rd1;
	cvta.to.global.u64 	%rd6, %rd3;
	mul.wide.u32 	%rd7, %r1, 8;
	add.s64 	%rd8, %rd4, %rd7;
	ld.global.f64 	%fd1, [%rd8];
	add.s64 	%rd9, %rd5, %rd7;
	ld.global.f64 	%fd2, [%rd9];
	sub.f64 	%fd3, %fd1, %fd2;
	abs.f64 	%fd4, %fd3;
	add.s64 	%rd10, %rd6, %rd7;
	st.global.f64 	[%rd10], %fd4;
$L__BB0_2:
	ret;

}
	// .globl	_Z5solvePdS_m
.visible .entry _Z5solvePdS_m(
	.param .u64 .ptr .align 1 _Z5solvePdS_m_param_0,
	.param .u64 .ptr .align 1 _Z5solvePdS_m_param_1,
	.param .u64 _Z5solvePdS_m_param_2
)
{
	.reg .pred 	%p<4>;
	.reg .b32 	%r<3>;
	.reg .b64 	%rd<19>;
	.reg .b64 	%fd<9>;

	ld.param.u64 	%rd1, [_Z5solvePdS_m_param_0];
	ld.param.u64 	%rd2, [_Z5solvePdS_m_param_1];
	ld.param.u64 	%rd3, [_Z5solvePdS_m_param_2];
	mov.u32 	%r1, %ctaid.x;
	setp.eq.s32 	%p1, %r1, 0;
	mov.u32 	%r2, %tid.x;
	setp.eq.s32 	%p2, %r2, 0;
	or.pred  	%p3, %p1, %p2;
	@%p3 bra 	$L__BB1_2;
	cvta.to.global.u64 	%rd4, %rd1;
	cvta.to.global.u64 	%rd5, %rd2;
	cvt.u64.u32 	%rd6, %r2;
	cvt.u64.u32 	%rd7, %r1;
	mul.lo.s64 	%rd8, %rd3, %rd7;
	add.s64 	%rd9, %rd8, %rd6;
	shl.b64 	%rd10, %rd9, 3;
	add.s64 	%rd11, %rd4, %rd10;
	ld.global.f64 	%fd1, [%rd11+-8];
	sub.s64 	%rd12, %rd8, %rd3;
	add.s64 	%rd13, %rd12, %rd6;
	shl.b64 	%rd14, %rd13, 3;
	add.s64 	%rd15, %rd4, %rd14;
	ld.global.f64 	%fd2, [%rd15];
	add.f64 	%fd3, %fd1, %fd2;
	shl.b64 	%rd16, %rd3, 3;
	add.s64 	%rd17, %rd11, %rd16;
	ld.global.f64 	%fd4, [%rd17];
	add.f64 	%fd5, %fd3, %fd4;
	ld.global.f64 	%fd6, [%rd11+8];
	add.f64 	%fd7, %fd5, %fd6;
	mul.f64 	%fd8, %fd7, 0d3FD0000000000000;
	add.s64 	%rd18, %rd5, %rd10;
	st.global.f64 	[%rd18], %fd8;
$L__BB1_2:
	ret;

}
	// .globl	_ZN3cub18CUB_300001_SM_10006detail11EmptyKernelIvEEvv
.visible .entry _ZN3cub18CUB_300001_SM_10006detail11EmptyKernelIvEEvv()
{


	ret;

}
	// .globl	_ZN3cub18CUB_300001_SM_10006detail6reduce28DeviceReduceSingleTileKernelINS2_10policy_hubIdjN4cuda3__47maximumIvEEE10Policy1000EPdSB_jS8_ddNS5_3std3__410__identityEEEvT0_T1_T2_T3_T4_T6_
.visible .entry _ZN3cub18CUB_300001_SM_10006detail6reduce28DeviceReduceSingleTileKernelINS2_10policy_hubIdjN4cuda3__47maximumIvEEE10Policy1000EPdSB_jS8_ddNS5_3std3__410__identityEEEvT0_T1_T2_T3_T4_T6_(
	.param .u64 .ptr .align 1 _ZN3cub18CUB_300001_SM_10006detail6reduce28DeviceReduceSingleTileKernelINS2_10policy_hubIdjN4cuda3__47maximumIvEEE10Policy1000EPdSB_jS8_ddNS5_3std3__410__identityEEEvT0_T1_T2_T3_T4_T6__param_0,
	.param .u64 .ptr .align 1 _ZN3cub18CUB_300001_SM_10006detail6reduce28DeviceReduceSingleTileKernelINS2_10policy_hubIdjN4cuda3__47maximumIvEEE10Policy1000EPdSB_jS8_ddNS5_3std3__410__identityEEEvT0_T1_T2_T3_T4_T6__param_1,
	.param .u32 _ZN3cub18CUB_300001_SM_10006detail6reduce28DeviceReduceSingleTileKernelINS2_10policy_hubIdjN4cuda3__47maximumIvEEE10Policy1000EPdSB_jS8_ddNS5_3std3__410__identityEEEvT0_T1_T2_T3_T4_T6__param_2,
	.param .align 1 .b8 _ZN3cub18CUB_300001_SM_10006detail6reduce28DeviceReduceSingleTileKernelINS2_10policy_hubIdjN4cuda3__47maximumIvEEE10Policy1000EPdSB_jS8_ddNS5_3std3__410__identityEEEvT0_T1_T2_T3_T4_T6__param_3[1],
	.param .f64 _ZN3cub18CUB_300001_SM_10006detail6reduce28DeviceReduceSingleTileKernelINS2_10policy_hubIdjN4cuda3__47maximumIvEEE10Policy1000EPdSB_jS8_ddNS5_3std3__410__identityEEEvT0_T1_T2_T3_T4_T6__param_4,
	.param .align 1 .b8 _ZN3cub18CUB_300001_SM_10006detail6reduce28DeviceReduceSingleTileKernelINS2_10policy_hubIdjN4cuda3__47maximumIvEEE10Policy1000EPdSB_jS8_ddNS5_3std3__410__identityEEEvT0_T1_T2_T3_T4_T6__param_5[1]
)
.maxntid 256
.minnctapersm 1
{
	.reg .pred 	%p<220>;
	.reg .b32 	%r<482>;
	.reg .b64 	%rd<205>;
	.reg .b64 	%fd<381>;
	// demoted variable
	.shared .align 8 .b8 _ZZN3cub18CUB_300001_SM_10006detail6reduce28DeviceReduceSingleTileKernelINS2_10policy_hubIdjN4cuda3__47maximumIvEEE10Policy1000EPdSB_jS8_ddNS5_3std3__410__identityEEEvT0_T1_T2_T3_T4_T6_E12temp_storage[80];
	ld.param.u64 	%rd16, [_ZN3cub18CUB_300001_SM_10006detail6reduce28DeviceReduceSingleTileKernelINS2_10policy_hubIdjN4cuda3__47maximumIvEEE10Policy1000EPdSB_jS8_ddNS5_3std3__410__identityEEEvT0_T1_T2_T3_T4_T6__param_0];
	ld.param.u64 	%rd17, [_ZN3cub18CUB_300001_SM_10006detail6reduce28DeviceReduceSingleTileKernelINS2_10policy_hubIdjN4cuda3__47maximumIvEEE10Policy1000EPdSB_jS8_ddNS5_3std3__410__identityEEEvT0_T1_T2_T3_T4_T6__param_1];
	ld.param.u32 	%r69, [_ZN3cub18CUB_300001_SM_10006detail6reduce28DeviceReduceSingleTileKernelINS2_10policy_hubIdjN4cuda3__47maximumIvEEE10Policy1000EPdSB_jS8_ddNS5_3std3__410__identityEEEvT0_T1_T2_T3_T4_T6__param_2];
	ld.param.f64 	%fd58, [_ZN3cub18CUB_300001_SM_10006detail6reduce28DeviceReduceSingleTileKernelINS2_10policy_hubIdjN4cuda3__47maximumIvEEE10Policy1000EPdSB_jS8_ddNS5_3std3__410__identityEEEvT0_T1_T2_T3_T4_T6__param_4];
	cvta.to.global.u64 	%rd1, %rd17;
	setp.ne.s32 	%p1, %r69, 0;
	@%p1 bra 	$L__BB3_3;
	mov.u32 	%r455, %tid.x;
	setp.ne.s32 	%p219, %r455, 0;
	@%p219 bra 	$L__BB3_76;
	st.global.f64 	[%rd1], %fd58;
	bra.uni 	$L__BB3_76;
$L__BB3_3:
	and.b64  	%rd18, %rd16, 31;
	setp.ne.s64 	%p2, %rd18, 0;
	@%p2 bra 	$L__BB3_39;
	setp.gt.u32 	%p110, %r69, 2047;
	@%p110 bra 	$L__BB3_23;
	mov.u32 	%r1, %tid.x;
	setp.ge.u32 	%p159, %r1, %r69;
	mov.f64 	%fd359, 0d0000000000000000;
	mov.u32 	%r459, %r1;
	@%p159 bra 	$L__BB3_7;
	mul.wide.u32 	%rd168, %r1, 8;
	add.s64 	%rd167, %rd16, %rd168;
	// begin inline asm
	ld.global.nc.u64 %rd166, [%rd167];
	// end inline asm
	mov.b64 	%fd359, %rd166;
	add.s32 	%r459, %r1, 256;
$L__BB3_7:
	setp.ge.u32 	%p160, %r459, %r69;
	@%p160 bra 	$L__BB3_14;
	not.b32 	%r331, %r459;
	add.s32 	%r4, %r69, %r331;
	and.b32  	%r332, %r4, 768;
	setp.eq.s32 	%p161, %r332, 768;
	@%p161 bra 	$L__BB3_11;
	mul.wide.u32 	%rd169, %r459, 8;
	add.s64 	%rd201, %rd16, %rd169;
	shr.u32 	%r333, %r4, 8;
	add.s32 	%r334, %r333, 1;
	and.b32  	%r335, %r334, 3;
	neg.s32 	%r457, %r335;
$L__BB3_10:
	.pragma "nounroll";
	// begin inline asm
	ld.global.nc.u64 %rd170, [%rd201];
	// end inline asm
	mov.b64 	%fd272, %rd170;
	setp.lt.f64 	%p162, %fd359, %fd272;
	selp.f64 	%fd359, %fd272, %fd359, %p162;
	add.s32 	%r459, %r459, 256;
	add.s64 	%rd201, %rd201, 2048;
	add.s32 	%r457, %r457, 1;
	setp.ne.s32 	%p163, %r457, 0;
	@%p163 bra 	$L__BB3_10;
$L__BB3_11:
	setp.lt.u32 	%p164, %r4, 768;
	@%p164 bra 	$L__BB3_14;
	mul.wide.u32 	%rd172, %r459, 8;
	add.s64 	%rd202, %rd16, %rd172;
$L__BB3_13:
	// begin inline asm
	ld.global.nc.u64 %rd173, [%rd202];
	// end inline asm
	mov.b64 	%fd273, %rd173;
	setp.lt.f64 	%p165, %fd359, %fd273;
	selp.f64 	%fd274, %fd273, %fd359, %p165;
	add.s64 	%rd176, %rd202, 2048;
	// begin inline asm
	ld.global.nc.u64 %rd175, [%rd176];
	// end inline asm
	mov.b64 	%fd275, %rd175;
	setp.lt.f64 	%p166, %fd274, %fd275;
	selp.f64 	%fd276, %fd275, %fd274, %p166;
	add.s64 	%rd178, %rd202, 4096;
	// begin inline asm
	ld.global.nc.u64 %rd177, [%rd178];
	// end inline asm
	mov.b64 	%fd277, %rd177;
	setp.lt.f64 	%p167, %fd276, %fd277;
	selp.f64 	%fd278, %fd277, %fd276, %p167;
	add.s64 	%rd180, %rd202, 6144;
	// begin inline asm
	ld.global.nc.u64 %rd179, [%rd180];
	// end inline asm
	mov.b64 	%fd279, %rd179;
	setp.lt.f64 	%p168, %fd278, %fd279;
	selp.f64 	%fd359, %fd279, %fd278, %p168;
	add.s32 	%r459, %r459, 1024;
	add.s64 	%rd202, %rd202, 8192;
	setp.lt.s32 	%p169, %r459, %r69;
	@%p169 bra 	$L__BB3_13;
$L__BB3_14:
	setp.lt.u32 	%p170, %r69, 256;
	@%p170 bra 	$L__BB3_19;
	// begin inline asm
	mov.u32 %r399, %laneid;
	// end inline asm
	mov.b64 	%rd191, %fd359;
	mov.b64 	{%r401, %r406}, %rd191;
	mov.b32 	%r407, 1;
	mov.b32 	%r448, 31;
	mov.b32 	%r449, -1;
	// begin inline asm
	shfl.sync.down.b32 %r400, %r401, %r407, %r448, %r449;
	// end inline asm
	// begin inline asm
	shfl.sync.down.b32 %r405, %r406, %r407, %r448, %r449;
	// end inline asm
	mov.b64 	%rd192, {%r400, %r405};
	mov.b64 	%fd327, %rd192;
	setp.gt.s32 	%p198, %r399, 30;
	setp.lt.f64 	%p199, %fd359, %fd327;
	selp.f64 	%fd328, %fd327, %fd359, %p199;
	selp.f64 	%fd329, %fd359, %fd328, %p198;
	mov.b64 	%rd193, %fd329;
	mov.b64 	{%r411, %r416}, %rd193;
	mov.b32 	%r417, 2;
	// begin inline asm
	shfl.sync.down.b32 %r410, %r411, %r417, %r448, %r449;
	// end inline asm
	// begin inline asm
	shfl.sync.down.b32 %r415, %r416, %r417, %r448, %r449;
	// end inline asm
	mov.b64 	%rd194, {%r410, %r415};
	mov.b64 	%fd330, %rd194;
	setp.gt.s32 	%p200, %r399, 29;
	setp.lt.f64 	%p201, %fd329, %fd330;
	selp.f64 	%fd331, %fd330, %fd329, %p201;
	selp.f64 	%fd332, %fd329, %fd331, %p200;
	mov.b64 	%rd195, %fd332;
	mov.b64 	{%r421, %r426}, %rd195;
	mov.b32 	%r427, 4;
	// begin inline asm
	shfl.sync.down.b32 %r420, %r421, %r427, %r448, %r449;
	// end inline asm
	// begin inline asm
	shfl.sync.down.b32 %r425, %r426, %r427, %r448, %r449;
	// end inline asm
	mov.b64 	%rd196, {%r420, %r425};
	mov.b64 	%fd333, %rd196;
	setp.gt.s32 	%p202, %r399, 27;
	setp.lt.f64 	%p203, %fd332, %fd333;
	selp.f64 	%fd334, %fd333, %fd332, %p203;
	selp.f64 	%fd335, %fd332, %fd334, %p202;
	mov.b64 	%rd197, %fd335;
	mov.b64 	{%r431, %r436}, %rd197;
	mov.b32 	%r437, 8;
	// begin inline asm
	shfl.sync.down.b32 %r430, %r431, %r437, %r448, %r449;
	// end inline asm
	// begin inline asm
	shfl.sync.down.b32 %r435, %r436, %r437, %r448, %r449;
	// end inline asm
	mov.b64 	%rd198, {%r430, %r435};
	mov.b64 	%fd336, %rd198;
	setp.gt.s32 	%p204, %r399, 23;
	setp.lt.f64 	%p205, %fd335, %fd336;
	selp.f64 	%fd337, %fd336, %fd335, %p205;
	selp.f64 	%fd338, %fd335, %fd337, %p204;
	mov.b64 	%rd199, %fd338;
	mov.b64 	{%r441, %r446}, %rd199;
	mov.b32 	%r447, 16;
	// begin inline asm
	shfl.sync.down.b32 %r440, %r441, %r447, %r448, %r449;
	// end inline asm
	// begin inline asm
	shfl.sync.down.b32 %r445, %r446, %r447, %r448, %r449;
	// end inline asm
	mov.b64 	%rd200, {%r440, %r445};
	mov.b64 	%fd339, %rd200;
	setp.gt.s32 	%p206, %r399, 15;
	setp.lt.f64 	%p207, %fd338, %fd339;
	selp.f64 	%fd10, %fd339, %fd338, %p207;
	selp.f64 	%fd380, %fd338, %fd10, %p206;
	setp.ne.s32 	%p208, %r399, 0;
	@%p208 bra 	$L__BB3_17;
	shr.u32 	%r450, %r1, 2;
	and.b32  	%r451, %r450, 248;
	mov.u32 	%r452, _ZZN3cub18CUB_300001_SM_10006detail6reduce28DeviceReduceSingleTileKernelINS2_10policy_hubIdjN4cuda3__47maximumIvEEE10Policy1000EPdSB_jS8_ddNS5_3std3__410__identityEEEvT0_T1_T2_T3_T4_T6_E12temp_storage;
	add.s32 	%r453, %r452, %r451;
	st.shared.f64 	[%r453+8], %fd10;
$L__BB3_17:
	bar.sync 	0;
	setp.ne.s32 	%p209, %r1, 0;
	@%p209 bra 	$L__BB3_74;
	ld.shared.f64 	%fd340, [_ZZN3cub18CUB_300001_SM_10006detail6reduce28DeviceReduceSingleTileKernelINS2_10policy_hubIdjN4cuda3__47maximumIvEEE10Policy1000EPdSB_jS8_ddNS5_3std3__410__identityEEEvT0_T1_T2_T3_T4_T6_E12temp_storage+16];
	setp.lt.f64 	%p210, %fd380, %fd340;
	selp.f64 	%fd341, %fd340, %fd380, %p210;
	ld.shared.f64 	%fd342, [_ZZN3cub18CUB_300001_SM_10006detail6reduce28DeviceReduceSingleTileKernelINS2_10policy_hubIdjN4cuda3__47maximumIvEEE10Policy1000EPdSB_jS8_ddNS5_3std3__410__identityEEEvT0_T1_T2_T3_T4_T6_E12temp_storage+24];
	setp.lt.f64 	%p211, %fd341, %fd342;
	selp.f64 	%fd343, %fd342, %fd341, %p211;
	ld.shared.f64 	%fd344, [_ZZN3cub18CUB_300001_SM_10006detail6reduce28DeviceReduceSingleTileKernelINS2_10policy_hubIdjN4cuda3__47maximumIvEEE10Policy1000EPdSB_jS8_ddNS5_3std3__410__identityEEEvT0_T1_T2_T3_T4_T6_E12temp_storage+32];
	setp.lt.f64 	%p212, %fd343, %fd344;
	selp.f64 	%fd345, %fd344, %fd343, %p212;
	ld.shared.f64 	%fd346, [_ZZN3cub18CUB_300001_SM_10006detail6reduce28DeviceReduceSingleTileKernelINS2_10policy_hubIdjN4cuda3__47maximumIvEEE10Policy1000EPdSB_jS8_ddNS5_3std3__410__identityEEEvT0_T1_T2_T3_T4_T6_E12temp_storage+40];
	setp.lt.f64 	%p213, %fd345, %fd346;
	selp.f64 	%fd347, %fd346, %fd345, %p213;
	ld.shared.f64 	%fd348, [_ZZN3cub18CUB_300001_SM_10006detail6reduce28DeviceReduceSingleTileKernelINS2_10policy_hubIdjN4cuda3__47maximumIvEEE10Policy1000EPdSB_jS8_ddNS5_3std3__410__identityEEEvT0_T1_T2_T3_T4_T6_E12temp_storage+48];
	setp.lt.f64 	%p214, %fd347, %fd348;
	selp.f64 	%fd349, %fd348, %fd347, %p214;
	ld.shared.f64 	%fd350, [_ZZN3cub18CUB_300001_SM_10006detail6reduce28DeviceReduceSingleTileKernelINS2_10policy_hubIdjN4cuda3__47maximumIvEEE10Policy1000EPdSB_jS8_ddNS5_3std3__410__identityEEEvT0_T1_T2_T3_T4_T6_E12temp_storage+56];
	setp.lt.f64 	%p215, %fd349, %fd350;
	selp.f64 	%fd351, %fd350, %fd349, %p215;
	ld.shared.f64 	%fd352, [_ZZN3cub18CUB_300001_SM_10006detail6reduce28DeviceReduceSingleTileKernelINS2_10policy_hubIdjN4cuda3__47maximumIvEEE10Policy1000EPdSB_jS8_ddNS5_3std3__410__identityEEEvT0_T1_T2_T3_T4_T6_E12temp_storage+64];
	setp.lt.f64 	%p216, %fd351, %fd352;
	selp.f64 	%fd380, %fd352, %fd351, %p216;
	bra.uni 	$L__BB3_74;
$L__BB3_19:
	// begin inline asm
	mov.u32 %r336, %laneid;
	// end inline asm
	and.b32  	%r387, %r1, 992;
	add.s32 	%r388, %r387, 32;
	setp.gt.u32 	%p171, %r388, %r69;
	not.b32 	%r389, %r387;
	add.s32 	%r390, %r69, %r389;
	selp.b32 	%r385, %r390, 31, %p171;
	mov.b64 	%rd181, %fd359;
	mov.b64 	{%r338, %r343}, %rd181;
	mov.b32 	%r344, 1;
	mov.b32 	%r386, -1;
	// begin inline asm
	shfl.sync.down.b32 %r337, %r338, %r344, %r385, %r386;
	// end inline asm
	// begin inline asm
	shfl.sync.down.b32 %r342, %r343, %r344, %r385, %r386;
	// end inline asm
	mov.b64 	%rd182, {%r337, %r342};
	mov.b64 	%fd280, %rd182;
	setp.lt.s32 	%p172, %r336, %r385;
	setp.lt.f64 	%p173, %fd359, %fd280;
	selp.f64 	%fd281, %fd280, %fd359, %p173;
	selp.f64 	%fd282, %fd281, %fd359, %p172;
	mov.b64 	%rd183, %fd282;
	mov.b64 	{%r348, %r353}, %rd183;
	mov.b32 	%r354, 2;
	// begin inline asm
	shfl.sync.down.b32 %r347, %r348, %r354, %r385, %r386;
	// end inline asm
	// begin inline asm
	shfl.sync.down.b32 %r352, %r353, %r354, %r385, %r386;
	// end inline asm
	mov.b64 	%rd184, {%r347, %r352};
	mov.b64 	%fd283, %rd184;
	add.s32 	%r391, %r336, 2;
	setp.gt.s32 	%p174, %r391, %r385;
	setp.lt.f64 	%p175, %fd282, %fd283;
	selp.f64 	%fd284, %fd283, %fd282, %p175;
	selp.f64 	%fd285, %fd282, %fd284, %p174;
	mov.b64 	%rd185, %fd285;
	mov.b64 	{%r358, %r363}, %rd185;
	mov.b32 	%r364, 4;
	// begin inline asm
	shfl.sync.down.b32 %r357, %r358, %r364, %r385, %r386;
	// end inline asm
	// begin inline asm
	shfl.sync.down.b32 %r362, %r363, %r364, %r385, %r386;
	// end inline asm
	mov.b64 	%rd186, {%r357, %r362};
	mov.b64 	%fd286, %rd186;
	add.s32 	%r392, %r336, 4;
	setp.gt.s32 	%p176, %r392, %r385;
	setp.lt.f64 	%p177, %fd285, %fd286;
	selp.f64 	%fd287, %fd286, %fd285, %p177;
	selp.f64 	%fd288, %fd285, %fd287, %p176;
	mov.b64 	%rd187, %fd288;
	mov.b64 	{%r368, %r373}, %rd187;
	mov.b32 	%r374, 8;
	// begin inline asm
	shfl.sync.down.b32 %r367, %r368, %r374, %r385, %r386;
	// end inline asm
	// begin inline asm
	shfl.sync.down.b32 %r372, %r373, %r374, %r385, %r386;
	// end inline asm
	mov.b64 	%rd188, {%r367, %r372};
	mov.b64 	%fd289, %rd188;
	add.s32 	%r393, %r336, 8;
	setp.gt.s32 	%p178, %r393, %r385;
	setp.lt.f64 	%p179, %fd288, %fd289;
	selp.f64 	%fd290, %fd289, %fd288, %p179;
	selp.f64 	%fd291, %fd288, %fd290, %p178;
	mov.b64 	%rd189, %fd291;
	mov.b64 	{%r378, %r383}, %rd189;
	mov.b32 	%r384, 16;
	// begin inline asm
	shfl.sync.down.b32 %r377, %r378, %r384, %r385, %r386;
	// end inline asm
	// begin inline asm
	shfl.sync.down.b32 %r382, %r383, %r384, %r385, %r386;
	// end inline asm
	mov.b64 	%rd190, {%r377, %r382};
	mov.b64 	%fd292, %rd190;
	add.s32 	%r394, %r336, 16;
	setp.gt.s32 	%p180, %r394, %r385;
	setp.lt.f64 	%p181, %fd291, %fd292;
	selp.f64 	%fd293, %fd292, %fd291, %p181;
	selp.f64 	%fd380, %fd291, %fd293, %p180;
	setp.ne.s32 	%p182, %r336, 0;
	@%p182 bra 	$L__BB3_21;
	shr.u32 	%r395, %r1, 2;
	and.b32  	%r396, %r395, 248;
	mov.u32 	%r397, _ZZN3cub18CUB_300001_SM_10006detail6reduce28DeviceReduceSingleTileKernelINS2_10policy_hubIdjN4cuda3__47maximumIvEEE10Policy1000EPdSB_jS8_ddNS5_3std3__410__identityEEEvT0_T1_T2_T3_T4_T6_E12temp_storage;
	add.s32 	%r398, %r397, %r396;
	st.shared.f64 	[%r398+8], %fd380;
$L__BB3_21:
	bar.sync 	0;
	setp.ne.s32 	%p183, %r1, 0;
	@%p183 bra 	$L__BB3_74;
	setp.gt.u32 	%p184, %r69, 32;
	ld.shared.f64 	%fd294, [_ZZN3cub18CUB_300001_SM_10006detail6reduce28DeviceReduceSingleTileKernelINS2_10policy_hubIdjN4cuda3__47maximumIvEEE10Policy1000EPdSB_jS8_ddNS5_3std3__410__identityEEEvT0_T1_T2_T3_T4_T6_E12temp_storage+16];
	setp.lt.f64 	%p185, %fd380, %fd294;
	selp.f64 	%fd296, %fd294, %fd380, %p185;
	selp.f64 	%fd297, %fd296, %fd380, %p184;
	setp.gt.u32 	%p186, %r69, 64;
	ld.shared.f64 	%fd299, [_ZZN3cub18CUB_300001_SM_10006detail6reduce28DeviceReduceSingleTileKernelINS2_10policy_hubIdjN4cuda3__47maximumIvEEE10Policy1000EPdSB_jS8_ddNS5_3std3__410__identityEEEvT0_T1_T2_T3_T4_T6_E12temp_storage+24];
	setp.lt.f64 	%p187, %fd297, %fd299;
	selp.f64 	%fd301, %fd299, %fd297, %p187;
	selp.f64 	%fd302, %fd301, %fd297, %p186;
	setp.gt.u32 	%p188, %r69, 96;
	ld.shared.f64 	%fd304, [_ZZN3cub18CUB_300001_SM_10006detail6reduce28DeviceReduceSingleTileKernelINS2_10policy_hubIdjN4cuda3__47maximumIvEEE10Policy1000EPdSB_jS8_ddNS5_3std3__410__identityEEEvT0_T1_T2_T3_T4_T6_E12temp_storage+32];
	setp.lt.f64 	%p189, %fd302, %fd304;
	selp.f64 	%fd306, %fd304, %fd302, %p189;
	selp.f64 	%fd307, %fd306, %fd302, %p188;
	setp.gt.u32 	%p190, %r69, 128;
	ld.shared.f64 	%fd309, [_ZZN3cub18CUB_300001_SM_10006detail6reduce28DeviceReduceSingleTileKernelINS2_10policy_hubIdjN4cuda3__47maximumIvEEE10Policy1000EPdSB_jS8_ddNS5_3std3__410__identityEEEvT0_T1_T2_T3_T4_T6_E12temp_storage+40];
	setp.lt.f64 	%p191, %fd307, %fd309;
	selp.f64 	%fd311, %fd309, %fd307, %p191;
	selp.f64 	%fd312, %fd311, %fd307, %p190;
	setp.gt.u32 	%p192, %r69, 160;
	ld.shared.f64 	%fd314, [_ZZN3cub18CUB_300001_SM_10006detail6reduce28DeviceReduceSingleTileKernelINS2_10policy_hubIdjN4cuda3__47maximumIvEEE10Policy1000EPdSB_jS8_ddNS5_3std3__410__identityEEEvT0_T1_T2_T3_T4_T6_E12temp_storage+48];
	setp.lt.f64 	%p193, %fd312, %fd314;
	selp.f64 	%fd316, %fd314, %fd312, %p193;
	selp.f64 	%fd317, %fd316, %fd312, %p192;
	setp.gt.u32 	%p194, %r69, 192;
	ld.shared.f64 	%fd319, [_ZZN3cub18CUB_300001_SM_10006detail6reduce28DeviceReduceSingleTileKernelINS2_10policy_hubIdjN4cuda3__47maximumIvEEE10Policy1000EPdSB_jS8_ddNS5_3std3__410__identityEEEvT0_T1_T2_T3_T4_T6_E12temp_storage+56];
	setp.lt.f64 	%p195, %fd317, %fd319;
	selp.f64 	%fd321, %fd319, %fd317, %p195;
	selp.f64 	%fd322, %fd321, %fd317, %p194;
	setp.gt.u32 	%p196, %r69, 224;
	ld.shared.f64 	%fd324, [_ZZN3cub18CUB_300001_SM_10006detail6reduce28DeviceReduceSingleTileKernelINS2_10policy_hubIdjN4cuda3__47maximumIvEEE10Policy1000EPdSB_jS8_ddNS5_3std3__410__identityEEEvT0_T1_T2_T3_T4_T6_E12temp_storage+64];
	setp.lt.f64 	%p197, %fd322, %fd324;
	selp.f64 	%fd326, %fd324, %fd322, %p197;
	selp.f64 	%fd380, %fd326, %fd322, %p196;
	bra.uni 	$L__BB3_74;
$L__BB3_23:
	mov.u32 	%r13, %tid.x;
	shl.b32 	%r263, %r13, 2;
	mul.wide.u32 	%rd127, %r263, 8;
	add.s64 	%rd117, %rd16, %rd127;
	// begin inline asm
	ld.global.nc.v2.u64 {%rd115, %rd116}, [%rd117];
	// end inline asm
	add.s64 	%rd120, %rd117, 16;
	// begin inline asm
	ld.global.nc.v2.u64 {%rd118, %rd119}, [%rd120];
	// end inline asm
	mov.b64 	%fd206, %rd115;
	mov.b64 	%fd207, %rd116;
	mov.b64 	%fd208, %rd118;
	mov.b64 	%fd209, %rd119;
	add.s64 	%rd123, %rd117, 8192;
	// begin inline asm
	ld.global.nc.v2.u64 {%rd121, %rd122}, [%rd123];
	// end inline asm
	add.s64 	%rd126, %rd117, 8208;
	// begin inline asm
	ld.global.nc.v2.u64 {%rd124, %rd125}, [%rd126];
	// end inline asm
	mov.b64 	%fd210, %rd121;
	mov.b64 	%fd211, %rd122;
	mov.b64 	%fd212, %rd124;
	mov.b64 	%fd213, %rd125;
	setp.lt.f64 	%p111, %fd206, %fd207;
	selp.f64 	%fd214, %fd207, %fd206, %p111;
	setp.lt.f64 	%p112, %fd214, %fd208;
	selp.f64 	%fd215, %fd208, %fd214, %p112;
	setp.lt.f64 	%p113, %fd215, %fd209;
	selp.f64 	%fd216, %fd209, %fd215, %p113;
	setp.lt.f64 	%p114, %fd216, %fd210;
	selp.f64 	%fd217, %fd210, %fd216, %p114;
	setp.lt.f64 	%p115, %fd217, %fd211;
	selp.f64 	%fd218, %fd211, %fd217, %p115;
	setp.lt.f64 	%p116, %fd218, %fd212;
	selp.f64 	%fd219, %fd212, %fd218, %p116;
	setp.lt.f64 	%p117, %fd219, %fd213;
	selp.f64 	%fd366, %fd213, %fd219, %p117;
	add.s32 	%r14, %r69, -2048;
	setp.lt.u32 	%p118, %r14, 2048;
	mov.b32 	%r462, 2048;
	@%p118 bra 	$L__BB3_27;
	mov.b32 	%r462, 2048;
$L__BB3_25:
	mul.wide.u32 	%rd140, %r462, 8;
	add.s64 	%rd130, %rd117, %rd140;
	// begin inline asm
	ld.global.nc.v2.u64 {%rd128, %rd129}, [%rd130];
	// end inline asm
	add.s64 	%rd133, %rd130, 16;
	// begin inline asm
	ld.global.nc.v2.u64 {%rd131, %rd132}, [%rd133];
	// end inline asm
	mov.b64 	%fd220, %rd128;
	mov.b64 	%fd221, %rd129;
	mov.b64 	%fd222, %rd131;
	mov.b64 	%fd223, %rd132;
	add.s64 	%rd136, %rd130, 8192;
	// begin inline asm
	ld.global.nc.v2.u64 {%rd134, %rd135}, [%rd136];
	// end inline asm
	add.s64 	%rd139, %rd130, 8208;
	// begin inline asm
	ld.global.nc.v2.u64 {%rd137, %rd138}, [%rd139];
	// end inline asm
	mov.b64 	%fd224, %rd134;
	mov.b64 	%fd225, %rd135;
	mov.b64 	%fd226, %rd137;
	mov.b64 	%fd227, %rd138;
	setp.lt.f64 	%p119, %fd366, %fd220;
	selp.f64 	%fd228, %fd220, %fd366, %p119;
	setp.lt.f64 	%p120, %fd228, %fd221;
	selp.f64 	%fd229, %fd221, %fd228, %p120;
	setp.lt.f64 	%p121, %fd229, %fd222;
	selp.f64 	%fd230, %fd222, %fd229, %p121;
	setp.lt.f64 	%p122, %fd230, %fd223;
	selp.f64 	%fd231, %fd223, %fd230, %p122;
	setp.lt.f64 	%p123, %fd231, %fd224;
	selp.f64 	%fd232, %fd224, %fd231, %p123;
	setp.lt.f64 	%p124, %fd232, %fd225;
	selp.f64 	%fd233, %fd225, %fd232, %p124;
	setp.lt.f64 	%p125, %fd233, %fd226;
	selp.f64 	%fd234, %fd226, %fd233, %p125;
	setp.lt.f64 	%p126, %fd234, %fd227;
	selp.f64 	%fd366, %fd227, %fd234, %p126;
	sub.s32 	%r265, %r69, %r462;
	setp.lt.u32 	%p127, %r265, 2048;
	@%p127 bra 	$L__BB3_35;
	add.s32 	%r462, %r462, 2048;
	setp.le.u32 	%p128, %r462, %r14;
	@%p128 bra 	$L__BB3_25;
$L__BB3_27:
	setp.le.u32 	%p129, %r69, %r462;
	@%p129 bra 	$L__BB3_35;
	sub.s32 	%r18, %r69, %r462;
	setp.ge.s32 	%p130, %r13, %r18;
	@%p130 bra 	$L__BB3_35;
	not.b32 	%r266, %r13;
	add.s32 	%r267, %r69, %r266;
	sub.s32 	%r19, %r267, %r462;
	and.b32  	%r268, %r19, 768;
	setp.eq.s32 	%p131, %r268, 768;
	mov.u32 	%r466, %r13;
	@%p131 bra 	$L__BB3_32;
	add.s32 	%r464, %r13, %r462;
	shr.u32 	%r269, %r19, 8;
	add.s32 	%r270, %r269, 1;
	and.b32  	%r271, %r270, 3;
	neg.s32 	%r463, %r271;
	mov.u32 	%r466, %r13;
$L__BB3_31:
	.pragma "nounroll";
	mul.wide.u32 	%rd143, %r464, 8;
	add.s64 	%rd142, %rd16, %rd143;
	// begin inline asm
	ld.global.nc.u64 %rd141, [%rd142];
	// end inline asm
	mov.b64 	%fd236, %rd141;
	setp.lt.f64 	%p132, %fd366, %fd236;
	selp.f64 	%fd366, %fd236, %fd366, %p132;
	add.s32 	%r466, %r466, 256;
	add.s32 	%r464, %r464, 256;
	add.s32 	%r463, %r463, 1;
	setp.ne.s32 	%p133, %r463, 0;
	@%p133 bra 	$L__BB3_31;
$L__BB3_32:
	setp.lt.u32 	%p134, %r19, 768;
	@%p134 bra 	$L__BB3_35;
	add.s32 	%r468, %r466, 512;
	add.s32 	%r467, %r466, %r462;
$L__BB3_34:
	mul.wide.u32 	%rd152, %r467, 8;
	add.s64 	%rd145, %rd16, %rd152;
	// begin inline asm
	ld.global.nc.u64 %rd144, [%rd145];
	// end inline asm
	mov.b64 	%fd237, %rd144;
	setp.lt.f64 	%p135, %fd366, %fd237;
	selp.f64 	%fd238, %fd237, %fd366, %p135;
	add.s32 	%r272, %r467, 256;
	mul.wide.u32 	%rd153, %r272, 8;
	add.s64 	%rd147, %rd16, %rd153;
	// begin inline asm
	ld.global.nc.u64 %rd146, [%rd147];
	// end inline asm
	mov.b64 	%fd239, %rd146;
	setp.lt.f64 	%p136, %fd238, %fd239;
	selp.f64 	%fd240, %fd239, %fd238, %p136;
	add.s32 	%r273, %r467, 512;
	mul.wide.u32 	%rd154, %r273, 8;
	add.s64 	%rd149, %rd16, %rd154;
	// begin inline asm
	ld.global.nc.u64 %rd148, [%rd149];
	// end inline asm
	mov.b64 	%fd241, %rd148;
	setp.lt.f64 	%p137, %fd240, %fd241;
	selp.f64 	%fd242, %fd241, %fd240, %p137;
	add.s32 	%r274, %r467, 768;
	mul.wide.u32 	%rd155, %r274, 8;
	add.s64 	%rd151, %rd16, %rd155;
	// begin inline asm
	ld.global.nc.u64 %rd150, [%rd151];
	// end inline asm
	mov.b64 	%fd243, %rd150;
	setp.lt.f64 	%p138, %fd242, %fd243;
	selp.f64 	%fd366, %fd243, %fd242, %p138;
	add.s32 	%r33, %r468, 1024;
	add.s32 	%r275, %r468, 512;
	add.s32 	%r467, %r467, 1024;
	setp.lt.s32 	%p139, %r275, %r18;
	mov.u32 	%r468, %r33;
	@%p139 bra 	$L__BB3_34;
$L__BB3_35:
	// begin inline asm
	mov.u32 %r276, %laneid;
	// end inline asm
	mov.b64 	%rd156, %fd366;
	mov.b64 	{%r278, %r283}, %rd156;
	mov.b32 	%r284, 1;
	mov.b32 	%r325, 31;
	mov.b32 	%r326, -1;
	// begin inline asm
	shfl.sync.down.b32 %r277, %r278, %r284, %r325, %r326;
	// end inline asm
	// begin inline asm
	shfl.sync.down.b32 %r282, %r283, %r284, %r325, %r326;
	// end inline asm
	mov.b64 	%rd157, {%r277, %r282};
	mov.b64 	%fd244, %rd157;
	setp.gt.s32 	%p140, %r276, 30;
	setp.lt.f64 	%p141, %fd366, %fd244;
	selp.f64 	%fd245, %fd244, %fd366, %p141;
	selp.f64 	%fd246, %fd366, %fd245, %p140;
	mov.b64 	%rd158, %fd246;
	mov.b64 	{%r288, %r293}, %rd158;
	mov.b32 	%r294, 2;
	// begin inline asm
	shfl.sync.down.b32 %r287, %r288, %r294, %r325, %r326;
	// end inline asm
	// begin inline asm
	shfl.sync.down.b32 %r292, %r293, %r294, %r325, %r326;
	// end inline asm
	mov.b64 	%rd159, {%r287, %r292};
	mov.b64 	%fd247, %rd159;
	setp.gt.s32 	%p142, %r276, 29;
	setp.lt.f64 	%p143, %fd246, %fd247;
	selp.f64 	%fd248, %fd247, %fd246, %p143;
	selp.f64 	%fd249, %fd246, %fd248, %p142;
	mov.b64 	%rd160, %fd249;
	mov.b64 	{%r298, %r303}, %rd160;
	mov.b32 	%r304, 4;
	// begin inline asm
	shfl.sync.down.b32 %r297, %r298, %r304, %r325, %r326;
	// end inline asm
	// begin inline asm
	shfl.sync.down.b32 %r302, %r303, %r304, %r325, %r326;
	// end inline asm
	mov.b64 	%rd161, {%r297, %r302};
	mov.b64 	%fd250, %rd161;
	setp.gt.s32 	%p144, %r276, 27;
	setp.lt.f64 	%p145, %fd249, %fd250;
	selp.f64 	%fd251, %fd250, %fd249, %p145;
	selp.f64 	%fd252, %fd249, %fd251, %p144;
	mov.b64 	%rd162, %fd252;
	mov.b64 	{%r308, %r313}, %rd162;
	mov.b32 	%r314, 8;
	// begin inline asm
	shfl.sync.down.b32 %r307, %r308, %r314, %r325, %r326;
	// end inline asm
	// begin inline asm
	shfl.sync.down.b32 %r312, %r313, %r314, %r325, %r326;
	// end inline asm
	mov.b64 	%rd163, {%r307, %r312};
	mov.b64 	%fd253, %rd163;
	setp.gt.s32 	%p146, %r276, 23;
	setp.lt.f64 	%p147, %fd252, %fd253;
	selp.f64 	%fd254, %fd253, %fd252, %p147;
	selp.f64 	%fd255, %fd252, %fd254, %p146;
	mov.b64 	%rd164, %fd255;
	mov.b64 	{%r318, %r323}, %rd164;
	mov.b32 	%r324, 16;
	// begin inline asm
	shfl.sync.down.b32 %r317, %r318, %r324, %r325, %r326;
	// end inline asm
	// begin inline asm
	shfl.sync.down.b32 %r322, %r323, %r324, %r325, %r326;
	// end inline asm
	mov.b64 	%rd165, {%r317, %r322};
	mov.b64 	%fd256, %rd165;
	setp.gt.s32 	%p148, %r276, 15;
	setp.lt.f64 	%p149, %fd255, %fd256;
	selp.f64 	%fd26, %fd256, %fd255, %p149;
	selp.f64 	%fd380, %fd255, %fd26, %p148;
	setp.ne.s32 	%p150, %r276, 0;
	@%p150 bra 	$L__BB3_37;
	shr.u32 	%r327, %r13, 2;
	and.b32  	%r328, %r327, 248;
	mov.u32 	%r329, _ZZN3cub18CUB_300001_SM_10006detail6reduce28DeviceReduceSingleTileKernelINS2_10policy_hubIdjN4cuda3__47maximumIvEEE10Policy1000EPdSB_jS8_ddNS5_3std3__410__identityEEEvT0_T1_T2_T3_T4_T6_E12temp_storage;
	add.s32 	%r330, %r329, %r328;
	st.shared.f64 	[%r330+8], %fd26;
$L__BB3_37:
	bar.sync 	0;
	setp.ne.s32 	%p151, %r13, 0;
	@%p151 bra 	$L__BB3_74;
	ld.shared.f64 	%fd257, [_ZZN3cub18CUB_300001_SM_10006detail6reduce28DeviceReduceSingleTileKernelINS2_10policy_hubIdjN4cuda3__47maximumIvEEE10Policy1000EPdSB_jS8_ddNS5_3std3__410__identityEEEvT0_T1_T2_T3_T4_T6_E12temp_storage+16];
	setp.lt.f64 	%p152, %fd380, %fd257;
	selp.f64 	%fd258, %fd257, %fd380, %p152;
	ld.shared.f64 	%fd259, [_ZZN3cub18CUB_300001_SM_10006detail6reduce28DeviceReduceSingleTileKernelINS2_10policy_hubIdjN4cuda3__47maximumIvEEE10Policy1000EPdSB_jS8_ddNS5_3std3__410__identityEEEvT0_T1_T2_T3_T4_T6_E12temp_storage+24];
	setp.lt.f64 	%p153, %fd258, %fd259;
	selp.f64 	%fd260, %fd259, %fd258, %p153;
	ld.shared.f64 	%fd261, [_ZZN3cub18CUB_300001_SM_10006detail6reduce28DeviceReduceSingleTileKernelINS2_10policy_hubIdjN4cuda3__47maximumIvEEE10Policy1000EPdSB_jS8_ddNS5_3std3__410__identityEEEvT0_T1_T2_T3_T4_T6_E12temp_storage+32];
	setp.lt.f64 	%p154, %fd260, %fd261;
	selp.f64 	%fd262, %fd261, %fd260, %p154;
	ld.shared.f64 	%fd263, [_ZZN3cub18CUB_300001_SM_10006detail6reduce28DeviceReduceSingleTileKernelINS2_10policy_hubIdjN4cuda3__47maximumIvEEE10Policy1000EPdSB_jS8_ddNS5_3std3__410__identityEEEvT0_T1_T2_T3_T4_T6_E12temp_storage+40];
	setp.lt.f64 	%p155, %fd262, %fd263;
	selp.f64 	%fd264, %fd263, %fd262, %p155;
	ld.shared.f64 	%fd265, [_ZZN3cub18CUB_300001_SM_10006detail6reduce28DeviceReduceSingleTileKernelINS2_10policy_hubIdjN4cuda3__47maximumIvEEE10Policy1000EPdSB_jS8_ddNS5_3std3__410__identityEEEvT0_T1_T2_T3_T4_T6_E12temp_storage+48];
	setp.lt.f64 	%p156, %fd264, %fd265;
	selp.f64 	%fd266, %fd265, %fd264, %p156;
	ld.shared.f64 	%fd267, [_ZZN3cub18CUB_300001_SM_10006detail6reduce28DeviceReduceSingleTileKernelINS2_10policy_hubIdjN4cuda3__47maximumIvEEE10Policy1000EPdSB_jS8_ddNS5_3std3__410__identityEEEvT0_T1_T2_T3_T4_T6_E12temp_storage+56];
	setp.lt.f64 	%p157, %fd266, %fd267;
	selp.f64 	%fd268, %fd267, %fd266, %p157;
	ld.shared.f64 	%fd269, [_ZZN3cub18CUB_300001_SM_10006detail6reduce28DeviceReduceSingleTileKernelINS2_10policy_hubIdjN4cuda3__47maximumIvEEE10Policy1000EPdSB_jS8_ddNS5_3std3__410__identityEEEvT0_T1_T2_T3_T4_T6_E12temp_storage+64];
	setp.lt.f64 	%p158, %fd268, %fd269;
	selp.f64 	%fd380, %fd269, %fd268, %p158;
	bra.uni 	$L__BB3_74;
$L__BB3_39:
	setp.gt.u32 	%p3, %r69, 2047;
	@%p3 bra 	$L__BB3_58;
	mov.u32 	%r35, %tid.x;
	setp.ge.u32 	%p52, %r35, %r69;
	mov.f64 	%fd372, 0d0000000000000000;
	mov.u32 	%r472, %r35;
	@%p52 bra 	$L__BB3_42;
	mul.wide.u32 	%rd82, %r35, 8;
	add.s64 	%rd81, %rd16, %rd82;
	// begin inline asm
	ld.global.nc.u64 %rd80, [%rd81];
	// end inline asm
	mov.b64 	%fd372, %rd80;
	add.s32 	%r472, %r35, 256;
$L__BB3_42:
	setp.ge.u32 	%p53, %r472, %r69;
	@%p53 bra 	$L__BB3_49;
	not.b32 	%r139, %r472;
	add.s32 	%r38, %r69, %r139;
	and.b32  	%r140, %r38, 768;
	setp.eq.s32 	%p54, %r140, 768;
	@%p54 bra 	$L__BB3_46;
	mul.wide.u32 	%rd83, %r472, 8;
	add.s64 	%rd203, %rd16, %rd83;
	shr.u32 	%r141, %r38, 8;
	add.s32 	%r142, %r141, 1;
	and.b32  	%r143, %r142, 3;
	neg.s32 	%r470, %r143;
$L__BB3_45:
	.pragma "nounroll";
	// begin inline asm
	ld.global.nc.u64 %rd84, [%rd203];
	// end inline asm
	mov.b64 	%fd125, %rd84;
	setp.lt.f64 	%p55, %fd372, %fd125;
	selp.f64 	%fd372, %fd125, %fd372, %p55;
	add.s32 	%r472, %r472, 256;
	add.s64 	%rd203, %rd203, 2048;
	add.s32 	%r470, %r470, 1;
	setp.ne.s32 	%p56, %r470, 0;
	@%p56 bra 	$L__BB3_45;
$L__BB3_46:
	setp.lt.u32 	%p57, %r38, 768;
	@%p57 bra 	$L__BB3_49;
	mul.wide.u32 	%rd86, %r472, 8;
	add.s64 	%rd204, %rd16, %rd86;
$L__BB3_48:
	// begin inline asm
	ld.global.nc.u64 %rd87, [%rd204];
	// end inline asm
	mov.b64 	%fd126, %rd87;
	setp.lt.f64 	%p58, %fd372, %fd126;
	selp.f64 	%fd127, %fd126, %fd372, %p58;
	add.s64 	%rd90, %rd204, 2048;
	// begin inline asm
	ld.global.nc.u64 %rd89, [%rd90];
	// end inline asm
	mov.b64 	%fd128, %rd89;
	setp.lt.f64 	%p59, %fd127, %fd128;
	selp.f64 	%fd129, %fd128, %fd127, %p59;
	add.s64 	%rd92, %rd204, 4096;
	// begin inline asm
	ld.global.nc.u64 %rd91, [%rd92];
	// end inline asm
	mov.b64 	%fd130, %rd91;
	setp.lt.f64 	%p60, %fd129, %fd130;
	selp.f64 	%fd131, %fd130, %fd129, %p60;
	add.s64 	%rd94, %rd204, 6144;
	// begin inline asm
	ld.global.nc.u64 %rd93, [%rd94];
	// end inline asm
	mov.b64 	%fd132, %rd93;
	setp.lt.f64 	%p61, %fd131, %fd132;
	selp.f64 	%fd372, %fd132, %fd131, %p61;
	add.s32 	%r472, %r472, 1024;
	add.s64 	%rd204, %rd204, 8192;
	setp.lt.s32 	%p62, %r472, %r69;
	@%p62 bra 	$L__BB3_48;
$L__BB3_49:
	setp.lt.u32 	%p63, %r69, 256;
	@%p63 bra 	$L__BB3_54;
	// begin inline asm
	mov.u32 %r207, %laneid;
	// end inline asm
	mov.b64 	%rd105, %fd372;
	mov.b64 	{%r209, %r214}, %rd105;
	mov.b32 	%r215, 1;
	mov.b32 	%r256, 31;
	mov.b32 	%r257, -1;
	// begin inline asm
	shfl.sync.down.b32 %r208, %r209, %r215, %r256, %r257;
	// end inline asm
	// begin inline asm
	shfl.sync.down.b32 %r213, %r214, %r215, %r256, %r257;
	// end inline asm
	mov.b64 	%rd106, {%r208, %r213};
	mov.b64 	%fd180, %rd106;
	setp.gt.s32 	%p91, %r207, 30;
	setp.lt.f64 	%p92, %fd372, %fd180;
	selp.f64 	%fd181, %fd180, %fd372, %p92;
	selp.f64 	%fd182, %fd372, %fd181, %p91;
	mov.b64 	%rd107, %fd182;
	mov.b64 	{%r219, %r224}, %rd107;
	mov.b32 	%r225, 2;
	// begin inline asm
	shfl.sync.down.b32 %r218, %r219, %r225, %r256, %r257;
	// end inline asm
	// begin inline asm
	shfl.sync.down.b32 %r223, %r224, %r225, %r256, %r257;
	// end inline asm
	mov.b64 	%rd108, {%r218, %r223};
	mov.b64 	%fd183, %rd108;
	setp.gt.s32 	%p93, %r207, 29;
	setp.lt.f64 	%p94, %fd182, %fd183;
	selp.f64 	%fd184, %fd183, %fd182, %p94;
	selp.f64 	%fd185, %fd182, %fd184, %p93;
	mov.b64 	%rd109, %fd185;
	mov.b64 	{%r229, %r234}, %rd109;
	mov.b32 	%r235, 4;
	// begin inline asm
	shfl.sync.down.b32 %r228, %r229, %r235, %r256, %r257;
	// end inline asm
	// begin inline asm
	shfl.sync.down.b32 %r233, %r234, %r235, %r256, %r257;
	// end inline asm
	mov.b64 	%rd110, {%r228, %r233};
	mov.b64 	%fd186, %rd110;
	setp.gt.s32 	%p95, %r207, 27;
	setp.lt.f64 	%p96, %fd185, %fd186;
	selp.f64 	%fd187, %fd186, %fd185, %p96;
	selp.f64 	%fd188, %fd185, %fd187, %p95;
	mov.b64 	%rd111, %fd188;
	mov.b64 	{%r239, %r244}, %rd111;
	mov.b32 	%r245, 8;
	// begin inline asm
	shfl.sync.down.b32 %r238, %r239, %r245, %r256, %r257;
	// end inline asm
	// begin inline asm
	shfl.sync.down.b32 %r243, %r244, %r245, %r256, %r257;
	// end inline asm
	mov.b64 	%rd112, {%r238, %r243};
	mov.b64 	%fd189, %rd112;
	setp.gt.s32 	%p97, %r207, 23;
	setp.lt.f64 	%p98, %fd188, %fd189;
	selp.f64 	%fd190, %fd189, %fd188, %p98;
	selp.f64 	%fd191, %fd188, %fd190, %p97;
	mov.b64 	%rd113, %fd191;
	mov.b64 	{%r249, %r254}, %rd113;
	mov.b32 	%r255, 16;
	// begin inline asm
	shfl.sync.down.b32 %r248, %r249, %r255, %r256, %r257;
	// end inline asm
	// begin inline asm
	shfl.sync.down.b32 %r253, %r254, %r255, %r256, %r257;
	// end inline asm
	mov.b64 	%rd114, {%r248, %r253};
	mov.b64 	%fd192, %rd114;
	setp.gt.s32 	%p99, %r207, 15;
	setp.lt.f64 	%p100, %fd191, %fd192;
	selp.f64 	%fd38, %fd192, %fd191, %p100;
	selp.f64 	%fd380, %fd191, %fd38, %p99;
	setp.ne.s32 	%p101, %r207, 0;
	@%p101 bra 	$L__BB3_52;
	shr.u32 	%r258, %r35, 2;
	and.b32  	%r259, %r258, 248;
	mov.u32 	%r260, _ZZN3cub18CUB_300001_SM_10006detail6reduce28DeviceReduceSingleTileKernelINS2_10policy_hubIdjN4cuda3__47maximumIvEEE10Policy1000EPdSB_jS8_ddNS5_3std3__410__identityEEEvT0_T1_T2_T3_T4_T6_E12temp_storage;
	add.s32 	%r261, %r260, %r259;
	st.shared.f64 	[%r261+8], %fd38;
$L__BB3_52:
	bar.sync 	0;
	setp.ne.s32 	%p102, %r35, 0;
	@%p102 bra 	$L__BB3_74;
	ld.shared.f64 	%fd193, [_ZZN3cub18CUB_300001_SM_10006detail6reduce28DeviceReduceSingleTileKernelINS2_10policy_hubIdjN4cuda3__47maximumIvEEE10Policy1000EPdSB_jS8_ddNS5_3std3__410__identityEEEvT0_T1_T2_T3_T4_T6_E12temp_storage+16];
	setp.lt.f64 	%p103, %fd380, %fd193;
	selp.f64 	%fd194, %fd193, %fd380, %p103;
	ld.shared.f64 	%fd195, [_ZZN3cub18CUB_300001_SM_10006detail6reduce28DeviceReduceSingleTileKernelINS2_10policy_hubIdjN4cuda3__47maximumIvEEE10Policy1000EPdSB_jS8_ddNS5_3std3__410__identityEEEvT0_T1_T2_T3_T4_T6_E12temp_storage+24];
	setp.lt.f64 	%p104, %fd194, %fd195;
	selp.f64 	%fd196, %fd195, %fd194, %p104;
	ld.shared.f64 	%fd197, [_ZZN3cub18CUB_300001_SM_10006detail6reduce28DeviceReduceSingleTileKernelINS2_10policy_hubIdjN4cuda3__47maximumIvEEE10Policy1000EPdSB_jS8_ddNS5_3std3__410__identityEEEvT0_T1_T2_T3_T4_T6_E12temp_storage+32];
	setp.lt.f64 	%p105, %fd196, %fd197;
	selp.f64 	%fd198, %fd197, %fd196, %p105;
	ld.shared.f64 	%fd199, [_ZZN3cub18CUB_300001_SM_10006detail6reduce28DeviceReduceSingleTileKernelINS2_10policy_hubIdjN4cuda3__47maximumIvEEE10Policy1000EPdSB_jS8_ddNS5_3std3__410__identityEEEvT0_T1_T2_T3_T4_T6_E12temp_storage+40];
	setp.lt.f64 	%p106, %fd198, %fd199;
	selp.f64 	%fd200, %fd199, %fd198, %p106;
	ld.shared.f64 	%fd201, [_ZZN3cub18CUB_300001_SM_10006detail6reduce28DeviceReduceSingleTileKernelINS2_10policy_hubIdjN4cuda3__47maximumIvEEE10Policy1000EPdSB_jS8_ddNS5_3std3__410__identityEEEvT0_T1_T2_T3_T4_T6_E12temp_storage+48];
	setp.lt.f64 	%p107, %fd200, %fd201;
	selp.f64 	%fd202, %fd201, %fd200, %p107;
	ld.shared.f64 	%fd203, [_ZZN3cub18CUB_300001_SM_10006detail6reduce28DeviceReduceSingleTileKernelINS2_10policy_hubIdjN4cuda3__47maximumIvEEE10Policy1000EPdSB_jS8_ddNS5_3std3__410__identityEEEvT0_T1_T2_T3_T4_T6_E12temp_storage+56];
	setp.lt.f64 	%p108, %fd202, %fd203;
	selp.f64 	%fd204, %fd203, %fd202, %p108;
	ld.shared.f64 	%fd205, [_ZZN3cub18CUB_300001_SM_10006detail6reduce28DeviceReduceSingleTileKernelINS2_10policy_hubIdjN4cuda3__47maximumIvEEE10Policy1000EPdSB_jS8_ddNS5_3std3__410__identityEEEvT0_T1_T2_T3_T4_T6_E12temp_storage+64];
	setp.lt.f64 	%p109, %fd204, %fd205;
	selp.f64 	%fd380, %fd205, %fd204, %p109;
	bra.uni 	$L__BB3_74;
$L__BB3_54:
	// begin inline asm
	mov.u32 %r144, %laneid;
	// end inline asm
	and.b32  	%r195, %r35, 992;
	add.s32 	%r196, %r195, 32;
	setp.gt.u32 	%p64, %r196, %r69;
	not.b32 	%r197, %r195;
	add.s32 	%r198, %r69, %r197;
	selp.b32 	%r193, %r198, 31, %p64;
	mov.b64 	%rd95, %fd372;
	mov.b64 	{%r146, %r151}, %rd95;
	mov.b32 	%r152, 1;
	mov.b32 	%r194, -1;
	// begin inline asm
	shfl.sync.down.b32 %r145, %r146, %r152, %r193, %r194;
	// end inline asm
	// begin inline asm
	shfl.sync.down.b32 %r150, %r151, %r152, %r193, %r194;
	// end inline asm
	mov.b64 	%rd96, {%r145, %r150};
	mov.b64 	%fd133, %rd96;
	setp.lt.s32 	%p65, %r144, %r193;
	setp.lt.f64 	%p66, %fd372, %fd133;
	selp.f64 	%fd134, %fd133, %fd372, %p66;
	selp.f64 	%fd135, %fd134, %fd372, %p65;
	mov.b64 	%rd97, %fd135;
	mov.b64 	{%r156, %r161}, %rd97;
	mov.b32 	%r162, 2;
	// begin inline asm
	shfl.sync.down.b32 %r155, %r156, %r162, %r193, %r194;
	// end inline asm
	// begin inline asm
	shfl.sync.down.b32 %r160, %r161, %r162, %r193, %r194;
	// end inline asm
	mov.b64 	%rd98, {%r155, %r160};
	mov.b64 	%fd136, %rd98;
	add.s32 	%r199, %r144, 2;
	setp.gt.s32 	%p67, %r199, %r193;
	setp.lt.f64 	%p68, %fd135, %fd136;
	selp.f64 	%fd137, %fd136, %fd135, %p68;
	selp.f64 	%fd138, %fd135, %fd137, %p67;
	mov.b64 	%rd99, %fd138;
	mov.b64 	{%r166, %r171}, %rd99;
	mov.b32 	%r172, 4;
	// begin inline asm
	shfl.sync.down.b32 %r165, %r166, %r172, %r193, %r194;
	// end inline asm
	// begin inline asm
	shfl.sync.down.b32 %r170, %r171, %r172, %r193, %r194;
	// end inline asm
	mov.b64 	%rd100, {%r165, %r170};
	mov.b64 	%fd139, %rd100;
	add.s32 	%r200, %r144, 4;
	setp.gt.s32 	%p69, %r200, %r193;
	setp.lt.f64 	%p70, %fd138, %fd139;
	selp.f64 	%fd140, %fd139, %fd138, %p70;
	selp.f64 	%fd141, %fd138, %fd140, %p69;
	mov.b64 	%rd101, %fd141;
	mov.b64 	{%r176, %r181}, %rd101;
	mov.b32 	%r182, 8;
	// begin inline asm
	shfl.sync.down.b32 %r175, %r176, %r182, %r193, %r194;
	// end inline asm
	// begin inline asm
	shfl.sync.down.b32 %r180, %r181, %r182, %r193, %r194;
	// end inline asm
	mov.b64 	%rd102, {%r175, %r180};
	mov.b64 	%fd142, %rd102;
	add.s32 	%r201, %r144, 8;
	setp.gt.s32 	%p71, %r201, %r193;
	setp.lt.f64 	%p72, %fd141, %fd142;
	selp.f64 	%fd143, %fd142, %fd141, %p72;
	selp.f64 	%fd144, %fd141, %fd143, %p71;
	mov.b64 	%rd103, %fd144;
	mov.b64 	{%r186, %r191}, %rd103;
	mov.b32 	%r192, 16;
	// begin inline asm
	shfl.sync.down.b32 %r185, %r186, %r192, %r193, %r194;
	// end inline asm
	// begin inline asm
	shfl.sync.down.b32 %r190, %r191, %r192, %r193, %r194;
	// end inline asm
	mov.b64 	%rd104, {%r185, %r190};
	mov.b64 	%fd145, %rd104;
	add.s32 	%r202, %r144, 16;
	setp.gt.s32 	%p73, %r202, %r193;
	setp.lt.f64 	%p74, %fd144, %fd145;
	selp.f64 	%fd146, %fd145, %fd144, %p74;
	selp.f64 	%fd380, %fd144, %fd146, %p73;
	setp.ne.s32 	%p75, %r144, 0;
	@%p75 bra 	$L__BB3_56;
	shr.u32 	%r203, %r35, 2;
	and.b32  	%r204, %r203, 248;
	mov.u32 	%r205, _ZZN3cub18CUB_300001_SM_10006detail6reduce28DeviceReduceSingleTileKernelINS2_10policy_hubIdjN4cuda3__47maximumIvEEE10Policy1000EPdSB_jS8_ddNS5_3std3__410__identityEEEvT0_T1_T2_T3_T4_T6_E12temp_storage;
	add.s32 	%r206, %r205, %r204;
	st.shared.f64 	[%r206+8], %fd380;
$L__BB3_56:
	bar.sync 	0;
	setp.ne.s32 	%p76, %r35, 0;
	@%p76 bra 	$L__BB3_74;
	setp.gt.u32 	%p77, %r69, 32;
	ld.shared.f64 	%fd147, [_ZZN3cub18CUB_300001_SM_10006detail6reduce28DeviceReduceSingleTileKernelINS2_10policy_hubIdjN4cuda3__47maximumIvEEE10Policy1000EPdSB_jS8_ddNS5_3std3__410__identityEEEvT0_T1_T2_T3_T4_T6_E12temp_storage+16];
	setp.lt.f64 	%p78, %fd380, %fd147;
	selp.f64 	%fd149, %fd147, %fd380, %p78;
	selp.f64 	%fd150, %fd149, %fd380, %p77;
	setp.gt.u32 	%p79, %r69, 64;
	ld.shared.f64 	%fd152, [_ZZN3cub18CUB_300001_SM_10006detail6reduce28DeviceReduceSingleTileKernelINS2_10policy_hubIdjN4cuda3__47maximumIvEEE10Policy1000EPdSB_jS8_ddNS5_3std3__410__identityEEEvT0_T1_T2_T3_T4_T6_E12temp_storage+24];
	setp.lt.f64 	%p80, %fd150, %fd152;
	selp.f64 	%fd154, %fd152, %fd150, %p80;
	selp.f64 	%fd155, %fd154, %fd150, %p79;
	setp.gt.u32 	%p81, %r69, 96;
	ld.shared.f64 	%fd157, [_ZZN3cub18CUB_300001_SM_10006detail6reduce28DeviceReduceSingleTileKernelINS2_10policy_hubIdjN4cuda3__47maximumIvEEE10Policy1000EPdSB_jS8_ddNS5_3std3__410__identityEEEvT0_T1_T2_T3_T4_T6_E12temp_storage+32];
	setp.lt.f64 	%p82, %fd155, %fd157;
	selp.f64 	%fd159, %fd157, %fd155, %p82;
	selp.f64 	%fd160, %fd159, %fd155, %p81;
	setp.gt.u32 	%p83, %r69, 128;
	ld.shared.f64 	%fd162, [_ZZN3cub18CUB_300001_SM_10006detail6reduce28DeviceReduceSingleTileKernelINS2_10policy_hubIdjN4cuda3__47maximumIvEEE10Policy1000EPdSB_jS8_ddNS5_3std3__410__identityEEEvT0_T1_T2_T3_T4_T6_E12temp_storage+40];
	setp.lt.f64 	%p84, %fd160, %fd162;
	selp.f64 	%fd164, %fd162, %fd160, %p84;
	selp.f64 	%fd165, %fd164, %fd160, %p83;
	setp.gt.u32 	%p85, %r69, 160;
	ld.shared.f64 	%fd167, [_ZZN3cub18CUB_300001_SM_10006detail6reduce28DeviceReduceSingleTileKernelINS2_10policy_hubIdjN4cuda3__47maximumIvEEE10Policy1000EPdSB_jS8_ddNS5_3std3__410__identityEEEvT0_T1_T2_T3_T4_T6_E12temp_storage+48];
	setp.lt.f64 	%p86, %fd165, %fd167;
	selp.f64 	%fd169, %fd167, %fd165, %p86;
	selp.f64 	%fd170, %fd169, %fd165, %p85;
	setp.gt.u32 	%p87, %r69, 192;
	ld.shared.f64 	%fd172, [_ZZN3cub18CUB_300001_SM_10006detail6reduce28DeviceReduceSingleTileKernelINS2_10policy_hubIdjN4cuda3__47maximumIvEEE10Policy1000EPdSB_jS8_ddNS5_3std3__410__identityEEEvT0_T1_T2_T3_T4_T6_E12temp_storage+56];
	setp.lt.f64 	%p88, %fd170, %fd172;
	selp.f64 	%fd174, %fd172, %fd170, %p88;
	selp.f64 	%fd175, %fd174, %fd170, %p87;
	setp.gt.u32 	%p89, %r69, 224;
	ld.shared.f64 	%fd177, [_ZZN3cub18CUB_300001_SM_10006detail6reduce28DeviceReduceSingleTileKernelINS2_10policy_hubIdjN4cuda3__47maximumIvEEE10Policy1000EPdSB_jS8_ddNS5_3std3__410__identityEEEvT0_T1_T2_T3_T4_T6_E12temp_storage+64];
	setp.lt.f64 	%p90, %fd175, %fd177;
	selp.f64 	%fd179, %fd177, %fd175, %p90;
	selp.f64 	%fd380, %fd179, %fd175, %p89;
	bra.uni 	$L__BB3_74;
$L__BB3_58:
	mov.u32 	%r47, %tid.x;
	mul.wide.u32 	%rd35, %r47, 8;
	add.s64 	%rd20, %rd16, %rd35;
	// begin inline asm
	ld.global.nc.u64 %rd19, [%rd20];
	// end inline asm
	mov.b64 	%fd59, %rd19;
	add.s64 	%rd22, %rd20, 2048;
	// begin inline asm
	ld.global.nc.u64 %rd21, [%rd22];
	// end inline asm
	mov.b64 	%fd60, %rd21;
	add.s64 	%rd24, %rd20, 4096;
	// begin inline asm
	ld.global.nc.u64 %rd23, [%rd24];
	// end inline asm
	mov.b64 	%fd61, %rd23;
	add.s64 	%rd26, %rd20, 6144;
	// begin inline asm
	ld.global.nc.u64 %rd25, [%rd26];
	// end inline asm
	mov.b64 	%fd62, %rd25;
	add.s64 	%rd28, %rd20, 8192;
	// begin inline asm
	ld.global.nc.u64 %rd27, [%rd28];
	// end inline asm
	mov.b64 	%fd63, %rd27;
	add.s64 	%rd30, %rd20, 10240;
	// begin inline asm
	ld.global.nc.u64 %rd29, [%rd30];
	// end inline asm
	mov.b64 	%fd64, %rd29;
	add.s64 	%rd32, %rd20, 12288;
	// begin inline asm
	ld.global.nc.u64 %rd31, [%rd32];
	// end inline asm
	mov.b64 	%fd65, %rd31;
	add.s64 	%rd34, %rd20, 14336;
	// begin inline asm
	ld.global.nc.u64 %rd33, [%rd34];
	// end inline asm
	mov.b64 	%fd66, %rd33;
	setp.lt.f64 	%p4, %fd59, %fd60;
	selp.f64 	%fd67, %fd60, %fd59, %p4;
	setp.lt.f64 	%p5, %fd67, %fd61;
	selp.f64 	%fd68, %fd61, %fd67, %p5;
	setp.lt.f64 	%p6, %fd68, %fd62;
	selp.f64 	%fd69, %fd62, %fd68, %p6;
	setp.lt.f64 	%p7, %fd69, %fd63;
	selp.f64 	%fd70, %fd63, %fd69, %p7;
	setp.lt.f64 	%p8, %fd70, %fd64;
	selp.f64 	%fd71, %fd64, %fd70, %p8;
	setp.lt.f64 	%p9, %fd71, %fd65;
	selp.f64 	%fd72, %fd65, %fd71, %p9;
	setp.lt.f64 	%p10, %fd72, %fd66;
	selp.f64 	%fd379, %fd66, %fd72, %p10;
	add.s32 	%r48, %r69, -2048;
	setp.lt.u32 	%p11, %r48, 2048;
	mov.b32 	%r475, 2048;
	@%p11 bra 	$L__BB3_62;
	mov.b32 	%r475, 2048;
$L__BB3_60:
	add.s32 	%r72, %r47, %r475;
	mul.wide.u32 	%rd52, %r72, 8;
	add.s64 	%rd37, %rd16, %rd52;
	// begin inline asm
	ld.global.nc.u64 %rd36, [%rd37];
	// end inline asm
	mov.b64 	%fd73, %rd36;
	mul.wide.u32 	%rd53, %r475, 8;
	add.s64 	%rd54, %rd20, %rd53;
	add.s64 	%rd39, %rd54, 2048;
	// begin inline asm
	ld.global.nc.u64 %rd38, [%rd39];
	// end inline asm
	mov.b64 	%fd74, %rd38;
	add.s64 	%rd41, %rd54, 4096;
	// begin inline asm
	ld.global.nc.u64 %rd40, [%rd41];
	// end inline asm
	mov.b64 	%fd75, %rd40;
	add.s64 	%rd43, %rd54, 6144;
	// begin inline asm
	ld.global.nc.u64 %rd42, [%rd43];
	// end inline asm
	mov.b64 	%fd76, %rd42;
	add.s64 	%rd45, %rd54, 8192;
	// begin inline asm
	ld.global.nc.u64 %rd44, [%rd45];
	// end inline asm
	mov.b64 	%fd77, %rd44;
	add.s64 	%rd47, %rd54, 10240;
	// begin inline asm
	ld.global.nc.u64 %rd46, [%rd47];
	// end inline asm
	mov.b64 	%fd78, %rd46;
	add.s64 	%rd49, %rd54, 12288;
	// begin inline asm
	ld.global.nc.u64 %rd48, [%rd49];
	// end inline asm
	mov.b64 	%fd79, %rd48;
	add.s64 	%rd51, %rd54, 14336;
	// begin inline asm
	ld.global.nc.u64 %rd50, [%rd51];
	// end inline asm
	mov.b64 	%fd80, %rd50;
	setp.lt.f64 	%p12, %fd379, %fd73;
	selp.f64 	%fd81, %fd73, %fd379, %p12;
	setp.lt.f64 	%p13, %fd81, %fd74;
	selp.f64 	%fd82, %fd74, %fd81, %p13;
	setp.lt.f64 	%p14, %fd82, %fd75;
	selp.f64 	%fd83, %fd75, %fd82, %p14;
	setp.lt.f64 	%p15, %fd83, %fd76;
	selp.f64 	%fd84, %fd76, %fd83, %p15;
	setp.lt.f64 	%p16, %fd84, %fd77;
	selp.f64 	%fd85, %fd77, %fd84, %p16;
	setp.lt.f64 	%p17, %fd85, %fd78;
	selp.f64 	%fd86, %fd78, %fd85, %p17;
	setp.lt.f64 	%p18, %fd86, %fd79;
	selp.f64 	%fd87, %fd79, %fd86, %p18;
	setp.lt.f64 	%p19, %fd87, %fd80;
	selp.f64 	%fd379, %fd80, %fd87, %p19;
	sub.s32 	%r73, %r69, %r475;
	setp.lt.u32 	%p20, %r73, 2048;
	@%p20 bra 	$L__BB3_70;
	add.s32 	%r475, %r475, 2048;
	setp.le.u32 	%p21, %r475, %r48;
	@%p21 bra 	$L__BB3_60;
$L__BB3_62:
	setp.le.u32 	%p22, %r69, %r475;
	@%p22 bra 	$L__BB3_70;
	sub.s32 	%r52, %r69, %r475;
	setp.ge.s32 	%p23, %r47, %r52;
	@%p23 bra 	$L__BB3_70;
	not.b32 	%r74, %r47;
	add.s32 	%r75, %r69, %r74;
	sub.s32 	%r53, %r75, %r475;
	and.b32  	%r76, %r53, 768;
	setp.eq.s32 	%p24, %r76, 768;
	mov.u32 	%r479, %r47;
	@%p24 bra 	$L__BB3_67;
	add.s32 	%r477, %r47, %r475;
	shr.u32 	%r77, %r53, 8;
	add.s32 	%r78, %r77, 1;
	and.b32  	%r79, %r78, 3;
	neg.s32 	%r476, %r79;
	mov.u32 	%r479, %r47;
$L__BB3_66:
	.pragma "nounroll";
	mul.wide.u32 	%rd57, %r477, 8;
	add.s64 	%rd56, %rd16, %rd57;
	// begin inline asm
	ld.global.nc.u64 %rd55, [%rd56];
	// end inline asm
	mov.b64 	%fd89, %rd55;
	setp.lt.f64 	%p25, %fd379, %fd89;
	selp.f64 	%fd379, %fd89, %fd379, %p25;
	add.s32 	%r479, %r479, 256;
	add.s32 	%r477, %r477, 256;
	add.s32 	%r476, %r476, 1;
	setp.ne.s32 	%p26, %r476, 0;
	@%p26 bra 	$L__BB3_66;
$L__BB3_67:
	setp.lt.u32 	%p27, %r53, 768;
	@%p27 bra 	$L__BB3_70;
	add.s32 	%r481, %r479, 512;
	add.s32 	%r480, %r479, %r475;
$L__BB3_69:
	mul.wide.u32 	%rd66, %r480, 8;
	add.s64 	%rd59, %rd16, %rd66;
	// begin inline asm
	ld.global.nc.u64 %rd58, [%rd59];
	// end inline asm
	mov.b64 	%fd90, %rd58;
	setp.lt.f64 	%p28, %fd379, %fd90;
	selp.f64 	%fd91, %fd90, %fd379, %p28;
	add.s32 	%r80, %r480, 256;
	mul.wide.u32 	%rd67, %r80, 8;
	add.s64 	%rd61, %rd16, %rd67;
	// begin inline asm
	ld.global.nc.u64 %rd60, [%rd61];
	// end inline asm
	mov.b64 	%fd92, %rd60;
	setp.lt.f64 	%p29, %fd91, %fd92;
	selp.f64 	%fd93, %fd92, %fd91, %p29;
	add.s32 	%r81, %r480, 512;
	mul.wide.u32 	%rd68, %r81, 8;
	add.s64 	%rd63, %rd16, %rd68;
	// begin inline asm
	ld.global.nc.u64 %rd62, [%rd63];
	// end inline asm
	mov.b64 	%fd94, %rd62;
	setp.lt.f64 	%p30, %fd93, %fd94;
	selp.f64 	%fd95, %fd94, %fd93, %p30;
	add.s32 	%r82, %r480, 768;
	mul.wide.u32 	%rd69, %r82, 8;
	add.s64 	%rd65, %rd16, %rd69;
	// begin inline asm
	ld.global.nc.u64 %rd64, [%rd65];
	// end inline asm
	mov.b64 	%fd96, %rd64;
	setp.lt.f64 	%p31, %fd95, %fd96;
	selp.f64 	%fd379, %fd96, %fd95, %p31;
	add.s32 	%r67, %r481, 1024;
	add.s32 	%r83, %r481, 512;
	add.s32 	%r480, %r480, 1024;
	setp.lt.s32 	%p32, %r83, %r52;
	mov.u32 	%r481, %r67;
	@%p32 bra 	$L__BB3_69;
$L__BB3_70:
	// begin inline asm
	mov.u32 %r84, %laneid;
	// end inline asm
	mov.b64 	%rd70, %fd379;
	mov.b64 	{%r86, %r91}, %rd70;
	mov.b32 	%r92, 1;
	mov.b32 	%r133, 31;
	mov.b32 	%r134, -1;
	// begin inline asm
	shfl.sync.down.b32 %r85, %r86, %r92, %r133, %r134;
	// end inline asm
	// begin inline asm
	shfl.sync.down.b32 %r90, %r91, %r92, %r133, %r134;
	// end inline asm
	mov.b64 	%rd71, {%r85, %r90};
	mov.b64 	%fd97, %rd71;
	setp.gt.s32 	%p33, %r84, 30;
	setp.lt.f64 	%p34, %fd379, %fd97;
	selp.f64 	%fd98, %fd97, %fd379, %p34;
	selp.f64 	%fd99, %fd379, %fd98, %p33;
	mov.b64 	%rd72, %fd99;
	mov.b64 	{%r96, %r101}, %rd72;
	mov.b32 	%r102, 2;
	// begin inline asm
	shfl.sync.down.b32 %r95, %r96, %r102, %r133, %r134;
	// end inline asm
	// begin inline asm
	shfl.sync.down.b32 %r100, %r101, %r102, %r133, %r134;
	// end inline asm
	mov.b64 	%rd73, {%r95, %r100};
	mov.b64 	%fd100, %rd73;
	setp.gt.s32 	%p35, %r84, 29;
	setp.lt.f64 	%p36, %fd99, %fd100;
	selp.f64 	%fd101, %fd100, %fd99, %p36;
	selp.f64 	%fd102, %fd99, %fd101, %p35;
	mov.b64 	%rd74, %fd102;
	mov.b64 	{%r106, %r111}, %rd74;
	mov.b32 	%r112, 4;
	// begin inline asm
	shfl.sync.down.b32 %r105, %r106, %r112, %r133, %r134;
	// end inline asm
	// begin inline asm
	shfl.sync.down.b32 %r110, %r111, %r112, %r133, %r134;
	// end inline asm
	mov.b64 	%rd75, {%r105, %r110};
	mov.b64 	%fd103, %rd75;
	setp.gt.s32 	%p37, %r84, 27;
	setp.lt.f64 	%p38, %fd102, %fd103;
	selp.f64 	%fd104, %fd103, %fd102, %p38;
	selp.f64 	%fd105, %fd102, %fd104, %p37;
	mov.b64 	%rd76, %fd105;
	mov.b64 	{%r116, %r121}, %rd76;
	mov.b32 	%r122, 8;
	// begin inline asm
	shfl.sync.down.b32 %r115, %r116, %r122, %r133, %r134;
	// end inline asm
	// begin inline asm
	shfl.sync.down.b32 %r120, %r121, %r122, %r133, %r134;
	// end inline asm
	mov.b64 	%rd77, {%r115, %r120};
	mov.b64 	%fd106, %rd77;
	setp.gt.s32 	%p39, %r84, 23;
	setp.lt.f64 	%p40, %fd105, %fd106;
	selp.f64 	%fd107, %fd106, %fd105, %p40;
	selp.f64 	%fd108, %fd105, %fd107, %p39;
	mov.b64 	%rd78, %fd108;
	mov.b64 	{%r126, %r131}, %rd78;
	mov.b32 	%r132, 16;
	// begin inline asm
	shfl.sync.down.b32 %r125, %r126, %r132, %r133, %r134;
	// end inline asm
	// begin inline asm
	shfl.sync.down.b32 %r130, %r131, %r132, %r133, %r134;
	// end inline asm
	mov.b64 	%rd79, {%r125, %r130};
	mov.b64 	%fd109, %rd79;
	setp.gt.s32 	%p41, %r84, 15;
	setp.lt.f64 	%p42, %fd108, %fd109;
	selp.f64 	%fd54, %fd109, %fd108, %p42;
	selp.f64 	%fd380, %fd108, %fd54, %p41;
	setp.ne.s32 	%p43, %r84, 0;
	@%p43 bra 	$L__BB3_72;
	shr.u32 	%r135, %r47, 2;
	and.b32  	%r136, %r135, 248;
	mov.u32 	%r137, _ZZN3cub18CUB_300001_SM_10006detail6reduce28DeviceReduceSingleTileKernelINS2_10policy_hubIdjN4cuda3__47maximumIvEEE10Policy1000EPdSB_jS8_ddNS5_3std3__410__identityEEEvT0_T1_T2_T3_T4_T6_E12temp_storage;
	add.s32 	%r138, %r137, %r136;
	st.shared.f64 	[%r138+8], %fd54;
$L__BB3_72:
	bar.sync 	0;
	setp.ne.s32 	%p44, %r47, 0;
	@%p44 bra 	$L__BB3_74;
	ld.shared.f64 	%fd110, [_ZZN3cub18CUB_300001_SM_10006detail6reduce28DeviceReduceSingleTileKernelINS2_10policy_hubIdjN4cuda3__47maximumIvEEE10Policy1000EPdSB_jS8_ddNS5_3std3__410__identityEEEvT0_T1_T2_T3_T4_T6_E12temp_storage+16];
	setp.lt.f64 	%p45, %fd380, %fd110;
	selp.f64 	%fd111, %fd110, %fd380, %p45;
	ld.shared.f64 	%fd112, [_ZZN3cub18CUB_300001_SM_10006detail6reduce28DeviceReduceSingleTileKernelINS2_10policy_hubIdjN4cuda3__47maximumIvEEE10Policy1000EPdSB_jS8_ddNS5_3std3__410__identityEEEvT0_T1_T2_T3_T4_T6_E12temp_storage+24];
	setp.lt.f64 	%p46, %fd111, %fd112;
	selp.f64 	%fd113, %fd112, %fd111, %p46;
	ld.shared.f64 	%fd114, [_ZZN3cub18CUB_300001_SM_10006detail6reduce28DeviceReduceSingleTileKernelINS2_10policy_hubIdjN4cuda3__47maximumIvEEE10Policy1000EPdSB_jS8_ddNS5_3std3__410__identityEEEvT0_T1_T2_T3_T4_T6_E12temp_storage+32];
	setp.lt.f64 	%p47, %fd113, %fd114;
	selp.f64 	%fd115, %fd114, %fd113, %p47;
	ld.shared.f64 	%fd116, [_ZZN3cub18CUB_300001_SM_10006detail6reduce28DeviceReduceSingleTileKernelINS2_10policy_hubIdjN4cuda3__47maximumIvEEE10Policy1000EPdSB_jS8_ddNS5_3std3__410__identityEEEvT0_T1_T2_T3_T4_T6_E12temp_storage+40];
	setp.lt.f64 	%p48, %fd115, %fd116;
	selp.f64 	%fd117, %fd116, %fd115, %p48;
	ld.shared.f64 	%fd118, [_ZZN3cub18CUB_300001_SM_10006detail6reduce28DeviceReduceSingleTileKernelINS2_10policy_hubIdjN4cuda3__47maximumIvEEE10Policy1000EPdSB_jS8_ddNS5_3std3__410__identityEEEvT0_T1_T2_T3_T4_T6_E12temp_storage+48];
	setp.lt.f64 	%p49, %fd117, %fd118;
	selp.f64 	%fd119, %fd118, %fd117, %p49;
	ld.shared.f64 	%fd120, [_ZZN3cub18CUB_300001_SM_10006detail6reduce28DeviceReduceSingleTileKernelINS2_10policy_hubIdjN4cuda3__47maximumIvEEE10Policy1000EPdSB_jS8_ddNS5_3std3__410__identityEEEvT0_T1_T2_T3_T4_T6_E12temp_storage+56];
	setp.lt.f64 	%p50, %fd119, %fd120;
	selp.f64 	%fd121, %fd120, %fd119, %p50;
	ld.shared.f64 	%fd122, [_ZZN3cub18CUB_300001_SM_10006detail6reduce28DeviceReduceSingleTileKernelINS2_10policy_hubIdjN4cuda3__47maximumIvEEE10Policy1000EPdSB_jS8_ddNS5_3std3__410__identityEEEvT0_T1_T2_T3_T4_T6_E12temp_storage+64];
	setp.lt.f64 	%p51, %fd121, %fd122;
	selp.f64 	%fd380, %fd122, %fd121, %p51;
$L__BB3_74:
	mov.u32 	%r454, %tid.x;
	setp.ne.s32 	%p217, %r454, 0;
	@%p217 bra 	$L__BB3_76;
	setp.lt.f64 	%p218, %fd58, %fd380;
	selp.f64 	%fd353, %fd380, %fd58, %p218;
	st.global.f64 	[%rd1], %fd353;
$L__BB3_76:
	ret;

}
	// .globl	_ZN3cub18CUB_300001_SM_10006detail6reduce18DeviceReduceKernelINS2_10policy_hubIdjN4cuda3__47maximumIvEEE10Policy1000EPdjS8_dNS5_3std3__410__identityEEEvT0_PT3_T1_NS0_13GridEvenShareISI_EET2_T4_
.visible .entry _ZN3cub18CUB_300001_SM_10006detail6reduce18DeviceReduceKernelINS2_10policy_hubIdjN4cuda3__47maximumIvEEE10Policy1000EPdjS8_dNS5_3std3__410__identityEEEvT0_PT3_T1_NS0_13GridEvenShareISI_EET2_T4_(
	.param .u64 .ptr .align 1 _ZN3cub18CUB_300001_SM_10006detail6reduce18DeviceReduceKernelINS2_10policy_hubIdjN4cuda3__47maximumIvEEE10Policy1000EPdjS8_dNS5_3std3__410__identityEEEvT0_PT3_T1_NS0_13GridEvenShareISI_EET2_T4__param_0,
	.param .u64 .ptr .align 1 _ZN3cub18CUB_300001_SM_10006detail6reduce18DeviceReduceKernelINS2_10policy_hubIdjN4cuda3__47maximumIvEEE10Policy1000EPdjS8_dNS5_3std3__410__identityEEEvT0_PT3_T1_NS0_13GridEvenShareISI_EET2_T4__param_1,
	.param .u32 _ZN3cub18CUB_300001_SM_10006detail6reduce18DeviceReduceKernelINS2_10policy_hubIdjN4cuda3__47maximumIvEEE10Policy1000EPdjS8_dNS5_3std3__410__identityEEEvT0_PT3_T1_NS0_13GridEvenShareISI_EET2_T4__param_2,
	.param .align 4 .b8 _ZN3cub18CUB_300001_SM_10006detail6reduce18DeviceReduceKernelINS2_10policy_hubIdjN4cuda3__47maximumIvEEE10Policy1000EPdjS8_dNS5_3std3__410__identityEEEvT0_PT3_T1_NS0_13GridEvenShareISI_EET2_T4__param_3[40],
	.param .align 1 .b8 _ZN3cub18CUB_300001_SM_10006detail6reduce18DeviceReduceKernelINS2_10policy_hubIdjN4cuda3__47maximumIvEEE10Policy1000EPdjS8_dNS5_3std3__410__identityEEEvT0_PT3_T1_NS0_13GridEvenShareISI_EET2_T4__param_4[1],
	.param .align 1 .b8 _ZN3cub18CUB_300001_SM_10006detail6reduce18DeviceReduceKernelINS2_10policy_hubIdjN4cuda3__47maximumIvEEE10Policy1000EPdjS8_dNS5_3std3__410__identityEEEvT0_PT3_T1_NS0_13GridEvenShareISI_EET2_T4__param_5[1]
)
.maxntid 256
{
	.reg .pred 	%p<217>;
	.reg .b32 	%r<542>;
	.reg .b64 	%rd<197>;
	.reg .b64 	%fd<375>;
	// demoted variable
	.shared .align 8 .b8 _ZZN3cub18CUB_300001_SM_10006detail6reduce18DeviceReduceKernelINS2_10policy_hubIdjN4cuda3__47maximumIvEEE10Policy1000EPdjS8_dNS5_3std3__410__identityEEEvT0_PT3_T1_NS0_13GridEvenShareISI_EET2_T4_E12temp_storage[80];
	ld.param.u32 	%r1, [_ZN3cub18CUB_300001_SM_10006detail6reduce18DeviceReduceKernelINS2_10policy_hubIdjN4cuda3__47maximumIvEEE10Policy1000EPdjS8_dNS5_3std3__410__identityEEEvT0_PT3_T1_NS0_13GridEvenShareISI_EET2_T4__param_3+20];
	ld.param.u64 	%rd1, [_ZN3cub18CUB_300001_SM_10006detail6reduce18DeviceReduceKernelINS2_10policy_hubIdjN4cuda3__47maximumIvEEE10Policy1000EPdjS8_dNS5_3std3__410__identityEEEvT0_PT3_T1_NS0_13GridEvenShareISI_EET2_T4__param_0];
	ld.param.u32 	%r2, [_ZN3cub18CUB_300001_SM_10006detail6reduce18DeviceReduceKernelINS2_10policy_hubIdjN4cuda3__47maximumIvEEE10Policy1000EPdjS8_dNS5_3std3__410__identityEEEvT0_PT3_T1_NS0_13GridEvenShareISI_EET2_T4__param_3+24];
	mov.u32 	%r3, %ctaid.x;
	shl.b32 	%r4, %r2, 11;
	shl.b32 	%r5, %r3, 11;
	and.b64  	%rd3, %rd1, 31;
	setp.ne.s64 	%p1, %rd3, 0;
	@%p1 bra 	$L__BB4_36;
	sub.s32 	%r6, %r1, %r5;
	setp.gt.u32 	%p109, %r6, 2047;
	@%p109 bra 	$L__BB4_20;
	mov.u32 	%r7, %tid.x;
	setp.ge.u32 	%p158, %r7, %r6;
	mov.f64 	%fd355, 0d0000000000000000;
	mov.u32 	%r512, %r7;
	@%p158 bra 	$L__BB4_4;
	add.s32 	%r378, %r5, %r7;
	mul.wide.u32 	%rd157, %r378, 8;
	add.s64 	%rd156, %rd1, %rd157;
	// begin inline asm
	ld.global.nc.u64 %rd155, [%rd156];
	// end inline asm
	mov.b64 	%fd355, %rd155;
	add.s32 	%r512, %r7, 256;
$L__BB4_4:
	setp.ge.u32 	%p159, %r512, %r6;
	@%p159 bra 	$L__BB4_11;
	not.b32 	%r379, %r512;
	add.s32 	%r10, %r1, %r379;
	and.b32  	%r380, %r10, 768;
	setp.eq.s32 	%p160, %r380, 768;
	@%p160 bra 	$L__BB4_8;
	add.s32 	%r510, %r512, %r5;
	shr.u32 	%r381, %r10, 8;
	add.s32 	%r382, %r381, 1;
	and.b32  	%r383, %r382, 3;
	neg.s32 	%r509, %r383;
$L__BB4_7:
	.pragma "nounroll";
	mul.wide.u32 	%rd160, %r510, 8;
	add.s64 	%rd159, %rd1, %rd160;
	// begin inline asm
	ld.global.nc.u64 %rd158, [%rd159];
	// end inline asm
	mov.b64 	%fd269, %rd158;
	setp.lt.f64 	%p161, %fd355, %fd269;
	selp.f64 	%fd355, %fd269, %fd355, %p161;
	add.s32 	%r512, %r512, 256;
	add.s32 	%r510, %r510, 256;
	add.s32 	%r509, %r509, 1;
	setp.ne.s32 	%p162, %r509, 0;
	@%p162 bra 	$L__BB4_7;
$L__BB4_8:
	sub.s32 	%r384, %r10, %r5;
	setp.lt.u32 	%p163, %r384, 768;
	@%p163 bra 	$L__BB4_11;
	add.s32 	%r514, %r512, 512;
	add.s32 	%r513, %r512, %r5;
$L__BB4_10:
	mul.wide.u32 	%rd169, %r513, 8;
	add.s64 	%rd162, %rd1, %rd169;
	// begin inline asm
	ld.global.nc.u64 %rd161, [%rd162];
	// end inline asm
	mov.b64 	%fd270, %rd161;
	setp.lt.f64 	%p164, %fd355, %fd270;
	selp.f64 	%fd271, %fd270, %fd355, %p164;
	add.s32 	%r385, %r513, 256;
	mul.wide.u32 	%rd170, %r385, 8;
	add.s64 	%rd164, %rd1, %rd170;
	// begin inline asm
	ld.global.nc.u64 %rd163, [%rd164];
	// end inline asm
	mov.b64 	%fd272, %rd163;
	setp.lt.f64 	%p165, %fd271, %fd272;
	selp.f64 	%fd273, %fd272, %fd271, %p165;
	add.s32 	%r386, %r513, 512;
	mul.wide.u32 	%rd171, %r386, 8;
	add.s64 	%rd166, %rd1, %rd171;
	// begin inline asm
	ld.global.nc.u64 %rd165, [%rd166];
	// end inline asm
	mov.b64 	%fd274, %rd165;
	setp.lt.f64 	%p166, %fd273, %fd274;
	selp.f64 	%fd275, %fd274, %fd273, %p166;
	add.s32 	%r387, %r513, 768;
	mul.wide.u32 	%rd172, %r387, 8;
	add.s64 	%rd168, %rd1, %rd172;
	// begin inline asm
	ld.global.nc.u64 %rd167, [%rd168];
	// end inline asm
	mov.b64 	%fd276, %rd167;
	setp.lt.f64 	%p167, %fd275, %fd276;
	selp.f64 	%fd355, %fd276, %fd275, %p167;
	add.s32 	%r24, %r514, 1024;
	add.s32 	%r388, %r514, 512;
	add.s32 	%r513, %r513, 1024;
	setp.lt.s32 	%p168, %r388, %r6;
	mov.u32 	%r514, %r24;
	@%p168 bra 	$L__BB4_10;
$L__BB4_11:
	setp.lt.u32 	%p169, %r6, 256;
	@%p169 bra 	$L__BB4_16;
	// begin inline asm
	mov.u32 %r452, %laneid;
	// end inline asm
	mov.b64 	%rd183, %fd355;
	mov.b64 	{%r454, %r459}, %rd183;
	mov.b32 	%r460, 1;
	mov.b32 	%r501, 31;
	mov.b32 	%r502, -1;
	// begin inline asm
	shfl.sync.down.b32 %r453, %r454, %r460, %r501, %r502;
	// end inline asm
	// begin inline asm
	shfl.sync.down.b32 %r458, %r459, %r460, %r501, %r502;
	// end inline asm
	mov.b64 	%rd184, {%r453, %r458};
	mov.b64 	%fd324, %rd184;
	setp.gt.s32 	%p197, %r452, 30;
	setp.lt.f64 	%p198, %fd355, %fd324;
	selp.f64 	%fd325, %fd324, %fd355, %p198;
	selp.f64 	%fd326, %fd355, %fd325, %p197;
	mov.b64 	%rd185, %fd326;
	mov.b64 	{%r464, %r469}, %rd185;
	mov.b32 	%r470, 2;
	// begin inline asm
	shfl.sync.down.b32 %r463, %r464, %r470, %r501, %r502;
	// end inline asm
	// begin inline asm
	shfl.sync.down.b32 %r468, %r469, %r470, %r501, %r502;
	// end inline asm
	mov.b64 	%rd186, {%r463, %r468};
	mov.b64 	%fd327, %rd186;
	setp.gt.s32 	%p199, %r452, 29;
	setp.lt.f64 	%p200, %fd326, %fd327;
	selp.f64 	%fd328, %fd327, %fd326, %p200;
	selp.f64 	%fd329, %fd326, %fd328, %p199;
	mov.b64 	%rd187, %fd329;
	mov.b64 	{%r474, %r479}, %rd187;
	mov.b32 	%r480, 4;
	// begin inline asm
	shfl.sync.down.b32 %r473, %r474, %r480, %r501, %r502;
	// end inline asm
	// begin inline asm
	shfl.sync.down.b32 %r478, %r479, %r480, %r501, %r502;
	// end inline asm
	mov.b64 	%rd188, {%r473, %r478};
	mov.b64 	%fd330, %rd188;
	setp.gt.s32 	%p201, %r452, 27;
	setp.lt.f64 	%p202, %fd329, %fd330;
	selp.f64 	%fd331, %fd330, %fd329, %p202;
	selp.f64 	%fd332, %fd329, %fd331, %p201;
	mov.b64 	%rd189, %fd332;
	mov.b64 	{%r484, %r489}, %rd189;
	mov.b32 	%r490, 8;
	// begin inline asm
	shfl.sync.down.b32 %r483, %r484, %r490, %r501, %r502;
	// end inline asm
	// begin inline asm
	shfl.sync.down.b32 %r488, %r489, %r490, %r501, %r502;
	// end inline asm
	mov.b64 	%rd190, {%r483, %r488};
	mov.b64 	%fd333, %rd190;
	setp.gt.s32 	%p203, %r452, 23;
	setp.lt.f64 	%p204, %fd332, %fd333;
	selp.f64 	%fd334, %fd333, %fd332, %p204;
	selp.f64 	%fd335, %fd332, %fd334, %p203;
	mov.b64 	%rd191, %fd335;
	mov.b64 	{%r494, %r499}, %rd191;
	mov.b32 	%r500, 16;
	// begin inline asm
	shfl.sync.down.b32 %r493, %r494, %r500, %r501, %r502;
	// end inline asm
	// begin inline asm
	shfl.sync.down.b32 %r498, %r499, %r500, %r501, %r502;
	// end inline asm
	mov.b64 	%rd192, {%r493, %r498};
	mov.b64 	%fd336, %rd192;
	setp.gt.s32 	%p205, %r452, 15;
	setp.lt.f64 	%p206, %fd335, %fd336;
	selp.f64 	%fd10, %fd336, %fd335, %p206;
	selp.f64 	%fd374, %fd335, %fd10, %p205;
	setp.ne.s32 	%p207, %r452, 0;
	@%p207 bra 	$L__BB4_14;
	shr.u32 	%r503, %r7, 2;
	and.b32  	%r504, %r503, 248;
	mov.u32 	%r505, _ZZN3cub18CUB_300001_SM_10006detail6reduce18DeviceReduceKernelINS2_10policy_hubIdjN4cuda3__47maximumIvEEE10Policy1000EPdjS8_dNS5_3std3__410__identityEEEvT0_PT3_T1_NS0_13GridEvenShareISI_EET2_T4_E12temp_storage;
	add.s32 	%r506, %r505, %r504;
	st.shared.f64 	[%r506+8], %fd10;
$L__BB4_14:
	bar.sync 	0;
	setp.ne.s32 	%p208, %r7, 0;
	@%p208 bra 	$L__BB4_71;
	ld.shared.f64 	%fd337, [_ZZN3cub18CUB_300001_SM_10006detail6reduce18DeviceReduceKernelINS2_10policy_hubIdjN4cuda3__47maximumIvEEE10Policy1000EPdjS8_dNS5_3std3__410__identityEEEvT0_PT3_T1_NS0_13GridEvenShareISI_EET2_T4_E12temp_storage+16];
	setp.lt.f64 	%p209, %fd374, %fd337;
	selp.f64 	%fd338, %fd337, %fd374, %p209;
	ld.shared.f64 	%fd339, [_ZZN3cub18CUB_300001_SM_10006detail6reduce18DeviceReduceKernelINS2_10policy_hubIdjN4cuda3__47maximumIvEEE10Policy1000EPdjS8_dNS5_3std3__410__identityEEEvT0_PT3_T1_NS0_13GridEvenShareISI_EET2_T4_E12temp_storage+24];
	setp.lt.f64 	%p210, %fd338, %fd339;
	selp.f64 	%fd340, %fd339, %fd338, %p210;
	ld.shared.f64 	%fd341, [_ZZN3cub18CUB_300001_SM_10006detail6reduce18DeviceReduceKernelINS2_10policy_hubIdjN4cuda3__47maximumIvEEE10Policy1000EPdjS8_dNS5_3std3__410__identityEEEvT0_PT3_T1_NS0_13GridEvenShareISI_EET2_T4_E12temp_storage+32];
	setp.lt.f64 	%p211, %fd340, %fd341;
	selp.f64 	%fd342, %fd341, %fd340, %p211;
	ld.shared.f64 	%fd343, [_ZZN3cub18CUB_300001_SM_10006detail6reduce18DeviceReduceKernelINS2_10policy_hubIdjN4cuda3__47maximumIvEEE10Policy1000EPdjS8_dNS5_3std3__410__identityEEEvT0_PT3_T1_NS0_13GridEvenShareISI_EET2_T4_E12temp_storage+40];
	setp.lt.f64 	%p212, %fd342, %fd343;
	selp.f64 	%fd344, %fd343, %fd342, %p212;
	ld.shared.f64 	%fd345, [_ZZN3cub18CUB_300001_SM_10006detail6reduce18DeviceReduceKernelINS2_10policy_hubIdjN4cuda3__47maximumIvEEE10Policy1000EPdjS8_dNS5_3std3__410__identityEEEvT0_PT3_T1_NS0_13GridEvenShareISI_EET2_T4_E12temp_storage+48];
	setp.lt.f64 	%p213, %fd344, %fd345;
	selp.f64 	%fd346, %fd345, %fd344, %p213;
	ld.shared.f64 	%fd347, [_ZZN3cub18CUB_300001_SM_10006detail6reduce18DeviceReduceKernelINS2_10policy_hubIdjN4cuda3__47maximumIvEEE10Policy1000EPdjS8_dNS5_3std3__410__identityEEEvT0_PT3_T1_NS0_13GridEvenShareISI_EET2_T4_E12temp_storage+56];
	setp.lt.f64 	%p214, %fd346, %fd347;
	selp.f64 	%fd348, %fd347, %fd346, %p214;
	ld.shared.f64 	%fd349, [_ZZN3cub18CUB_300001_SM_10006detail6reduce18DeviceReduceKernelINS2_10policy_hubIdjN4cuda3__47maximumIvEEE10Policy1000EPdjS8_dNS5_3std3__410__identityEEEvT0_PT3_T1_NS0_13GridEvenShareISI_EET2_T4_E12temp_storage+64];
	setp.lt.f64 	%p215, %fd348, %fd349;
	selp.f64 	%fd374, %fd349, %fd348, %p215;
	bra.uni 	$L__BB4_71;
$L__BB4_16:
	// begin inline asm
	mov.u32 %r389, %laneid;
	// end inline asm
	and.b32  	%r440, %r7, 992;
	add.s32 	%r441, %r440, 32;
	setp.gt.u32 	%p170, %r441, %r6;
	not.b32 	%r442, %r440;
	add.s32 	%r443, %r6, %r442;
	selp.b32 	%r438, %r443, 31, %p170;
	mov.b64 	%rd173, %fd355;
	mov.b64 	{%r391, %r396}, %rd173;
	mov.b32 	%r397, 1;
	mov.b32 	%r439, -1;
	// begin inline asm
	shfl.sync.down.b32 %r390, %r391, %r397, %r438, %r439;
	// end inline asm
	// begin inline asm
	shfl.sync.down.b32 %r395, %r396, %r397, %r438, %r439;
	// end inline asm
	mov.b64 	%rd174, {%r390, %r395};
	mov.b64 	%fd277, %rd174;
	setp.lt.s32 	%p171, %r389, %r438;
	setp.lt.f64 	%p172, %fd355, %fd277;
	selp.f64 	%fd278, %fd277, %fd355, %p172;
	selp.f64 	%fd279, %fd278, %fd355, %p171;
	mov.b64 	%rd175, %fd279;
	mov.b64 	{%r401, %r406}, %rd175;
	mov.b32 	%r407, 2;
	// begin inline asm
	shfl.sync.down.b32 %r400, %r401, %r407, %r438, %r439;
	// end inline asm
	// begin inline asm
	shfl.sync.down.b32 %r405, %r406, %r407, %r438, %r439;
	// end inline asm
	mov.b64 	%rd176, {%r400, %r405};
	mov.b64 	%fd280, %rd176;
	add.s32 	%r444, %r389, 2;
	setp.gt.s32 	%p173, %r444, %r438;
	setp.lt.f64 	%p174, %fd279, %fd280;
	selp.f64 	%fd281, %fd280, %fd279, %p174;
	selp.f64 	%fd282, %fd279, %fd281, %p173;
	mov.b64 	%rd177, %fd282;
	mov.b64 	{%r411, %r416}, %rd177;
	mov.b32 	%r417, 4;
	// begin inline asm
	shfl.sync.down.b32 %r410, %r411, %r417, %r438, %r439;
	// end inline asm
	// begin inline asm
	shfl.sync.down.b32 %r415, %r416, %r417, %r438, %r439;
	// end inline asm
	mov.b64 	%rd178, {%r410, %r415};
	mov.b64 	%fd283, %rd178;
	add.s32 	%r445, %r389, 4;
	setp.gt.s32 	%p175, %r445, %r438;
	setp.lt.f64 	%p176, %fd282, %fd283;
	selp.f64 	%fd284, %fd283, %fd282, %p176;
	selp.f64 	%fd285, %fd282, %fd284, %p175;
	mov.b64 	%rd179, %fd285;
	mov.b64 	{%r421, %r426}, %rd179;
	mov.b32 	%r427, 8;
	// begin inline asm
	shfl.sync.down.b32 %r420, %r421, %r427, %r438, %r439;
	// end inline asm
	// begin inline asm
	shfl.sync.down.b32 %r425, %r426, %r427, %r438, %r439;
	// end inline asm
	mov.b64 	%rd180, {%r420, %r425};
	mov.b64 	%fd286, %rd180;
	add.s32 	%r446, %r389, 8;
	setp.gt.s32 	%p177, %r446, %r438;
	setp.lt.f64 	%p178, %fd285, %fd286;
	selp.f64 	%fd287, %fd286, %fd285, %p178;
	selp.f64 	%fd288, %fd285, %fd287, %p177;
	mov.b64 	%rd181, %fd288;
	mov.b64 	{%r431, %r436}, %rd181;
	mov.b32 	%r437, 16;
	// begin inline asm
	shfl.sync.down.b32 %r430, %r431, %r437, %r438, %r439;
	// end inline asm
	// begin inline asm
	shfl.sync.down.b32 %r435, %r436, %r437, %r438, %r439;
	// end inline asm
	mov.b64 	%rd182, {%r430, %r435};
	mov.b64 	%fd289, %rd182;
	add.s32 	%r447, %r389, 16;
	setp.gt.s32 	%p179, %r447, %r438;
	setp.lt.f64 	%p180, %fd288, %fd289;
	selp.f64 	%fd290, %fd289, %fd288, %p180;
	selp.f64 	%fd374, %fd288, %fd290, %p179;
	setp.ne.s32 	%p181, %r389, 0;
	@%p181 bra 	$L__BB4_18;
	shr.u32 	%r448, %r7, 2;
	and.b32  	%r449, %r448, 248;
	mov.u32 	%r450, _ZZN3cub18CUB_300001_SM_10006detail6reduce18DeviceReduceKernelINS2_10policy_hubIdjN4cuda3__47maximumIvEEE10Policy1000EPdjS8_dNS5_3std3__410__identityEEEvT0_PT3_T1_NS0_13GridEvenShareISI_EET2_T4_E12temp_storage;
	add.s32 	%r451, %r450, %r449;
	st.shared.f64 	[%r451+8], %fd374;
$L__BB4_18:
	bar.sync 	0;
	setp.ne.s32 	%p182, %r7, 0;
	@%p182 bra 	$L__BB4_71;
	setp.gt.u32 	%p183, %r6, 32;
	ld.shared.f64 	%fd291, [_ZZN3cub18CUB_300001_SM_10006detail6reduce18DeviceReduceKernelINS2_10policy_hubIdjN4cuda3__47maximumIvEEE10Policy1000EPdjS8_dNS5_3std3__410__identityEEEvT0_PT3_T1_NS0_13GridEvenShareISI_EET2_T4_E12temp_storage+16];
	setp.lt.f64 	%p184, %fd374, %fd291;
	selp.f64 	%fd293, %fd291, %fd374, %p184;
	selp.f64 	%fd294, %fd293, %fd374, %p183;
	setp.gt.u32 	%p185, %r6, 64;
	ld.shared.f64 	%fd296, [_ZZN3cub18CUB_300001_SM_10006detail6reduce18DeviceReduceKernelINS2_10policy_hubIdjN4cuda3__47maximumIvEEE10Policy1000EPdjS8_dNS5_3std3__410__identityEEEvT0_PT3_T1_NS0_13GridEvenShareISI_EET2_T4_E12temp_storage+24];
	setp.lt.f64 	%p186, %fd294, %fd296;
	selp.f64 	%fd298, %fd296, %fd294, %p186;
	selp.f64 	%fd299, %fd298, %fd294, %p185;
	setp.gt.u32 	%p187, %r6, 96;
	ld.shared.f64 	%fd301, [_ZZN3cub18CUB_300001_SM_10006detail6reduce18DeviceReduceKernelINS2_10policy_hubIdjN4cuda3__47maximumIvEEE10Policy1000EPdjS8_dNS5_3std3__410__identityEEEvT0_PT3_T1_NS0_13GridEvenShareISI_EET2_T4_E12temp_storage+32];
	setp.lt.f64 	%p188, %fd299, %fd301;
	selp.f64 	%fd303, %fd301, %fd299, %p188;
	selp.f64 	%fd304, %fd303, %fd299, %p187;
	setp.gt.u32 	%p189, %r6, 128;
	ld.shared.f64 	%fd306, [_ZZN3cub18CUB_300001_SM_10006detail6reduce18DeviceReduceKernelINS2_10policy_hubIdjN4cuda3__47maximumIvEEE10Policy1000EPdjS8_dNS5_3std3__410__identityEEEvT0_PT3_T1_NS0_13GridEvenShareISI_EET2_T4_E12temp_storage+40];
	setp.lt.f64 	%p190, %fd304, %fd306;
	selp.f64 	%fd308, %fd306, %fd304, %p190;
	selp.f64 	%fd309, %fd308, %fd304, %p189;
	setp.gt.u32 	%p191, %r6, 160;
	ld.shared.f64 	%fd311, [_ZZN3cub18CUB_300001_SM_10006detail6reduce18DeviceReduceKernelINS2_10policy_hubIdjN4cuda3__47maximumIvEEE10Policy1000EPdjS8_dNS5_3std3__410__identityEEEvT0_PT3_T1_NS0_13GridEvenShareISI_EET2_T4_E12temp_storage+48];
	setp.lt.f64 	%p192, %fd309, %fd311;
	selp.f64 	%fd313, %fd311, %fd309, %p192;
	selp.f64 	%fd314, %fd313, %fd309, %p191;
	setp.gt.u32 	%p193, %r6, 192;
	ld.shared.f64 	%fd316, [_ZZN3cub18CUB_300001_SM_10006detail6reduce18DeviceReduceKernelINS2_10policy_hubIdjN4cuda3__47maximumIvEEE10Policy1000EPdjS8_dNS5_3std3__410__identityEEEvT0_PT3_T1_NS0_13GridEvenShareISI_EET2_T4_E12temp_storage+56];
	setp.lt.f64 	%p194, %fd314, %fd316;
	selp.f64 	%fd318, %fd316, %fd314, %p194;
	selp.f64 	%fd319, %fd318, %fd314, %p193;
	setp.gt.u32 	%p195, %r6, 224;
	ld.shared.f64 	%fd321, [_ZZN3cub18CUB_300001_SM_10006detail6reduce18DeviceReduceKernelINS2_10policy_hubIdjN4cuda3__47maximumIvEEE10Policy1000EPdjS8_dNS5_3std3__410__identityEEEvT0_PT3_T1_NS0_13GridEvenShareISI_EET2_T4_E12temp_storage+64];
	setp.lt.f64 	%p196, %fd319, %fd321;
	selp.f64 	%fd323, %fd321, %fd319, %p196;
	selp.f64 	%fd374, %fd323, %fd319, %p195;
	bra.uni 	$L__BB4_71;
$L__BB4_20:
	mov.u32 	%r26, %tid.x;
	shl.b32 	%r305, %r26, 2;
	add.s32 	%r306, %r5, %r305;
	mul.wide.u32 	%rd113, %r306, 8;
	add.s64 	%rd103, %rd1, %rd113;
	// begin inline asm
	ld.global.nc.v2.u64 {%rd101, %rd102}, [%rd103];
	// end inline asm
	add.s64 	%rd106, %rd103, 16;
	// begin inline asm
	ld.global.nc.v2.u64 {%rd104, %rd105}, [%rd106];
	// end inline asm
	mov.b64 	%fd203, %rd101;
	mov.b64 	%fd204, %rd102;
	mov.b64 	%fd205, %rd104;
	mov.b64 	%fd206, %rd105;
	add.s64 	%rd109, %rd103, 8192;
	// begin inline asm
	ld.global.nc.v2.u64 {%rd107, %rd108}, [%rd109];
	// end inline asm
	add.s64 	%rd112, %rd103, 8208;
	// begin inline asm
	ld.global.nc.v2.u64 {%rd110, %rd111}, [%rd112];
	// end inline asm
	mov.b64 	%fd207, %rd107;
	mov.b64 	%fd208, %rd108;
	mov.b64 	%fd209, %rd110;
	mov.b64 	%fd210, %rd111;
	setp.lt.f64 	%p110, %fd203, %fd204;
	selp.f64 	%fd211, %fd204, %fd203, %p110;
	setp.lt.f64 	%p111, %fd211, %fd205;
	selp.f64 	%fd212, %fd205, %fd211, %p111;
	setp.lt.f64 	%p112, %fd212, %fd206;
	selp.f64 	%fd213, %fd206, %fd212, %p112;
	setp.lt.f64 	%p113, %fd213, %fd207;
	selp.f64 	%fd214, %fd207, %fd213, %p113;
	setp.lt.f64 	%p114, %fd214, %fd208;
	selp.f64 	%fd215, %fd208, %fd214, %p114;
	setp.lt.f64 	%p115, %fd215, %fd209;
	selp.f64 	%fd216, %fd209, %fd215, %p115;
	setp.lt.f64 	%p116, %fd216, %fd210;
	selp.f64 	%fd361, %fd210, %fd216, %p116;
	setp.lt.u32 	%p117, %r6, %r4;
	@%p117 bra 	$L__BB4_32;
	add.s32 	%r27, %r4, %r5;
	add.s32 	%r516, %r27, 256;
	add.s32 	%r515, %r27, %r26;
	mov.b32 	%r517, 0;
$L__BB4_22:
	add.s32 	%r5, %r5, %r4;
	add.s32 	%r308, %r1, -2048;
	setp.gt.u32 	%p118, %r5, %r308;
	@%p118 bra 	$L__BB4_24;
	cvt.u64.u32 	%rd126, %r5;
	cvt.u64.u32 	%rd127, %r305;
	add.s64 	%rd128, %rd126, %rd127;
	shl.b64 	%rd129, %rd128, 3;
	add.s64 	%rd116, %rd1, %rd129;
	// begin inline asm
	ld.global.nc.v2.u64 {%rd114, %rd115}, [%rd116];
	// end inline asm
	add.s64 	%rd119, %rd116, 16;
	// begin inline asm
	ld.global.nc.v2.u64 {%rd117, %rd118}, [%rd119];
	// end inline asm
	mov.b64 	%fd217, %rd114;
	mov.b64 	%fd218, %rd115;
	mov.b64 	%fd219, %rd117;
	mov.b64 	%fd220, %rd118;
	add.s64 	%rd122, %rd116, 8192;
	// begin inline asm
	ld.global.nc.v2.u64 {%rd120, %rd121}, [%rd122];
	// end inline asm
	add.s64 	%rd125, %rd116, 8208;
	// begin inline asm
	ld.global.nc.v2.u64 {%rd123, %rd124}, [%rd125];
	// end inline asm
	mov.b64 	%fd221, %rd120;
	mov.b64 	%fd222, %rd121;
	mov.b64 	%fd223, %rd123;
	mov.b64 	%fd224, %rd124;
	setp.lt.f64 	%p119, %fd361, %fd217;
	selp.f64 	%fd225, %fd217, %fd361, %p119;
	setp.lt.f64 	%p120, %fd225, %fd218;
	selp.f64 	%fd226, %fd218, %fd225, %p120;
	setp.lt.f64 	%p121, %fd226, %fd219;
	selp.f64 	%fd227, %fd219, %fd226, %p121;
	setp.lt.f64 	%p122, %fd227, %fd220;
	selp.f64 	%fd228, %fd220, %fd227, %p122;
	setp.lt.f64 	%p123, %fd228, %fd221;
	selp.f64 	%fd229, %fd221, %fd228, %p123;
	setp.lt.f64 	%p124, %fd229, %fd222;
	selp.f64 	%fd230, %fd222, %fd229, %p124;
	setp.lt.f64 	%p125, %fd230, %fd223;
	selp.f64 	%fd231, %fd223, %fd230, %p125;
	setp.lt.f64 	%p126, %fd231, %fd224;
	selp.f64 	%fd361, %fd224, %fd231, %p126;
	sub.s32 	%r310, %r1, %r5;
	setp.lt.u32 	%p127, %r310, %r4;
	add.s32 	%r517, %r517, 1;
	add.s32 	%r516, %r516, %r4;
	add.s32 	%r515, %r515, %r4;
	@%p127 bra 	$L__BB4_32;
	bra.uni 	$L__BB4_22;
$L__BB4_24:
	setp.le.u32 	%p128, %r1, %r5;
	@%p128 bra 	$L__BB4_32;
	sub.s32 	%r38, %r1, %r5;
	setp.ge.s32 	%p129, %r26, %r38;
	@%p129 bra 	$L__BB4_32;
	not.b32 	%r311, %r26;
	add.s32 	%r312, %r1, %r311;
	sub.s32 	%r313, %r312, %r27;
	mul.lo.s32 	%r314, %r2, %r517;
	shl.b32 	%r315, %r314, 11;
	sub.s32 	%r39, %r313, %r315;
	shr.u32 	%r316, %r312, 8;
	add.s32 	%r40, %r316, 1;
	and.b32  	%r317, %r312, 768;
	setp.eq.s32 	%p130, %r317, 768;
	mov.u32 	%r522, %r26;
	@%p130 bra 	$L__BB4_29;
	and.b32  	%r318, %r40, 3;
	neg.s32 	%r519, %r318;
	mov.u32 	%r522, %r26;
$L__BB4_28:
	.pragma "nounroll";
	mul.wide.u32 	%rd132, %r515, 8;
	add.s64 	%rd131, %rd1, %rd132;
	// begin inline asm
	ld.global.nc.u64 %rd130, [%rd131];
	// end inline asm
	mov.b64 	%fd233, %rd130;
	setp.lt.f64 	%p131, %fd361, %fd233;
	selp.f64 	%fd361, %fd233, %fd361, %p131;
	add.s32 	%r522, %r522, 256;
	add.s32 	%r515, %r515, 256;
	add.s32 	%r519, %r519, 1;
	setp.ne.s32 	%p132, %r519, 0;
	@%p132 bra 	$L__BB4_28;
$L__BB4_29:
	setp.lt.u32 	%p133, %r39, 768;
	@%p133 bra 	$L__BB4_32;
	add.s32 	%r524, %r522, 512;
	add.s32 	%r523, %r522, %r516;
$L__BB4_31:
	add.s32 	%r319, %r523, -256;
	mul.wide.u32 	%rd141, %r319, 8;
	add.s64 	%rd134, %rd1, %rd141;
	// begin inline asm
	ld.global.nc.u64 %rd133, [%rd134];
	// end inline asm
	mov.b64 	%fd234, %rd133;
	setp.lt.f64 	%p134, %fd361, %fd234;
	selp.f64 	%fd235, %fd234, %fd361, %p134;
	mul.wide.u32 	%rd142, %r523, 8;
	add.s64 	%rd136, %rd1, %rd142;
	// begin inline asm
	ld.global.nc.u64 %rd135, [%rd136];
	// end inline asm
	mov.b64 	%fd236, %rd135;
	setp.lt.f64 	%p135, %fd235, %fd236;
	selp.f64 	%fd237, %fd236, %fd235, %p135;
	add.s32 	%r320, %r523, 256;
	mul.wide.u32 	%rd143, %r320, 8;
	add.s64 	%rd138, %rd1, %rd143;
	// begin inline asm
	ld.global.nc.u64 %rd137, [%rd138];
	// end inline asm
	mov.b64 	%fd238, %rd137;
	setp.lt.f64 	%p136, %fd237, %fd238;
	selp.f64 	%fd239, %fd238, %fd237, %p136;
	add.s32 	%r321, %r523, 512;
	mul.wide.u32 	%rd144, %r321, 8;
	add.s64 	%rd140, %rd1, %rd144;
	// begin inline asm
	ld.global.nc.u64 %rd139, [%rd140];
	// end inline asm
	mov.b64 	%fd240, %rd139;
	setp.lt.f64 	%p137, %fd239, %fd240;
	selp.f64 	%fd361, %fd240, %fd239, %p137;
	add.s32 	%r53, %r524, 1024;
	add.s32 	%r322, %r524, 512;
	add.s32 	%r523, %r523, 1024;
	setp.lt.s32 	%p138, %r322, %r38;
	mov.u32 	%r524, %r53;
	@%p138 bra 	$L__BB4_31;
$L__BB4_32:
	// begin inline asm
	mov.u32 %r323, %laneid;
	// end inline asm
	mov.b64 	%rd145, %fd361;
	mov.b64 	{%r325, %r330}, %rd145;
	mov.b32 	%r331, 1;
	mov.b32 	%r372, 31;
	mov.b32 	%r373, -1;
	// begin inline asm
	shfl.sync.down.b32 %r324, %r325, %r331, %r372, %r373;
	// end inline asm
	// begin inline asm
	shfl.sync.down.b32 %r329, %r330, %r331, %r372, %r373;
	// end inline asm
	mov.b64 	%rd146, {%r324, %r329};
	mov.b64 	%fd241, %rd146;
	setp.gt.s32 	%p139, %r323, 30;
	setp.lt.f64 	%p140, %fd361, %fd241;
	selp.f64 	%fd242, %fd241, %fd361, %p140;
	selp.f64 	%fd243, %fd361, %fd242, %p139;
	mov.b64 	%rd147, %fd243;
	mov.b64 	{%r335, %r340}, %rd147;
	mov.b32 	%r341, 2;
	// begin inline asm
	shfl.sync.down.b32 %r334, %r335, %r341, %r372, %r373;
	// end inline asm
	// begin inline asm
	shfl.sync.down.b32 %r339, %r340, %r341, %r372, %r373;
	// end inline asm
	mov.b64 	%rd148, {%r334, %r339};
	mov.b64 	%fd244, %rd148;
	setp.gt.s32 	%p141, %r323, 29;
	setp.lt.f64 	%p142, %fd243, %fd244;
	selp.f64 	%fd245, %fd244, %fd243, %p142;
	selp.f64 	%fd246, %fd243, %fd245, %p141;
	mov.b64 	%rd149, %fd246;
	mov.b64 	{%r345, %r350}, %rd149;
	mov.b32 	%r351, 4;
	// begin inline asm
	shfl.sync.down.b32 %r344, %r345, %r351, %r372, %r373;
	// end inline asm
	// begin inline asm
	shfl.sync.down.b32 %r349, %r350, %r351, %r372, %r373;
	// end inline asm
	mov.b64 	%rd150, {%r344, %r349};
	mov.b64 	%fd247, %rd150;
	setp.gt.s32 	%p143, %r323, 27;
	setp.lt.f64 	%p144, %fd246, %fd247;
	selp.f64 	%fd248, %fd247, %fd246, %p144;
	selp.f64 	%fd249, %fd246, %fd248, %p143;
	mov.b64 	%rd151, %fd249;
	mov.b64 	{%r355, %r360}, %rd151;
	mov.b32 	%r361, 8;
	// begin inline asm
	shfl.sync.down.b32 %r354, %r355, %r361, %r372, %r373;
	// end inline asm
	// begin inline asm
	shfl.sync.down.b32 %r359, %r360, %r361, %r372, %r373;
	// end inline asm
	mov.b64 	%rd152, {%r354, %r359};
	mov.b64 	%fd250, %rd152;
	setp.gt.s32 	%p145, %r323, 23;
	setp.lt.f64 	%p146, %fd249, %fd250;
	selp.f64 	%fd251, %fd250, %fd249, %p146;
	selp.f64 	%fd252, %fd249, %fd251, %p145;
	mov.b64 	%rd153, %fd252;
	mov.b64 	{%r365, %r370}, %rd153;
	mov.b32 	%r371, 16;
	// begin inline asm
	shfl.sync.down.b32 %r364, %r365, %r371, %r372, %r373;
	// end inline asm
	// begin inline asm
	shfl.sync.down.b32 %r369, %r370, %r371, %r372, %r373;
	// end inline asm
	mov.b64 	%rd154, {%r364, %r369};
	mov.b64 	%fd253, %rd154;
	setp.gt.s32 	%p147, %r323, 15;
	setp.lt.f64 	%p148, %fd252, %fd253;
	selp.f64 	%fd25, %fd253, %fd252, %p148;
	selp.f64 	%fd374, %fd252, %fd25, %p147;
	setp.ne.s32 	%p149, %r323, 0;
	@%p149 bra 	$L__BB4_34;
	shr.u32 	%r374, %r26, 2;
	and.b32  	%r375, %r374, 248;
	mov.u32 	%r376, _ZZN3cub18CUB_300001_SM_10006detail6reduce18DeviceReduceKernelINS2_10policy_hubIdjN4cuda3__47maximumIvEEE10Policy1000EPdjS8_dNS5_3std3__410__identityEEEvT0_PT3_T1_NS0_13GridEvenShareISI_EET2_T4_E12temp_storage;
	add.s32 	%r377, %r376, %r375;
	st.shared.f64 	[%r377+8], %fd25;
$L__BB4_34:
	bar.sync 	0;
	setp.ne.s32 	%p150, %r26, 0;
	@%p150 bra 	$L__BB4_71;
	ld.shared.f64 	%fd254, [_ZZN3cub18CUB_300001_SM_10006detail6reduce18DeviceReduceKernelINS2_10policy_hubIdjN4cuda3__47maximumIvEEE10Policy1000EPdjS8_dNS5_3std3__410__identityEEEvT0_PT3_T1_NS0_13GridEvenShareISI_EET2_T4_E12temp_storage+16];
	setp.lt.f64 	%p151, %fd374, %fd254;
	selp.f64 	%fd255, %fd254, %fd374, %p151;
	ld.shared.f64 	%fd256, [_ZZN3cub18CUB_300001_SM_10006detail6reduce18DeviceReduceKernelINS2_10policy_hubIdjN4cuda3__47maximumIvEEE10Policy1000EPdjS8_dNS5_3std3__410__identityEEEvT0_PT3_T1_NS0_13GridEvenShareISI_EET2_T4_E12temp_storage+24];
	setp.lt.f64 	%p152, %fd255, %fd256;
	selp.f64 	%fd257, %fd256, %fd255, %p152;
	ld.shared.f64 	%fd258, [_ZZN3cub18CUB_300001_SM_10006detail6reduce18DeviceReduceKernelINS2_10policy_hubIdjN4cuda3__47maximumIvEEE10Policy1000EPdjS8_dNS5_3std3__410__identityEEEvT0_PT3_T1_NS0_13GridEvenShareISI_EET2_T4_E12temp_storage+32];
	setp.lt.f64 	%p153, %fd257, %fd258;
	selp.f64 	%fd259, %fd258, %fd257, %p153;
	ld.shared.f64 	%fd260, [_ZZN3cub18CUB_300001_SM_10006detail6reduce18DeviceReduceKernelINS2_10policy_hubIdjN4cuda3__47maximumIvEEE10Policy1000EPdjS8_dNS5_3std3__410__identityEEEvT0_PT3_T1_NS0_13GridEvenShareISI_EET2_T4_E12temp_storage+40];
	setp.lt.f64 	%p154, %fd259, %fd260;
	selp.f64 	%fd261, %fd260, %fd259, %p154;
	ld.shared.f64 	%fd262, [_ZZN3cub18CUB_300001_SM_10006detail6reduce18DeviceReduceKernelINS2_10policy_hubIdjN4cuda3__47maximumIvEEE10Policy1000EPdjS8_dNS5_3std3__410__identityEEEvT0_PT3_T1_NS0_13GridEvenShareISI_EET2_T4_E12temp_storage+48];
	setp.lt.f64 	%p155, %fd261, %fd262;
	selp.f64 	%fd263, %fd262, %fd261, %p155;
	ld.shared.f64 	%fd264, [_ZZN3cub18CUB_300001_SM_10006detail6reduce18DeviceReduceKernelINS2_10policy_hubIdjN4cuda3__47maximumIvEEE10Policy1000EPdjS8_dNS5_3std3__410__identityEEEvT0_PT3_T1_NS0_13GridEvenShareISI_EET2_T4_E12temp_storage+56];
	setp.lt.f64 	%p156, %fd263, %fd264;
	selp.f64 	%fd265, %fd264, %fd263, %p156;
	ld.shared.f64 	%fd266, [_ZZN3cub18CUB_300001_SM_10006detail6reduce18DeviceReduceKernelINS2_10policy_hubIdjN4cuda3__47maximumIvEEE10Policy1000EPdjS8_dNS5_3std3__410__identityEEEvT0_PT3_T1_NS0_13GridEvenShareISI_EET2_T4_E12temp_storage+64];
	setp.lt.f64 	%p157, %fd265, %fd266;
	selp.f64 	%fd374, %fd266, %fd265, %p157;
	bra.uni 	$L__BB4_71;
$L__BB4_36:
	sub.s32 	%r55, %r1, %r5;
	setp.gt.u32 	%p2, %r55, 2047;
	@%p2 bra 	$L__BB4_55;
	mov.u32 	%r56, %tid.x;
	setp.ge.u32 	%p51, %r56, %r55;
	mov.f64 	%fd367, 0d0000000000000000;
	mov.u32 	%r529, %r56;
	@%p51 bra 	$L__BB4_39;
	add.s32 	%r176, %r5, %r56;
	mul.wide.u32 	%rd65, %r176, 8;
	add.s64 	%rd64, %rd1, %rd65;
	// begin inline asm
	ld.global.nc.u64 %rd63, [%rd64];
	// end inline asm
	mov.b64 	%fd367, %rd63;
	add.s32 	%r529, %r56, 256;
$L__BB4_39:
	setp.ge.u32 	%p52, %r529, %r55;
	@%p52 bra 	$L__BB4_46;
	not.b32 	%r177, %r529;
	add.s32 	%r59, %r1, %r177;
	and.b32  	%r178, %r59, 768;
	setp.eq.s32 	%p53, %r178, 768;
	@%p53 bra 	$L__BB4_43;
	add.s32 	%r527, %r529, %r5;
	shr.u32 	%r179, %r59, 8;
	add.s32 	%r180, %r179, 1;
	and.b32  	%r181, %r180, 3;
	neg.s32 	%r526, %r181;
$L__BB4_42:
	.pragma "nounroll";
	mul.wide.u32 	%rd68, %r527, 8;
	add.s64 	%rd67, %rd1, %rd68;
	// begin inline asm
	ld.global.nc.u64 %rd66, [%rd67];
	// end inline asm
	mov.b64 	%fd122, %rd66;
	setp.lt.f64 	%p54, %fd367, %fd122;
	selp.f64 	%fd367, %fd122, %fd367, %p54;
	add.s32 	%r529, %r529, 256;
	add.s32 	%r527, %r527, 256;
	add.s32 	%r526, %r526, 1;
	setp.ne.s32 	%p55, %r526, 0;
	@%p55 bra 	$L__BB4_42;
$L__BB4_43:
	sub.s32 	%r182, %r59, %r5;
	setp.lt.u32 	%p56, %r182, 768;
	@%p56 bra 	$L__BB4_46;
	add.s32 	%r531, %r529, 512;
	add.s32 	%r530, %r529, %r5;
$L__BB4_45:
	mul.wide.u32 	%rd77, %r530, 8;
	add.s64 	%rd70, %rd1, %rd77;
	// begin inline asm
	ld.global.nc.u64 %rd69, [%rd70];
	// end inline asm
	mov.b64 	%fd123, %rd69;
	setp.lt.f64 	%p57, %fd367, %fd123;
	selp.f64 	%fd124, %fd123, %fd367, %p57;
	add.s32 	%r183, %r530, 256;
	mul.wide.u32 	%rd78, %r183, 8;
	add.s64 	%rd72, %rd1, %rd78;
	// begin inline asm
	ld.global.nc.u64 %rd71, [%rd72];
	// end inline asm
	mov.b64 	%fd125, %rd71;
	setp.lt.f64 	%p58, %fd124, %fd125;
	selp.f64 	%fd126, %fd125, %fd124, %p58;
	add.s32 	%r184, %r530, 512;
	mul.wide.u32 	%rd79, %r184, 8;
	add.s64 	%rd74, %rd1, %rd79;
	// begin inline asm
	ld.global.nc.u64 %rd73, [%rd74];
	// end inline asm
	mov.b64 	%fd127, %rd73;
	setp.lt.f64 	%p59, %fd126, %fd127;
	selp.f64 	%fd128, %fd127, %fd126, %p59;
	add.s32 	%r185, %r530, 768;
	mul.wide.u32 	%rd80, %r185, 8;
	add.s64 	%rd76, %rd1, %rd80;
	// begin inline asm
	ld.global.nc.u64 %rd75, [%rd76];
	// end inline asm
	mov.b64 	%fd129, %rd75;
	setp.lt.f64 	%p60, %fd128, %fd129;
	selp.f64 	%fd367, %fd129, %fd128, %p60;
	add.s32 	%r73, %r531, 1024;
	add.s32 	%r186, %r531, 512;
	add.s32 	%r530, %r530, 1024;
	setp.lt.s32 	%p61, %r186, %r55;
	mov.u32 	%r531, %r73;
	@%p61 bra 	$L__BB4_45;
$L__BB4_46:
	setp.lt.u32 	%p62, %r55, 256;
	@%p62 bra 	$L__BB4_51;
	// begin inline asm
	mov.u32 %r250, %laneid;
	// end inline asm
	mov.b64 	%rd91, %fd367;
	mov.b64 	{%r252, %r257}, %rd91;
	mov.b32 	%r258, 1;
	mov.b32 	%r299, 31;
	mov.b32 	%r300, -1;
	// begin inline asm
	shfl.sync.down.b32 %r251, %r252, %r258, %r299, %r300;
	// end inline asm
	// begin inline asm
	shfl.sync.down.b32 %r256, %r257, %r258, %r299, %r300;
	// end inline asm
	mov.b64 	%rd92, {%r251, %r256};
	mov.b64 	%fd177, %rd92;
	setp.gt.s32 	%p90, %r250, 30;
	setp.lt.f64 	%p91, %fd367, %fd177;
	selp.f64 	%fd178, %fd177, %fd367, %p91;
	selp.f64 	%fd179, %fd367, %fd178, %p90;
	mov.b64 	%rd93, %fd179;
	mov.b64 	{%r262, %r267}, %rd93;
	mov.b32 	%r268, 2;
	// begin inline asm
	shfl.sync.down.b32 %r261, %r262, %r268, %r299, %r300;
	// end inline asm
	// begin inline asm
	shfl.sync.down.b32 %r266, %r267, %r268, %r299, %r300;
	// end inline asm
	mov.b64 	%rd94, {%r261, %r266};
	mov.b64 	%fd180, %rd94;
	setp.gt.s32 	%p92, %r250, 29;
	setp.lt.f64 	%p93, %fd179, %fd180;
	selp.f64 	%fd181, %fd180, %fd179, %p93;
	selp.f64 	%fd182, %fd179, %fd181, %p92;
	mov.b64 	%rd95, %fd182;
	mov.b64 	{%r272, %r277}, %rd95;
	mov.b32 	%r278, 4;
	// begin inline asm
	shfl.sync.down.b32 %r271, %r272, %r278, %r299, %r300;
	// end inline asm
	// begin inline asm
	shfl.sync.down.b32 %r276, %r277, %r278, %r299, %r300;
	// end inline asm
	mov.b64 	%rd96, {%r271, %r276};
	mov.b64 	%fd183, %rd96;
	setp.gt.s32 	%p94, %r250, 27;
	setp.lt.f64 	%p95, %fd182, %fd183;
	selp.f64 	%fd184, %fd183, %fd182, %p95;
	selp.f64 	%fd185, %fd182, %fd184, %p94;
	mov.b64 	%rd97, %fd185;
	mov.b64 	{%r282, %r287}, %rd97;
	mov.b32 	%r288, 8;
	// begin inline asm
	shfl.sync.down.b32 %r281, %r282, %r288, %r299, %r300;
	// end inline asm
	// begin inline asm
	shfl.sync.down.b32 %r286, %r287, %r288, %r299, %r300;
	// end inline asm
	mov.b64 	%rd98, {%r281, %r286};
	mov.b64 	%fd186, %rd98;
	setp.gt.s32 	%p96, %r250, 23;
	setp.lt.f64 	%p97, %fd185, %fd186;
	selp.f64 	%fd187, %fd186, %fd185, %p97;
	selp.f64 	%fd188, %fd185, %fd187, %p96;
	mov.b64 	%rd99, %fd188;
	mov.b64 	{%r292, %r297}, %rd99;
	mov.b32 	%r298, 16;
	// begin inline asm
	shfl.sync.down.b32 %r291, %r292, %r298, %r299, %r300;
	// end inline asm
	// begin inline asm
	shfl.sync.down.b32 %r296, %r297, %r298, %r299, %r300;
	// end inline asm
	mov.b64 	%rd100, {%r291, %r296};
	mov.b64 	%fd189, %rd100;
	setp.gt.s32 	%p98, %r250, 15;
	setp.lt.f64 	%p99, %fd188, %fd189;
	selp.f64 	%fd37, %fd189, %fd188, %p99;
	selp.f64 	%fd374, %fd188, %fd37, %p98;
	setp.ne.s32 	%p100, %r250, 0;
	@%p100 bra 	$L__BB4_49;
	shr.u32 	%r301, %r56, 2;
	and.b32  	%r302, %r301, 248;
	mov.u32 	%r303, _ZZN3cub18CUB_300001_SM_10006detail6reduce18DeviceReduceKernelINS2_10policy_hubIdjN4cuda3__47maximumIvEEE10Policy1000EPdjS8_dNS5_3std3__410__identityEEEvT0_PT3_T1_NS0_13GridEvenShareISI_EET2_T4_E12temp_storage;
	add.s32 	%r304, %r303, %r302;
	st.shared.f64 	[%r304+8], %fd37;
$L__BB4_49:
	bar.sync 	0;
	setp.ne.s32 	%p101, %r56, 0;
	@%p101 bra 	$L__BB4_71;
	ld.shared.f64 	%fd190, [_ZZN3cub18CUB_300001_SM_10006detail6reduce18DeviceReduceKernelINS2_10policy_hubIdjN4cuda3__47maximumIvEEE10Policy1000EPdjS8_dNS5_3std3__410__identityEEEvT0_PT3_T1_NS0_13GridEvenShareISI_EET2_T4_E12temp_storage+16];
	setp.lt.f64 	%p102, %fd374, %fd190;
	selp.f64 	%fd191, %fd190, %fd374, %p102;
	ld.shared.f64 	%fd192, [_ZZN3cub18CUB_300001_SM_10006detail6reduce18DeviceReduceKernelINS2_10policy_hubIdjN4cuda3__47maximumIvEEE10Policy1000EPdjS8_dNS5_3std3__410__identityEEEvT0_PT3_T1_NS0_13GridEvenShareISI_EET2_T4_E12temp_storage+24];
	setp.lt.f64 	%p103, %fd191, %fd192;
	selp.f64 	%fd193, %fd192, %fd191, %p103;
	ld.shared.f64 	%fd194, [_ZZN3cub18CUB_300001_SM_10006detail6reduce18DeviceReduceKernelINS2_10policy_hubIdjN4cuda3__47maximumIvEEE10Policy1000EPdjS8_dNS5_3std3__410__identityEEEvT0_PT3_T1_NS0_13GridEvenShareISI_EET2_T4_E12temp_storage+32];
	setp.lt.f64 	%p104, %fd193, %fd194;
	selp.f64 	%fd195, %fd194, %fd193, %p104;
	ld.shared.f64 	%fd196, [_ZZN3cub18CUB_300001_SM_10006detail6reduce18DeviceReduceKernelINS2_10policy_hubIdjN4cuda3__47maximumIvEEE10Policy1000EPdjS8_dNS5_3std3__410__identityEEEvT0_PT3_T1_NS0_13GridEvenShareISI_EET2_T4_E12temp_storage+40];
	setp.lt.f64 	%p105, %fd195, %fd196;
	selp.f64 	%fd197, %fd196, %fd195, %p105;
	ld.shared.f64 	%fd198, [_ZZN3cub18CUB_300001_SM_10006detail6reduce18DeviceReduceKernelINS2_10policy_hubIdjN4cuda3__47maximumIvEEE10Policy1000EPdjS8_dNS5_3std3__410__identityEEEvT0_PT3_T1_NS0_13GridEvenShareISI_EET2_T4_E12temp_storage+48];
	setp.lt.f64 	%p106, %fd197, %fd198;
	selp.f64 	%fd199, %fd198, %fd197, %p106;
	ld.shared.f64 	%fd200, [_ZZN3cub18CUB_300001_SM_10006detail6reduce18DeviceReduceKernelINS2_10policy_hubIdjN4cuda3__47maximumIvEEE10Policy1000EPdjS8_dNS5_3std3__410__identityEEEvT0_PT3_T1_NS0_13GridEvenShareISI_EET2_T4_E12temp_storage+56];
	setp.lt.f64 	%p107, %fd199, %fd200;
	selp.f64 	%fd201, %fd200, %fd199, %p107;
	ld.shared.f64 	%fd202, [_ZZN3cub18CUB_300001_SM_10006detail6reduce18DeviceReduceKernelINS2_10policy_hubIdjN4cuda3__47maximumIvEEE10Policy1000EPdjS8_dNS5_3std3__410__identityEEEvT0_PT3_T1_NS0_13GridEvenShareISI_EET2_T4_E12temp_storage+64];
	setp.lt.f64 	%p108, %fd201, %fd202;
	selp.f64 	%fd374, %fd202, %fd201, %p108;
	bra.uni 	$L__BB4_71;
$L__BB4_51:
	// begin inline asm
	mov.u32 %r187, %laneid;
	// end inline asm
	and.b32  	%r238, %r56, 992;
	add.s32 	%r239, %r238, 32;
	setp.gt.u32 	%p63, %r239, %r55;
	not.b32 	%r240, %r238;
	add.s32 	%r241, %r55, %r240;
	selp.b32 	%r236, %r241, 31, %p63;
	mov.b64 	%rd81, %fd367;
	mov.b64 	{%r189, %r194}, %rd81;
	mov.b32 	%r195, 1;
	mov.b32 	%r237, -1;
	// begin inline asm
	shfl.sync.down.b32 %r188, %r189, %r195, %r236, %r237;
	// end inline asm
	// begin inline asm
	shfl.sync.down.b32 %r193, %r194, %r195, %r236, %r237;
	// end inline asm
	mov.b64 	%rd82, {%r188, %r193};
	mov.b64 	%fd130, %rd82;
	setp.lt.s32 	%p64, %r187, %r236;
	setp.lt.f64 	%p65, %fd367, %fd130;
	selp.f64 	%fd131, %fd130, %fd367, %p65;
	selp.f64 	%fd132, %fd131, %fd367, %p64;
	mov.b64 	%rd83, %fd132;
	mov.b64 	{%r199, %r204}, %rd83;
	mov.b32 	%r205, 2;
	// begin inline asm
	shfl.sync.down.b32 %r198, %r199, %r205, %r236, %r237;
	// end inline asm
	// begin inline asm
	shfl.sync.down.b32 %r203, %r204, %r205, %r236, %r237;
	// end inline asm
	mov.b64 	%rd84, {%r198, %r203};
	mov.b64 	%fd133, %rd84;
	add.s32 	%r242, %r187, 2;
	setp.gt.s32 	%p66, %r242, %r236;
	setp.lt.f64 	%p67, %fd132, %fd133;
	selp.f64 	%fd134, %fd133, %fd132, %p67;
	selp.f64 	%fd135, %fd132, %fd134, %p66;
	mov.b64 	%rd85, %fd135;
	mov.b64 	{%r209, %r214}, %rd85;
	mov.b32 	%r215, 4;
	// begin inline asm
	shfl.sync.down.b32 %r208, %r209, %r215, %r236, %r237;
	// end inline asm
	// begin inline asm
	shfl.sync.down.b32 %r213, %r214, %r215, %r236, %r237;
	// end inline asm
	mov.b64 	%rd86, {%r208, %r213};
	mov.b64 	%fd136, %rd86;
	add.s32 	%r243, %r187, 4;
	setp.gt.s32 	%p68, %r243, %r236;
	setp.lt.f64 	%p69, %fd135, %fd136;
	selp.f64 	%fd137, %fd136, %fd135, %p69;
	selp.f64 	%fd138, %fd135, %fd137, %p68;
	mov.b64 	%rd87, %fd138;
	mov.b64 	{%r219, %r224}, %rd87;
	mov.b32 	%r225, 8;
	// begin inline asm
	shfl.sync.down.b32 %r218, %r219, %r225, %r236, %r237;
	// end inline asm
	// begin inline asm
	shfl.sync.down.b32 %r223, %r224, %r225, %r236, %r237;
	// end inline asm
	mov.b64 	%rd88, {%r218, %r223};
	mov.b64 	%fd139, %rd88;
	add.s32 	%r244, %r187, 8;
	setp.gt.s32 	%p70, %r244, %r236;
	setp.lt.f64 	%p71, %fd138, %fd139;
	selp.f64 	%fd140, %fd139, %fd138, %p71;
	selp.f64 	%fd141, %fd138, %fd140, %p70;
	mov.b64 	%rd89, %fd141;
	mov.b64 	{%r229, %r234}, %rd89;
	mov.b32 	%r235, 16;
	// begin inline asm
	shfl.sync.down.b32 %r228, %r229, %r235, %r236, %r237;
	// end inline asm
	// begin inline asm
	shfl.sync.down.b32 %r233, %r234, %r235, %r236, %r237;
	// end inline asm
	mov.b64 	%rd90, {%r228, %r233};
	mov.b64 	%fd142, %rd90;
	add.s32 	%r245, %r187, 16;
	setp.gt.s32 	%p72, %r245, %r236;
	setp.lt.f64 	%p73, %fd141, %fd142;
	selp.f64 	%fd143, %fd142, %fd141, %p73;
	selp.f64 	%fd374, %fd141, %fd143, %p72;
	setp.ne.s32 	%p74, %r187, 0;
	@%p74 bra 	$L__BB4_53;
	shr.u32 	%r246, %r56, 2;
	and.b32  	%r247, %r246, 248;
	mov.u32 	%r248, _ZZN3cub18CUB_300001_SM_10006detail6reduce18DeviceReduceKernelINS2_10policy_hubIdjN4cuda3__47maximumIvEEE10Policy1000EPdjS8_dNS5_3std3__410__identityEEEvT0_PT3_T1_NS0_13GridEvenShareISI_EET2_T4_E12temp_storage;
	add.s32 	%r249, %r248, %r247;
	st.shared.f64 	[%r249+8], %fd374;
$L__BB4_53:
	bar.sync 	0;
	setp.ne.s32 	%p75, %r56, 0;
	@%p75 bra 	$L__BB4_71;
	setp.gt.u32 	%p76, %r55, 32;
	ld.shared.f64 	%fd144, [_ZZN3cub18CUB_300001_SM_10006detail6reduce18DeviceReduceKernelINS2_10policy_hubIdjN4cuda3__47maximumIvEEE10Policy1000EPdjS8_dNS5_3std3__410__identityEEEvT0_PT3_T1_NS0_13GridEvenShareISI_EET2_T4_E12temp_storage+16];
	setp.lt.f64 	%p77, %fd374, %fd144;
	selp.f64 	%fd146, %fd144, %fd374, %p77;
	selp.f64 	%fd147, %fd146, %fd374, %p76;
	setp.gt.u32 	%p78, %r55, 64;
	ld.shared.f64 	%fd149, [_ZZN3cub18CUB_300001_SM_10006detail6reduce18DeviceReduceKernelINS2_10policy_hubIdjN4cuda3__47maximumIvEEE10Policy1000EPdjS8_dNS5_3std3__410__identityEEEvT0_PT3_T1_NS0_13GridEvenShareISI_EET2_T4_E12temp_storage+24];
	setp.lt.f64 	%p79, %fd147, %fd149;
	selp.f64 	%fd151, %fd149, %fd147, %p79;
	selp.f64 	%fd152, %fd151, %fd147, %p78;
	setp.gt.u32 	%p80, %r55, 96;
	ld.shared.f64 	%fd154, [_ZZN3cub18CUB_300001_SM_10006detail6reduce18DeviceReduceKernelINS2_10policy_hubIdjN4cuda3__47maximumIvEEE10Policy1000EPdjS8_dNS5_3std3__410__identityEEEvT0_PT3_T1_NS0_13GridEvenShareISI_EET2_T4_E12temp_storage+32];
	setp.lt.f64 	%p81, %fd152, %fd154;
	selp.f64 	%fd156, %fd154, %fd152, %p81;
	selp.f64 	%fd157, %fd156, %fd152, %p80;
	setp.gt.u32 	%p82, %r55, 128;
	ld.shared.f64 	%fd159, [_ZZN3cub18CUB_300001_SM_10006detail6reduce18DeviceReduceKernelINS2_10policy_hubIdjN4cuda3__47maximumIvEEE10Policy1000EPdjS8_dNS5_3std3__410__identityEEEvT0_PT3_T1_NS0_13GridEvenShareISI_EET2_T4_E12temp_storage+40];
	setp.lt.f64 	%p83, %fd157, %fd159;
	selp.f64 	%fd161, %fd159, %fd157, %p83;
	selp.f64 	%fd162, %fd161, %fd157, %p82;
	setp.gt.u32 	%p84, %r55, 160;
	ld.shared.f64 	%fd164, [_ZZN3cub18CUB_300001_SM_10006detail6reduce18DeviceReduceKernelINS2_10policy_hubIdjN4cuda3__47maximumIvEEE10Policy1000EPdjS8_dNS5_3std3__410__identityEEEvT0_PT3_T1_NS0_13GridEvenShareISI_EET2_T4_E12temp_storage+48];
	setp.lt.f64 	%p85, %fd162, %fd164;
	selp.f64 	%fd166, %fd164, %fd162, %p85;
	selp.f64 	%fd167, %fd166, %fd162, %p84;
	setp.gt.u32 	%p86, %r55, 192;
	ld.shared.f64 	%fd169, [_ZZN3cub18CUB_300001_SM_10006detail6reduce18DeviceReduceKernelINS2_10policy_hubIdjN4cuda3__47maximumIvEEE10Policy1000EPdjS8_dNS5_3std3__410__identityEEEvT0_PT3_T1_NS0_13GridEvenShareISI_EET2_T4_E12temp_storage+56];
	setp.lt.f64 	%p87, %fd167, %fd169;
	selp.f64 	%fd171, %fd169, %fd167, %p87;
	selp.f64 	%fd172, %fd171, %fd167, %p86;
	setp.gt.u32 	%p88, %r55, 224;
	ld.shared.f64 	%fd174, [_ZZN3cub18CUB_300001_SM_10006detail6reduce18DeviceReduceKernelINS2_10policy_hubIdjN4cuda3__47maximumIvEEE10Policy1000EPdjS8_dNS5_3std3__410__identityEEEvT0_PT3_T1_NS0_13GridEvenShareISI_EET2_T4_E12temp_storage+64];
	setp.lt.f64 	%p89, %fd172, %fd174;
	selp.f64 	%fd176, %fd174, %fd172, %p89;
	selp.f64 	%fd374, %fd176, %fd172, %p88;
	bra.uni 	$L__BB4_71;
$L__BB4_55:
	mov.u32 	%r75, %tid.x;
	add.s32 	%r104, %r75, %r5;
	mul.wide.u32 	%rd20, %r104, 8;
	add.s64 	%rd5, %rd1, %rd20;
	// begin inline asm
	ld.global.nc.u64 %rd4, [%rd5];
	// end inline asm
	mov.b64 	%fd56, %rd4;
	add.s64 	%rd7, %rd5, 2048;
	// begin inline asm
	ld.global.nc.u64 %rd6, [%rd7];
	// end inline asm
	mov.b64 	%fd57, %rd6;
	add.s64 	%rd9, %rd5, 4096;
	// begin inline asm
	ld.global.nc.u64 %rd8, [%rd9];
	// end inline asm
	mov.b64 	%fd58, %rd8;
	add.s64 	%rd11, %rd5, 6144;
	// begin inline asm
	ld.global.nc.u64 %rd10, [%rd11];
	// end inline asm
	mov.b64 	%fd59, %rd10;
	add.s64 	%rd13, %rd5, 8192;
	// begin inline asm
	ld.global.nc.u64 %rd12, [%rd13];
	// end inline asm
	mov.b64 	%fd60, %rd12;
	add.s64 	%rd15, %rd5, 10240;
	// begin inline asm
	ld.global.nc.u64 %rd14, [%rd15];
	// end inline asm
	mov.b64 	%fd61, %rd14;
	add.s64 	%rd17, %rd5, 12288;
	// begin inline asm
	ld.global.nc.u64 %rd16, [%rd17];
	// end inline asm
	mov.b64 	%fd62, %rd16;
	add.s64 	%rd19, %rd5, 14336;
	// begin inline asm
	ld.global.nc.u64 %rd18, [%rd19];
	// end inline asm
	mov.b64 	%fd63, %rd18;
	setp.lt.f64 	%p3, %fd56, %fd57;
	selp.f64 	%fd64, %fd57, %fd56, %p3;
	setp.lt.f64 	%p4, %fd64, %fd58;
	selp.f64 	%fd65, %fd58, %fd64, %p4;
	setp.lt.f64 	%p5, %fd65, %fd59;
	selp.f64 	%fd66, %fd59, %fd65, %p5;
	setp.lt.f64 	%p6, %fd66, %fd60;
	selp.f64 	%fd67, %fd60, %fd66, %p6;
	setp.lt.f64 	%p7, %fd67, %fd61;
	selp.f64 	%fd68, %fd61, %fd67, %p7;
	setp.lt.f64 	%p8, %fd68, %fd62;
	selp.f64 	%fd69, %fd62, %fd68, %p8;
	setp.lt.f64 	%p9, %fd69, %fd63;
	selp.f64 	%fd373, %fd63, %fd69, %p9;
	setp.lt.u32 	%p10, %r55, %r4;
	@%p10 bra 	$L__BB4_67;
	add.s32 	%r76, %r4, %r5;
	add.s32 	%r533, %r76, 256;
	add.s32 	%r532, %r76, %r75;
	mov.b32 	%r534, 0;
$L__BB4_57:
	add.s32 	%r5, %r5, %r4;
	add.s32 	%r106, %r1, -2048;
	setp.gt.u32 	%p11, %r5, %r106;
	@%p11 bra 	$L__BB4_59;
	add.s32 	%r107, %r75, %r5;
	mul.wide.u32 	%rd37, %r107, 8;
	add.s64 	%rd22, %rd1, %rd37;
	// begin inline asm
	ld.global.nc.u64 %rd21, [%rd22];
	// end inline asm
	mov.b64 	%fd70, %rd21;
	add.s64 	%rd24, %rd22, 2048;
	// begin inline asm
	ld.global.nc.u64 %rd23, [%rd24];
	// end inline asm
	mov.b64 	%fd71, %rd23;
	add.s64 	%rd26, %rd22, 4096;
	// begin inline asm
	ld.global.nc.u64 %rd25, [%rd26];
	// end inline asm
	mov.b64 	%fd72, %rd25;
	add.s64 	%rd28, %rd22, 6144;
	// begin inline asm
	ld.global.nc.u64 %rd27, [%rd28];
	// end inline asm
	mov.b64 	%fd73, %rd27;
	add.s64 	%rd30, %rd22, 8192;
	// begin inline asm
	ld.global.nc.u64 %rd29, [%rd30];
	// end inline asm
	mov.b64 	%fd74, %rd29;
	add.s64 	%rd32, %rd22, 10240;
	// begin inline asm
	ld.global.nc.u64 %rd31, [%rd32];
	// end inline asm
	mov.b64 	%fd75, %rd31;
	add.s64 	%rd34, %rd22, 12288;
	// begin inline asm
	ld.global.nc.u64 %rd33, [%rd34];
	// end inline asm
	mov.b64 	%fd76, %rd33;
	add.s64 	%rd36, %rd22, 14336;
	// begin inline asm
	ld.global.nc.u64 %rd35, [%rd36];
	// end inline asm
	mov.b64 	%fd77, %rd35;
	setp.lt.f64 	%p12, %fd373, %fd70;
	selp.f64 	%fd78, %fd70, %fd373, %p12;
	setp.lt.f64 	%p13, %fd78, %fd71;
	selp.f64 	%fd79, %fd71, %fd78, %p13;
	setp.lt.f64 	%p14, %fd79, %fd72;
	selp.f64 	%fd80, %fd72, %fd79, %p14;
	setp.lt.f64 	%p15, %fd80, %fd73;
	selp.f64 	%fd81, %fd73, %fd80, %p15;
	setp.lt.f64 	%p16, %fd81, %fd74;
	selp.f64 	%fd82, %fd74, %fd81, %p16;
	setp.lt.f64 	%p17, %fd82, %fd75;
	selp.f64 	%fd83, %fd75, %fd82, %p17;
	setp.lt.f64 	%p18, %fd83, %fd76;
	selp.f64 	%fd84, %fd76, %fd83, %p18;
	setp.lt.f64 	%p19, %fd84, %fd77;
	selp.f64 	%fd373, %fd77, %fd84, %p19;
	sub.s32 	%r108, %r1, %r5;
	setp.lt.u32 	%p20, %r108, %r4;
	add.s32 	%r534, %r534, 1;
	add.s32 	%r533, %r533, %r4;
	add.s32 	%r532, %r532, %r4;
	@%p20 bra 	$L__BB4_67;
	bra.uni 	$L__BB4_57;
$L__BB4_59:
	setp.le.u32 	%p21, %r1, %r5;
	@%p21 bra 	$L__BB4_67;
	sub.s32 	%r87, %r1, %r5;
	setp.ge.s32 	%p22, %r75, %r87;
	@%p22 bra 	$L__BB4_67;
	not.b32 	%r109, %r75;
	add.s32 	%r110, %r1, %r109;
	sub.s32 	%r111, %r110, %r76;
	mul.lo.s32 	%r112, %r2, %r534;
	shl.b32 	%r113, %r112, 11;
	sub.s32 	%r88, %r111, %r113;
	shr.u32 	%r114, %r110, 8;
	add.s32 	%r89, %r114, 1;
	and.b32  	%r115, %r110, 768;
	setp.eq.s32 	%p23, %r115, 768;
	mov.u32 	%r539, %r75;
	@%p23 bra 	$L__BB4_64;
	and.b32  	%r116, %r89, 3;
	neg.s32 	%r536, %r116;
	mov.u32 	%r539, %r75;
$L__BB4_63:
	.pragma "nounroll";
	mul.wide.u32 	%rd40, %r532, 8;
	add.s64 	%rd39, %rd1, %rd40;
	// begin inline asm
	ld.global.nc.u64 %rd38, [%rd39];
	// end inline asm
	mov.b64 	%fd86, %rd38;
	setp.lt.f64 	%p24, %fd373, %fd86;
	selp.f64 	%fd373, %fd86, %fd373, %p24;
	add.s32 	%r539, %r539, 256;
	add.s32 	%r532, %r532, 256;
	add.s32 	%r536, %r536, 1;
	setp.ne.s32 	%p25, %r536, 0;
	@%p25 bra 	$L__BB4_63;
$L__BB4_64:
	setp.lt.u32 	%p26, %r88, 768;
	@%p26 bra 	$L__BB4_67;
	add.s32 	%r541, %r539, 512;
	add.s32 	%r540, %r539, %r533;
$L__BB4_66:
	add.s32 	%r117, %r540, -256;
	mul.wide.u32 	%rd49, %r117, 8;
	add.s64 	%rd42, %rd1, %rd49;
	// begin inline asm
	ld.global.nc.u64 %rd41, [%rd42];
	// end inline asm
	mov.b64 	%fd87, %rd41;
	setp.lt.f64 	%p27, %fd373, %fd87;
	selp.f64 	%fd88, %fd87, %fd373, %p27;
	mul.wide.u32 	%rd50, %r540, 8;
	add.s64 	%rd44, %rd1, %rd50;
	// begin inline asm
	ld.global.nc.u64 %rd43, [%rd44];
	// end inline asm
	mov.b64 	%fd89, %rd43;
	setp.lt.f64 	%p28, %fd88, %fd89;
	selp.f64 	%fd90, %fd89, %fd88, %p28;
	add.s32 	%r118, %r540, 256;
	mul.wide.u32 	%rd51, %r118, 8;
	add.s64 	%rd46, %rd1, %rd51;
	// begin inline asm
	ld.global.nc.u64 %rd45, [%rd46];
	// end inline asm
	mov.b64 	%fd91, %rd45;
	setp.lt.f64 	%p29, %fd90, %fd91;
	selp.f64 	%fd92, %fd91, %fd90, %p29;
	add.s32 	%r119, %r540, 512;
	mul.wide.u32 	%rd52, %r119, 8;
	add.s64 	%rd48, %rd1, %rd52;
	// begin inline asm
	ld.global.nc.u64 %rd47, [%rd48];
	// end inline asm
	mov.b64 	%fd93, %rd47;
	setp.lt.f64 	%p30, %fd92, %fd93;
	selp.f64 	%fd373, %fd93, %fd92, %p30;
	add.s32 	%r102, %r541, 1024;
	add.s32 	%r120, %r541, 512;
	add.s32 	%r540, %r540, 1024;
	setp.lt.s32 	%p31, %r120, %r87;
	mov.u32 	%r541, %r102;
	@%p31 bra 	$L__BB4_66;
$L__BB4_67:
	// begin inline asm
	mov.u32 %r121, %laneid;
	// end inline asm
	mov.b64 	%rd53, %fd373;
	mov.b64 	{%r123, %r128}, %rd53;
	mov.b32 	%r129, 1;
	mov.b32 	%r170, 31;
	mov.b32 	%r171, -1;
	// begin inline asm
	shfl.sync.down.b32 %r122, %r123, %r129, %r170, %r171;
	// end inline asm
	// begin inline asm
	shfl.sync.down.b32 %r127, %r128, %r129, %r170, %r171;
	// end inline asm
	mov.b64 	%rd54, {%r122, %r127};
	mov.b64 	%fd94, %rd54;
	setp.gt.s32 	%p32, %r121, 30;
	setp.lt.f64 	%p33, %fd373, %fd94;
	selp.f64 	%fd95, %fd94, %fd373, %p33;
	selp.f64 	%fd96, %fd373, %fd95, %p32;
	mov.b64 	%rd55, %fd96;
	mov.b64 	{%r133, %r138}, %rd55;
	mov.b32 	%r139, 2;
	// begin inline asm
	shfl.sync.down.b32 %r132, %r133, %r139, %r170, %r171;
	// end inline asm
	// begin inline asm
	shfl.sync.down.b32 %r137, %r138, %r139, %r170, %r171;
	// end inline asm
	mov.b64 	%rd56, {%r132, %r137};
	mov.b64 	%fd97, %rd56;
	setp.gt.s32 	%p34, %r121, 29;
	setp.lt.f64 	%p35, %fd96, %fd97;
	selp.f64 	%fd98, %fd97, %fd96, %p35;
	selp.f64 	%fd99, %fd96, %fd98, %p34;
	mov.b64 	%rd57, %fd99;
	mov.b64 	{%r143, %r148}, %rd57;
	mov.b32 	%r149, 4;
	// begin inline asm
	shfl.sync.down.b32 %r142, %r143, %r149, %r170, %r171;
	// end inline asm
	// begin inline asm
	shfl.sync.down.b32 %r147, %r148, %r149, %r170, %r171;
	// end inline asm
	mov.b64 	%rd58, {%r142, %r147};
	mov.b64 	%fd100, %rd58;
	setp.gt.s32 	%p36, %r121, 27;
	setp.lt.f64 	%p37, %fd99, %fd100;
	selp.f64 	%fd101, %fd100, %fd99, %p37;
	selp.f64 	%fd102, %fd99, %fd101, %p36;
	mov.b64 	%rd59, %fd102;
	mov.b64 	{%r153, %r158}, %rd59;
	mov.b32 	%r159, 8;
	// begin inline asm
	shfl.sync.down.b32 %r152, %r153, %r159, %r170, %r171;
	// end inline asm
	// begin inline asm
	shfl.sync.down.b32 %r157, %r158, %r159, %r170, %r171;
	// end inline asm
	mov.b64 	%rd60, {%r152, %r157};
	mov.b64 	%fd103, %rd60;
	setp.gt.s32 	%p38, %r121, 23;
	setp.lt.f64 	%p39, %fd102, %fd103;
	selp.f64 	%fd104, %fd103, %fd102, %p39;
	selp.f64 	%fd105, %fd102, %fd104, %p38;
	mov.b64 	%rd61, %fd105;
	mov.b64 	{%r163, %r168}, %rd61;
	mov.b32 	%r169, 16;
	// begin inline asm
	shfl.sync.down.b32 %r162, %r163, %r169, %r170, %r171;
	// end inline asm
	// begin inline asm
	shfl.sync.down.b32 %r167, %r168, %r169, %r170, %r171;
	// end inline asm
	mov.b64 	%rd62, {%r162, %r167};
	mov.b64 	%fd106, %rd62;
	setp.gt.s32 	%p40, %r121, 15;
	setp.lt.f64 	%p41, %fd105, %fd106;
	selp.f64 	%fd52, %fd106, %fd105, %p41;
	selp.f64 	%fd374, %fd105, %fd52, %p40;
	setp.ne.s32 	%p42, %r121, 0;
	@%p42 bra 	$L__BB4_69;
	shr.u32 	%r172, %r75, 2;
	and.b32  	%r173, %r172, 248;
	mov.u32 	%r174, _ZZN3cub18CUB_300001_SM_10006detail6reduce18DeviceReduceKernelINS2_10policy_hubIdjN4cuda3__47maximumIvEEE10Policy1000EPdjS8_dNS5_3std3__410__identityEEEvT0_PT3_T1_NS0_13GridEvenShareISI_EET2_T4_E12temp_storage;
	add.s32 	%r175, %r174, %r173;
	st.shared.f64 	[%r175+8], %fd52;
$L__BB4_69:
	bar.sync 	0;
	setp.ne.s32 	%p43, %r75, 0;
	@%p43 bra 	$L__BB4_71;
	ld.shared.f64 	%fd107, [_ZZN3cub18CUB_300001_SM_10006detail6reduce18DeviceReduceKernelINS2_10policy_hubIdjN4cuda3__47maximumIvEEE10Policy1000EPdjS8_dNS5_3std3__410__identityEEEvT0_PT3_T1_NS0_13GridEvenShareISI_EET2_T4_E12temp_storage+16];
	setp.lt.f64 	%p44, %fd374, %fd107;
	selp.f64 	%fd108, %fd107, %fd374, %p44;
	ld.shared.f64 	%fd109, [_ZZN3cub18CUB_300001_SM_10006detail6reduce18DeviceReduceKernelINS2_10policy_hubIdjN4cuda3__47maximumIvEEE10Policy1000EPdjS8_dNS5_3std3__410__identityEEEvT0_PT3_T1_NS0_13GridEvenShareISI_EET2_T4_E12temp_storage+24];
	setp.lt.f64 	%p45, %fd108, %fd109;
	selp.f64 	%fd110, %fd109, %fd108, %p45;
	ld.shared.f64 	%fd111, [_ZZN3cub18CUB_300001_SM_10006detail6reduce18DeviceReduceKernelINS2_10policy_hubIdjN4cuda3__47maximumIvEEE10Policy1000EPdjS8_dNS5_3std3__410__identityEEEvT0_PT3_T1_NS0_13GridEvenShareISI_EET2_T4_E12temp_storage+32];
	setp.lt.f64 	%p46, %fd110, %fd111;
	selp.f64 	%fd112, %fd111, %fd110, %p46;
	ld.shared.f64 	%fd113, [_ZZN3cub18CUB_300001_SM_10006detail6reduce18DeviceReduceKernelINS2_10policy_hubIdjN4cuda3__47maximumIvEEE10Policy1000EPdjS8_dNS5_3std3__410__identityEEEvT0_PT3_T1_NS0_13GridEvenShareISI_EET2_T4_E12temp_storage+40];
	setp.lt.f64 	%p47, %fd112, %fd113;
	selp.f64 	%fd114, %fd113, %fd112, %p47;
	ld.shared.f64 	%fd115, [_ZZN3cub18CUB_300001_SM_10006detail6reduce18DeviceReduceKernelINS2_10policy_hubIdjN4cuda3__47maximumIvEEE10Policy1000EPdjS8_dNS5_3std3__410__identityEEEvT0_PT3_T1_NS0_13GridEvenShareISI_EET2_T4_E12temp_storage+48];
	setp.lt.f64 	%p48, %fd114, %fd115;
	selp.f64 	%fd116, %fd115, %fd114, %p48;
	ld.shared.f64 	%fd117, [_ZZN3cub18CUB_300001_SM_10006detail6reduce18DeviceReduceKernelINS2_10policy_hubIdjN4cuda3__47maximumIvEEE10Policy1000EPdjS8_dNS5_3std3__410__identityEEEvT0_PT3_T1_NS0_13GridEvenShareISI_EET2_T4_E12temp_storage+56];
	setp.lt.f64 	%p49, %fd116, %fd117;
	selp.f64 	%fd118, %fd117, %fd116, %p49;
	ld.shared.f64 	%fd119, [_ZZN3cub18CUB_300001_SM_10006detail6reduce18DeviceReduceKernelINS2_10policy_hubIdjN4cuda3__47maximumIvEEE10Policy1000EPdjS8_dNS5_3std3__410__identityEEEvT0_PT3_T1_NS0_13GridEvenShareISI_EET2_T4_E12temp_storage+64];
	setp.lt.f64 	%p50, %fd118, %fd119;
	selp.f64 	%fd374, %fd119, %fd118, %p50;
$L__BB4_71:
	mov.u32 	%r507, %tid.x;
	setp.ne.s32 	%p216, %r507, 0;
	@%p216 bra 	$L__BB4_73;
	ld.param.u64 	%rd196, [_ZN3cub18CUB_300001_SM_10006detail6reduce18DeviceReduceKernelINS2_10policy_hubIdjN4cuda3__47maximumIvEEE10Policy1000EPdjS8_dNS5_3std3__410__identityEEEvT0_PT3_T1_NS0_13GridEvenShareISI_EET2_T4__param_1];
	cvta.to.global.u64 	%rd193, %rd196;
	mul.wide.u32 	%rd194, %r3, 8;
	add.s64 	%rd195, %rd193, %rd194;
	st.global.f64 	[%rd195], %fd374;
$L__BB4_73:
	ret;

}
	// .globl	_ZN3cub18CUB_300001_SM_10006detail6reduce28DeviceReduceSingleTileKernelINS2_10policy_hubIdjN4cuda3__47maximumIvEEE10Policy1000EPdSB_iS8_ddNS5_3std3__410__identityEEEvT0_T1_T2_T3_T4_T6_
.visible .entry _ZN3cub18CUB_300001_SM_10006detail6reduce28DeviceReduceSingleTileKernelINS2_10policy_hubIdjN4cuda3__47maximumIvEEE10Policy1000EPdSB_iS8_ddNS5_3std3__410__identityEEEvT0_T1_T2_T3_T4_T6_(
	.param .u64 .ptr .align 1 _ZN3cub18CUB_300001_SM_10006detail6reduce28DeviceReduceSingleTileKernelINS2_10policy_hubIdjN4cuda3__47maximumIvEEE10Policy1000EPdSB_iS8_ddNS5_3std3__410__identityEEEvT0_T1_T2_T3_T4_T6__param_0,
	.param .u64 .ptr .align 1 _ZN3cub18CUB_300001_SM_10006detail6reduce28DeviceReduceSingleTileKernelINS2_10policy_hubIdjN4cuda3__47maximumIvEEE10Policy1000EPdSB_iS8_ddNS5_3std3__410__identityEEEvT0_T1_T2_T3_T4_T6__param_1,
	.param .u32 _ZN3cub18CUB_300001_SM_10006detail6reduce28DeviceReduceSingleTileKernelINS2_10policy_hubIdjN4cuda3__47maximumIvEEE10Policy1000EPdSB_iS8_ddNS5_3std3__410__identityEEEvT0_T1_T2_T3_T4_T6__param_2,
	.param .align 1 .b8 _ZN3cub18CUB_300001_SM_10006detail6reduce28DeviceReduceSingleTileKernelINS2_10policy_hubIdjN4cuda3__47maximumIvEEE10Policy1000EPdSB_iS8_ddNS5_3std3__410__identityEEEvT0_T1_T2_T3_T4_T6__param_3[1],
	.param .f64 _ZN3cub18CUB_300001_SM_10006detail6reduce28DeviceReduceSingleTileKernelINS2_10policy_hubIdjN4cuda3__47maximumIvEEE10Policy1000EPdSB_iS8_ddNS5_3std3__410__identityEEEvT0_T1_T2_T3_T4_T6__param_4,
	.param .align 1 .b8 _ZN3cub18CUB_300001_SM_10006detail6reduce28DeviceReduceSingleTileKernelINS2_10policy_hubIdjN4cuda3__47maximumIvEEE10Policy1000EPdSB_iS8_ddNS5_3std3__410__identityEEEvT0_T1_T2_T3_T4_T6__param_5[1]
)
.maxntid 256
.minnctapersm 1
{
	.reg .pred 	%p<220>;
	.reg .b32 	%r<472>;
	.reg .b64 	%rd<206>;
	.reg .b64 	%fd<381>;
	// demoted variable
	.shared .align 8 .b8 _ZZN3cub18CUB_300001_SM_10006detail6reduce28DeviceReduceSingleTileKernelINS2_10policy_hubIdjN4cuda3__47maximumIvEEE10Policy1000EPdSB_iS8_ddNS5_3std3__410__identityEEEvT0_T1_T2_T3_T4_T6_E12temp_storage[80];
	ld.param.u64 	%rd15, [_ZN3cub18CUB_300001_SM_10006detail6reduce28DeviceReduceSingleTileKernelINS2_10policy_hubIdjN4cuda3__47maximumIvEEE10Policy1000EPdSB_iS8_ddNS5_3std3__410__identityEEEvT0_T1_T2_T3_T4_T6__param_0];
	ld.param.u64 	%rd16, [_ZN3cub18CUB_300001_SM_10006detail6reduce28DeviceReduceSingleTileKernelINS2_10policy_hubIdjN4cuda3__47maximumIvEEE10Policy1000EPdSB_iS8_ddNS5_3std3__410__identityEEEvT0_T1_T2_T3_T4_T6__param_1];
	ld.param.u32 	%r68, [_ZN3cub18CUB_300001_SM_10006detail6reduce28DeviceReduceSingleTileKernelINS2_10policy_hubIdjN4cuda3__47maximumIvEEE10Policy1000EPdSB_iS8_ddNS5_3std3__410__identityEEEvT0_T1_T2_T3_T4_T6__param_2];
	ld.param.f64 	%fd58, [_ZN3cub18CUB_300001_SM_10006detail6reduce28DeviceReduceSingleTileKernelINS2_10policy_hubIdjN4cuda3__47maximumIvEEE10Policy1000EPdSB_iS8_ddNS5_3std3__410__identityEEEvT0_T1_T2_T3_T4_T6__param_4];
	cvta.to.global.u64 	%rd1, %rd16;
	setp.ne.s32 	%p1, %r68, 0;
	@%p1 bra 	$L__BB5_3;
	mov.u32 	%r445, %tid.x;
	setp.ne.s32 	%p219, %r445, 0;
	@%p219 bra 	$L__BB5_74;
	st.global.f64 	[%rd1], %fd58;
	bra.uni 	$L__BB5_74;
$L__BB5_3:
	and.b64  	%rd17, %rd15, 31;
	setp.ne.s64 	%p2, %rd17, 0;
	@%p2 bra 	$L__BB5_38;
	setp.gt.s32 	%p110, %r68, 2047;
	@%p110 bra 	$L__BB5_22;
	mov.u32 	%r1, %tid.x;
	setp.ge.s32 	%p159, %r1, %r68;
	mov.f64 	%fd359, 0d0000000000000000;
	mov.u32 	%r449, %r1;
	@%p159 bra 	$L__BB5_7;
	mul.wide.u32 	%rd169, %r1, 8;
	add.s64 	%rd168, %rd15, %rd169;
	// begin inline asm
	ld.global.nc.u64 %rd167, [%rd168];
	// end inline asm
	mov.b64 	%fd359, %rd167;
	add.s32 	%r449, %r1, 256;
$L__BB5_7:
	setp.ge.s32 	%p160, %r449, %r68;
	@%p160 bra 	$L__BB5_13;
	not.b32 	%r321, %r449;
	add.s32 	%r4, %r68, %r321;
	and.b32  	%r322, %r4, 768;
	setp.eq.s32 	%p161, %r322, 768;
	@%p161 bra 	$L__BB5_11;
	mul.wide.u32 	%rd170, %r449, 8;
	add.s64 	%rd202, %rd15, %rd170;
	shr.u32 	%r323, %r4, 8;
	add.s32 	%r324, %r323, 1;
	and.b32  	%r325, %r324, 3;
	neg.s32 	%r447, %r325;
$L__BB5_10:
	.pragma "nounroll";
	// begin inline asm
	ld.global.nc.u64 %rd171, [%rd202];
	// end inline asm
	mov.b64 	%fd272, %rd171;
	setp.lt.f64 	%p162, %fd359, %fd272;
	selp.f64 	%fd359, %fd272, %fd359, %p162;
	add.s32 	%r449, %r449, 256;
	add.s64 	%rd202, %rd202, 2048;
	add.s32 	%r447, %r447, 1;
	setp.ne.s32 	%p163, %r447, 0;
	@%p163 bra 	$L__BB5_10;
$L__BB5_11:
	setp.lt.u32 	%p164, %r4, 768;
	@%p164 bra 	$L__BB5_13;
$L__BB5_12:
	mul.wide.s32 	%rd181, %r449, 8;
	add.s64 	%rd174, %rd15, %rd181;
	// begin inline asm
	ld.global.nc.u64 %rd173, [%rd174];
	// end inline asm
	mov.b64 	%fd273, %rd173;
	setp.lt.f64 	%p165, %fd359, %fd273;
	selp.f64 	%fd274, %fd273, %fd359, %p165;
	add.s64 	%rd176, %rd174, 2048;
	// begin inline asm
	ld.global.nc.u64 %rd175, [%rd176];
	// end inline asm
	mov.b64 	%fd275, %rd175;
	setp.lt.f64 	%p166, %fd274, %fd275;
	selp.f64 	%fd276, %fd275, %fd274, %p166;
	add.s64 	%rd178, %rd174, 4096;
	// begin inline asm
	ld.global.nc.u64 %rd177, [%rd178];
	// end inline asm
	mov.b64 	%fd277, %rd177;
	setp.lt.f64 	%p167, %fd276, %fd277;
	selp.f64 	%fd278, %fd277, %fd276, %p167;
	add.s64 	%rd180, %rd174, 6144;
	// begin inline asm
	ld.global.nc.u64 %rd179, [%rd180];
	// end inline asm
	mov.b64 	%fd279, %rd179;
	setp.lt.f64 	%p168, %fd278, %fd279;
	selp.f64 	%fd359, %fd279, %fd278, %p168;
	add.s32 	%r449, %r449, 1024;
	setp.lt.s32 	%p169, %r449, %r68;
	@%p169 bra 	$L__BB5_12;
$L__BB5_13:
	setp.lt.s32 	%p170, %r68, 256;
	@%p170 bra 	$L__BB5_18;
	// begin inline asm
	mov.u32 %r389, %laneid;
	// end inline asm
	mov.b64 	%rd192, %fd359;
	mov.b64 	{%r391, %r396}, %rd192;
	mov.b32 	%r397, 1;
	mov.b32 	%r438, 31;
	mov.b32 	%r439, -1;
	// begin inline asm
	shfl.sync.down.b32 %r390, %r391, %r397, %r438, %r439;
	// end inline asm
	// begin inline asm
	shfl.sync.down.b32 %r395, %r396, %r397, %r438, %r439;
	// end inline asm
	mov.b64 	%rd193, {%r390, %r395};
	mov.b64 	%fd327, %rd193;
	setp.gt.s32 	%p198, %r389, 30;
	setp.lt.f64 	%p199, %fd359, %fd327;
	selp.f64 	%fd328, %fd327, %fd359, %p199;
	selp.f64 	%fd329, %fd359, %fd328, %p198;
	mov.b64 	%rd194, %fd329;
	mov.b64 	{%r401, %r406}, %rd194;
	mov.b32 	%r407, 2;
	// begin inline asm
	shfl.sync.down.b32 %r400, %r401, %r407, %r438, %r439;
	// end inline asm
	// begin inline asm
	shfl.sync.down.b32 %r405, %r406, %r407, %r438, %r439;
	// end inline asm
	mov.b64 	%rd195, {%r400, %r405};
	mov.b64 	%fd330, %rd195;
	setp.gt.s32 	%p200, %r389, 29;
	setp.lt.f64 	%p201, %fd329, %fd330;
	selp.f64 	%fd331, %fd330, %fd329, %p201;
	selp.f64 	%fd332, %fd329, %fd331, %p200;
	mov.b64 	%rd196, %fd332;
	mov.b64 	{%r411, %r416}, %rd196;
	mov.b32 	%r417, 4;
	// begin inline asm
	shfl.sync.down.b32 %r410, %r411, %r417, %r438, %r439;
	// end inline asm
	// begin inline asm
	shfl.sync.down.b32 %r415, %r416, %r417, %r438, %r439;
	// end inline asm
	mov.b64 	%rd197, {%r410, %r415};
	mov.b64 	%fd333, %rd197;
	setp.gt.s32 	%p202, %r389, 27;
	setp.lt.f64 	%p203, %fd332, %fd333;
	selp.f64 	%fd334, %fd333, %fd332, %p203;
	selp.f64 	%fd335, %fd332, %fd334, %p202;
	mov.b64 	%rd198, %fd335;
	mov.b64 	{%r421, %r426}, %rd198;
	mov.b32 	%r427, 8;
	// begin inline asm
	shfl.sync.down.b32 %r420, %r421, %r427, %r438, %r439;
	// end inline asm
	// begin inline asm
	shfl.sync.down.b32 %r425, %r426, %r427, %r438, %r439;
	// end inline asm
	mov.b64 	%rd199, {%r420, %r425};
	mov.b64 	%fd336, %rd199;
	setp.gt.s32 	%p204, %r389, 23;
	setp.lt.f64 	%p205, %fd335, %fd336;
	selp.f64 	%fd337, %fd336, %fd335, %p205;
	selp.f64 	%fd338, %fd335, %fd337, %p204;
	mov.b64 	%rd200, %fd338;
	mov.b64 	{%r431, %r436}, %rd200;
	mov.b32 	%r437, 16;
	// begin inline asm
	shfl.sync.down.b32 %r430, %r431, %r437, %r438, %r439;
	// end inline asm
	// begin inline asm
	shfl.sync.down.b32 %r435, %r436, %r437, %r438, %r439;
	// end inline asm
	mov.b64 	%rd201, {%r430, %r435};
	mov.b64 	%fd339, %rd201;
	setp.gt.s32 	%p206, %r389, 15;
	setp.lt.f64 	%p207, %fd338, %fd339;
	selp.f64 	%fd10, %fd339, %fd338, %p207;
	selp.f64 	%fd380, %fd338, %fd10, %p206;
	setp.ne.s32 	%p208, %r389, 0;
	@%p208 bra 	$L__BB5_16;
	shr.u32 	%r440, %r1, 2;
	and.b32  	%r441, %r440, 248;
	mov.u32 	%r442, _ZZN3cub18CUB_300001_SM_10006detail6reduce28DeviceReduceSingleTileKernelINS2_10policy_hubIdjN4cuda3__47maximumIvEEE10Policy1000EPdSB_iS8_ddNS5_3std3__410__identityEEEvT0_T1_T2_T3_T4_T6_E12temp_storage;
	add.s32 	%r443, %r442, %r441;
	st.shared.f64 	[%r443+8], %fd10;
$L__BB5_16:
	bar.sync 	0;
	setp.ne.s32 	%p209, %r1, 0;
	@%p209 bra 	$L__BB5_72;
	ld.shared.f64 	%fd340, [_ZZN3cub18CUB_300001_SM_10006detail6reduce28DeviceReduceSingleTileKernelINS2_10policy_hubIdjN4cuda3__47maximumIvEEE10Policy1000EPdSB_iS8_ddNS5_3std3__410__identityEEEvT0_T1_T2_T3_T4_T6_E12temp_storage+16];
	setp.lt.f64 	%p210, %fd380, %fd340;
	selp.f64 	%fd341, %fd340, %fd380, %p210;
	ld.shared.f64 	%fd342, [_ZZN3cub18CUB_300001_SM_10006detail6reduce28DeviceReduceSingleTileKernelINS2_10policy_hubIdjN4cuda3__47maximumIvEEE10Policy1000EPdSB_iS8_ddNS5_3std3__410__identityEEEvT0_T1_T2_T3_T4_T6_E12temp_storage+24];
	setp.lt.f64 	%p211, %fd341, %fd342;
	selp.f64 	%fd343, %fd342, %fd341, %p211;
	ld.shared.f64 	%fd344, [_ZZN3cub18CUB_300001_SM_10006detail6reduce28DeviceReduceSingleTileKernelINS2_10policy_hubIdjN4cuda3__47maximumIvEEE10Policy1000EPdSB_iS8_ddNS5_3std3__410__identityEEEvT0_T1_T2_T3_T4_T6_E12temp_storage+32];
	setp.lt.f64 	%p212, %fd343, %fd344;
	selp.f64 	%fd345, %fd344, %fd343, %p212;
	ld.shared.f64 	%fd346, [_ZZN3cub18CUB_300001_SM_10006detail6reduce28DeviceReduceSingleTileKernelINS2_10policy_hubIdjN4cuda3__47maximumIvEEE10Policy1000EPdSB_iS8_ddNS5_3std3__410__identityEEEvT0_T1_T2_T3_T4_T6_E12temp_storage+40];
	setp.lt.f64 	%p213, %fd345, %fd346;
	selp.f64 	%fd347, %fd346, %fd345, %p213;
	ld.shared.f64 	%fd348, [_ZZN3cub18CUB_300001_SM_10006detail6reduce28DeviceReduceSingleTileKernelINS2_10policy_hubIdjN4cuda3__47maximumIvEEE10Policy1000EPdSB_iS8_ddNS5_3std3__410__identityEEEvT0_T1_T2_T3_T4_T6_E12temp_storage+48];
	setp.lt.f64 	%p214, %fd347, %fd348;
	selp.f64 	%fd349, %fd348, %fd347, %p214;
	ld.shared.f64 	%fd350, [_ZZN3cub18CUB_300001_SM_10006detail6reduce28DeviceReduceSingleTileKernelINS2_10policy_hubIdjN4cuda3__47maximumIvEEE10Policy1000EPdSB_iS8_ddNS5_3std3__410__identityEEEvT0_T1_T2_T3_T4_T6_E12temp_storage+56];
	setp.lt.f64 	%p215, %fd349, %fd350;
	selp.f64 	%fd351, %fd350, %fd349, %p215;
	ld.shared.f64 	%fd352, [_ZZN3cub18CUB_300001_SM_10006detail6reduce28DeviceReduceSingleTileKernelINS2_10policy_hubIdjN4cuda3__47maximumIvEEE10Policy1000EPdSB_iS8_ddNS5_3std3__410__identityEEEvT0_T1_T2_T3_T4_T6_E12temp_storage+64];
	setp.lt.f64 	%p216, %fd351, %fd352;
	selp.f64 	%fd380, %fd352, %fd351, %p216;
	bra.uni 	$L__BB5_72;
$L__BB5_18:
	// begin inline asm
	mov.u32 %r326, %laneid;
	// end inline asm
	and.b32  	%r377, %r1, 992;
	add.s32 	%r378, %r377, 32;
	setp.gt.s32 	%p171, %r378, %r68;
	not.b32 	%r379, %r377;
	add.s32 	%r380, %r68, %r379;
	selp.b32 	%r375, %r380, 31, %p171;
	mov.b64 	%rd182, %fd359;
	mov.b64 	{%r328, %r333}, %rd182;
	mov.b32 	%r334, 1;
	mov.b32 	%r376, -1;
	// begin inline asm
	shfl.sync.down.b32 %r327, %r328, %r334, %r375, %r376;
	// end inline asm
	// begin inline asm
	shfl.sync.down.b32 %r332, %r333, %r334, %r375, %r376;
	// end inline asm
	mov.b64 	%rd183, {%r327, %r332};
	mov.b64 	%fd280, %rd183;
	setp.lt.s32 	%p172, %r326, %r375;
	setp.lt.f64 	%p173, %fd359, %fd280;
	selp.f64 	%fd281, %fd280, %fd359, %p173;
	selp.f64 	%fd282, %fd281, %fd359, %p172;
	mov.b64 	%rd184, %fd282;
	mov.b64 	{%r338, %r343}, %rd184;
	mov.b32 	%r344, 2;
	// begin inline asm
	shfl.sync.down.b32 %r337, %r338, %r344, %r375, %r376;
	// end inline asm
	// begin inline asm
	shfl.sync.down.b32 %r342, %r343, %r344, %r375, %r376;
	// end inline asm
	mov.b64 	%rd185, {%r337, %r342};
	mov.b64 	%fd283, %rd185;
	add.s32 	%r381, %r326, 2;
	setp.gt.s32 	%p174, %r381, %r375;
	setp.lt.f64 	%p175, %fd282, %fd283;
	selp.f64 	%fd284, %fd283, %fd282, %p175;
	selp.f64 	%fd285, %fd282, %fd284, %p174;
	mov.b64 	%rd186, %fd285;
	mov.b64 	{%r348, %r353}, %rd186;
	mov.b32 	%r354, 4;
	// begin inline asm
	shfl.sync.down.b32 %r347, %r348, %r354, %r375, %r376;
	// end inline asm
	// begin inline asm
	shfl.sync.down.b32 %r352, %r353, %r354, %r375, %r376;
	// end inline asm
	mov.b64 	%rd187, {%r347, %r352};
	mov.b64 	%fd286, %rd187;
	add.s32 	%r382, %r326, 4;
	setp.gt.s32 	%p176, %r382, %r375;
	setp.lt.f64 	%p177, %fd285, %fd286;
	selp.f64 	%fd287, %fd286, %fd285, %p177;
	selp.f64 	%fd288, %fd285, %fd287, %p176;
	mov.b64 	%rd188, %fd288;
	mov.b64 	{%r358, %r363}, %rd188;
	mov.b32 	%r364, 8;
	// begin inline asm
	shfl.sync.down.b32 %r357, %r358, %r364, %r375, %r376;
	// end inline asm
	// begin inline asm
	shfl.sync.down.b32 %r362, %r363, %r364, %r375, %r376;
	// end inline asm
	mov.b64 	%rd189, {%r357, %r362};
	mov.b64 	%fd289, %rd189;
	add.s32 	%r383, %r326, 8;
	setp.gt.s32 	%p178, %r383, %r375;
	setp.lt.f64 	%p179, %fd288, %fd289;
	selp.f64 	%fd290, %fd289, %fd288, %p179;
	selp.f64 	%fd291, %fd288, %fd290, %p178;
	mov.b64 	%rd190, %fd291;
	mov.b64 	{%r368, %r373}, %rd190;
	mov.b32 	%r374, 16;
	// begin inline asm
	shfl.sync.down.b32 %r367, %r368, %r374, %r375, %r376;
	// end inline asm
	// begin inline asm
	shfl.sync.down.b32 %r372, %r373, %r374, %r375, %r376;
	// end inline asm
	mov.b64 	%rd191, {%r367, %r372};
	mov.b64 	%fd292, %rd191;
	add.s32 	%r384, %r326, 16;
	setp.gt.s32 	%p180, %r384, %r375;
	setp.lt.f64 	%p181, %fd291, %fd292;
	selp.f64 	%fd293, %fd292, %fd291, %p181;
	selp.f64 	%fd380, %fd291, %fd293, %p180;
	setp.ne.s32 	%p182, %r326, 0;
	@%p182 bra 	$L__BB5_20;
	shr.u32 	%r385, %r1, 2;
	and.b32  	%r386, %r385, 248;
	mov.u32 	%r387, _ZZN3cub18CUB_300001_SM_10006detail6reduce28DeviceReduceSingleTileKernelINS2_10policy_hubIdjN4cuda3__47maximumIvEEE10Policy1000EPdSB_iS8_ddNS5_3std3__410__identityEEEvT0_T1_T2_T3_T4_T6_E12temp_storage;
	add.s32 	%r388, %r387, %r386;
	st.shared.f64 	[%r388+8], %fd380;
$L__BB5_20:
	bar.sync 	0;
	setp.ne.s32 	%p183, %r1, 0;
	@%p183 bra 	$L__BB5_72;
	setp.gt.s32 	%p184, %r68, 32;
	ld.shared.f64 	%fd294, [_ZZN3cub18CUB_300001_SM_10006detail6reduce28DeviceReduceSingleTileKernelINS2_10policy_hubIdjN4cuda3__47maximumIvEEE10Policy1000EPdSB_iS8_ddNS5_3std3__410__identityEEEvT0_T1_T2_T3_T4_T6_E12temp_storage+16];
	setp.lt.f64 	%p185, %fd380, %fd294;
	selp.f64 	%fd296, %fd294, %fd380, %p185;
	selp.f64 	%fd297, %fd296, %fd380, %p184;
	setp.gt.s32 	%p186, %r68, 64;
	ld.shared.f64 	%fd299, [_ZZN3cub18CUB_300001_SM_10006detail6reduce28DeviceReduceSingleTileKernelINS2_10policy_hubIdjN4cuda3__47maximumIvEEE10Policy1000EPdSB_iS8_ddNS5_3std3__410__identityEEEvT0_T1_T2_T3_T4_T6_E12temp_storage+24];
	setp.lt.f64 	%p187, %fd297, %fd299;
	selp.f64 	%fd301, %fd299, %fd297, %p187;
	selp.f64 	%fd302, %fd301, %fd297, %p186;
	setp.gt.s32 	%p188, %r68, 96;
	ld.shared.f64 	%fd304, [_ZZN3cub18CUB_300001_SM_10006detail6reduce28DeviceReduceSingleTileKernelINS2_10policy_hubIdjN4cuda3__47maximumIvEEE10Policy1000EPdSB_iS8_ddNS5_3std3__410__identityEEEvT0_T1_T2_T3_T4_T6_E12temp_storage+32];
	setp.lt.f64 	%p189, %fd302, %fd304;
	selp.f64 	%fd306, %fd304, %fd302, %p189;
	selp.f64 	%fd307, %fd306, %fd302, %p188;
	setp.gt.s32 	%p190, %r68, 128;
	ld.shared.f64 	%fd309, [_ZZN3cub18CUB_300001_SM_10006detail6reduce28DeviceReduceSingleTileKernelINS2_10policy_hubIdjN4cuda3__47maximumIvEEE10Policy1000EPdSB_iS8_ddNS5_3std3__410__identityEEEvT0_T1_T2_T3_T4_T6_E12temp_storage+40];
	setp.lt.f64 	%p191, %fd307, %fd309;
	selp.f64 	%fd311, %fd309, %fd307, %p191;
	selp.f64 	%fd312, %fd311, %fd307, %p190;
	setp.gt.s32 	%p192, %r68, 160;
	ld.shared.f64 	%fd314, [_ZZN3cub18CUB_300001_SM_10006detail6reduce28DeviceReduceSingleTileKernelINS2_10policy_hubIdjN4cuda3__47maximumIvEEE10Policy1000EPdSB_iS8_ddNS5_3std3__410__identityEEEvT0_T1_T2_T3_T4_T6_E12temp_storage+48];
	setp.lt.f64 	%p193, %fd312, %fd314;
	selp.f64 	%fd316, %fd314, %fd312, %p193;
	selp.f64 	%fd317, %fd316, %fd312, %p192;
	setp.gt.s32 	%p194, %r68, 192;
	ld.shared.f64 	%fd319, [_ZZN3cub18CUB_300001_SM_10006detail6reduce28DeviceReduceSingleTileKernelINS2_10policy_hubIdjN4cuda3__47maximumIvEEE10Policy1000EPdSB_iS8_ddNS5_3std3__410__identityEEEvT0_T1_T2_T3_T4_T6_E12temp_storage+56];
	setp.lt.f64 	%p195, %fd317, %fd319;
	selp.f64 	%fd321, %fd319, %fd317, %p195;
	selp.f64 	%fd322, %fd321, %fd317, %p194;
	setp.gt.s32 	%p196, %r68, 224;
	ld.shared.f64 	%fd324, [_ZZN3cub18CUB_300001_SM_10006detail6reduce28DeviceReduceSingleTileKernelINS2_10policy_hubIdjN4cuda3__47maximumIvEEE10Policy1000EPdSB_iS8_ddNS5_3std3__410__identityEEEvT0_T1_T2_T3_T4_T6_E12temp_storage+64];
	setp.lt.f64 	%p197, %fd322, %fd324;
	selp.f64 	%fd326, %fd324, %fd322, %p197;
	selp.f64 	%fd380, %fd326, %fd322, %p196;
	bra.uni 	$L__BB5_72;
$L__BB5_22:
	mov.u32 	%r13, %tid.x;
	shl.b32 	%r14, %r13, 2;
	mul.wide.u32 	%rd126, %r14, 8;
	add.s64 	%rd116, %rd15, %rd126;
	// begin inline asm
	ld.global.nc.v2.u64 {%rd114, %rd115}, [%rd116];
	// end inline asm
	add.s64 	%rd119, %rd116, 16;
	// begin inline asm
	ld.global.nc.v2.u64 {%rd117, %rd118}, [%rd119];
	// end inline asm
	mov.b64 	%fd206, %rd114;
	mov.b64 	%fd207, %rd115;
	mov.b64 	%fd208, %rd117;
	mov.b64 	%fd209, %rd118;
	add.s64 	%rd122, %rd116, 8192;
	// begin inline asm
	ld.global.nc.v2.u64 {%rd120, %rd121}, [%rd122];
	// end inline asm
	add.s64 	%rd125, %rd116, 8208;
	// begin inline asm
	ld.global.nc.v2.u64 {%rd123, %rd124}, [%rd125];
	// end inline asm
	mov.b64 	%fd210, %rd120;
	mov.b64 	%fd211, %rd121;
	mov.b64 	%fd212, %rd123;
	mov.b64 	%fd213, %rd124;
	setp.lt.f64 	%p111, %fd206, %fd207;
	selp.f64 	%fd214, %fd207, %fd206, %p111;
	setp.lt.f64 	%p112, %fd214, %fd208;
	selp.f64 	%fd215, %fd208, %fd214, %p112;
	setp.lt.f64 	%p113, %fd215, %fd209;
	selp.f64 	%fd216, %fd209, %fd215, %p113;
	setp.lt.f64 	%p114, %fd216, %fd210;
	selp.f64 	%fd217, %fd210, %fd216, %p114;
	setp.lt.f64 	%p115, %fd217, %fd211;
	selp.f64 	%fd218, %fd211, %fd217, %p115;
	setp.lt.f64 	%p116, %fd218, %fd212;
	selp.f64 	%fd219, %fd212, %fd218, %p116;
	setp.lt.f64 	%p117, %fd219, %fd213;
	selp.f64 	%fd366, %fd213, %fd219, %p117;
	setp.lt.u32 	%p118, %r68, 4096;
	mov.b32 	%r452, 2048;
	@%p118 bra 	$L__BB5_26;
	add.s32 	%r15, %r68, -2048;
	mov.b32 	%r452, 2048;
$L__BB5_24:
	add.s32 	%r258, %r452, %r14;
	mul.wide.u32 	%rd139, %r258, 8;
	add.s64 	%rd129, %rd15, %rd139;
	// begin inline asm
	ld.global.nc.v2.u64 {%rd127, %rd128}, [%rd129];
	// end inline asm
	add.s64 	%rd132, %rd129, 16;
	// begin inline asm
	ld.global.nc.v2.u64 {%rd130, %rd131}, [%rd132];
	// end inline asm
	mov.b64 	%fd220, %rd127;
	mov.b64 	%fd221, %rd128;
	mov.b64 	%fd222, %rd130;
	mov.b64 	%fd223, %rd131;
	add.s64 	%rd135, %rd129, 8192;
	// begin inline asm
	ld.global.nc.v2.u64 {%rd133, %rd134}, [%rd135];
	// end inline asm
	add.s64 	%rd138, %rd129, 8208;
	// begin inline asm
	ld.global.nc.v2.u64 {%rd136, %rd137}, [%rd138];
	// end inline asm
	mov.b64 	%fd224, %rd133;
	mov.b64 	%fd225, %rd134;
	mov.b64 	%fd226, %rd136;
	mov.b64 	%fd227, %rd137;
	setp.lt.f64 	%p119, %fd366, %fd220;
	selp.f64 	%fd228, %fd220, %fd366, %p119;
	setp.lt.f64 	%p120, %fd228, %fd221;
	selp.f64 	%fd229, %fd221, %fd228, %p120;
	setp.lt.f64 	%p121, %fd229, %fd222;
	selp.f64 	%fd230, %fd222, %fd229, %p121;
	setp.lt.f64 	%p122, %fd230, %fd223;
	selp.f64 	%fd231, %fd223, %fd230, %p122;
	setp.lt.f64 	%p123, %fd231, %fd224;
	selp.f64 	%fd232, %fd224, %fd231, %p123;
	setp.lt.f64 	%p124, %fd232, %fd225;
	selp.f64 	%fd233, %fd225, %fd232, %p124;
	setp.lt.f64 	%p125, %fd233, %fd226;
	selp.f64 	%fd234, %fd226, %fd233, %p125;
	setp.lt.f64 	%p126, %fd234, %fd227;
	selp.f64 	%fd366, %fd227, %fd234, %p126;
	sub.s32 	%r259, %r68, %r452;
	setp.lt.s32 	%p127, %r259, 2048;
	@%p127 bra 	$L__BB5_34;
	add.s32 	%r452, %r452, 2048;
	setp.le.s32 	%p128, %r452, %r15;
	@%p128 bra 	$L__BB5_24;
$L__BB5_26:
	setp.le.s32 	%p129, %r68, %r452;
	@%p129 bra 	$L__BB5_34;
	sub.s32 	%r19, %r68, %r452;
	setp.ge.s32 	%p130, %r13, %r19;
	@%p130 bra 	$L__BB5_34;
	not.b32 	%r260, %r13;
	add.s32 	%r261, %r68, %r260;
	sub.s32 	%r20, %r261, %r452;
	and.b32  	%r262, %r20, 768;
	setp.eq.s32 	%p131, %r262, 768;
	mov.u32 	%r456, %r13;
	@%p131 bra 	$L__BB5_31;
	add.s32 	%r454, %r13, %r452;
	shr.u32 	%r263, %r20, 8;
	add.s32 	%r264, %r263, 1;
	and.b32  	%r265, %r264, 3;
	neg.s32 	%r453, %r265;
	mov.u32 	%r456, %r13;
$L__BB5_30:
	.pragma "nounroll";
	mul.wide.u32 	%rd142, %r454, 8;
	add.s64 	%rd141, %rd15, %rd142;
	// begin inline asm
	ld.global.nc.u64 %rd140, [%rd141];
	// end inline asm
	mov.b64 	%fd236, %rd140;
	setp.lt.f64 	%p132, %fd366, %fd236;
	selp.f64 	%fd366, %fd236, %fd366, %p132;
	add.s32 	%r456, %r456, 256;
	add.s32 	%r454, %r454, 256;
	add.s32 	%r453, %r453, 1;
	setp.ne.s32 	%p133, %r453, 0;
	@%p133 bra 	$L__BB5_30;
$L__BB5_31:
	setp.lt.u32 	%p134, %r20, 768;
	@%p134 bra 	$L__BB5_34;
	cvt.u64.u32 	%rd143, %r456;
	cvt.u64.u32 	%rd144, %r452;
	add.s64 	%rd145, %rd143, %rd144;
	shl.b64 	%rd146, %rd145, 3;
	add.s64 	%rd147, %rd146, %rd15;
	add.s64 	%rd203, %rd147, 4096;
	add.s32 	%r457, %r456, %r452;
$L__BB5_33:
	mul.wide.u32 	%rd156, %r457, 8;
	add.s64 	%rd149, %rd15, %rd156;
	// begin inline asm
	ld.global.nc.u64 %rd148, [%rd149];
	// end inline asm
	mov.b64 	%fd237, %rd148;
	setp.lt.f64 	%p135, %fd366, %fd237;
	selp.f64 	%fd238, %fd237, %fd366, %p135;
	add.s64 	%rd151, %rd203, -2048;
	// begin inline asm
	ld.global.nc.u64 %rd150, [%rd151];
	// end inline asm
	mov.b64 	%fd239, %rd150;
	setp.lt.f64 	%p136, %fd238, %fd239;
	selp.f64 	%fd240, %fd239, %fd238, %p136;
	// begin inline asm
	ld.global.nc.u64 %rd152, [%rd203];
	// end inline asm
	mov.b64 	%fd241, %rd152;
	setp.lt.f64 	%p137, %fd240, %fd241;
	selp.f64 	%fd242, %fd241, %fd240, %p137;
	add.s64 	%rd155, %rd203, 2048;
	// begin inline asm
	ld.global.nc.u64 %rd154, [%rd155];
	// end inline asm
	mov.b64 	%fd243, %rd154;
	setp.lt.f64 	%p138, %fd242, %fd243;
	selp.f64 	%fd366, %fd243, %fd242, %p138;
	add.s32 	%r456, %r456, 1024;
	add.s64 	%rd203, %rd203, 8192;
	add.s32 	%r457, %r457, 1024;
	setp.lt.s32 	%p139, %r456, %r19;
	@%p139 bra 	$L__BB5_33;
$L__BB5_34:
	// begin inline asm
	mov.u32 %r266, %laneid;
	// end inline asm
	mov.b64 	%rd157, %fd366;
	mov.b64 	{%r268, %r273}, %rd157;
	mov.b32 	%r274, 1;
	mov.b32 	%r315, 31;
	mov.b32 	%r316, -1;
	// begin inline asm
	shfl.sync.down.b32 %r267, %r268, %r274, %r315, %r316;
	// end inline asm
	// begin inline asm
	shfl.sync.down.b32 %r272, %r273, %r274, %r315, %r316;
	// end inline asm
	mov.b64 	%rd158, {%r267, %r272};
	mov.b64 	%fd244, %rd158;
	setp.gt.s32 	%p140, %r266, 30;
	setp.lt.f64 	%p141, %fd366, %fd244;
	selp.f64 	%fd245, %fd244, %fd366, %p141;
	selp.f64 	%fd246, %fd366, %fd245, %p140;
	mov.b64 	%rd159, %fd246;
	mov.b64 	{%r278, %r283}, %rd159;
	mov.b32 	%r284, 2;
	// begin inline asm
	shfl.sync.down.b32 %r277, %r278, %r284, %r315, %r316;
	// end inline asm
	// begin inline asm
	shfl.sync.down.b32 %r282, %r283, %r284, %r315, %r316;
	// end inline asm
	mov.b64 	%rd160, {%r277, %r282};
	mov.b64 	%fd247, %rd160;
	setp.gt.s32 	%p142, %r266, 29;
	setp.lt.f64 	%p143, %fd246, %fd247;
	selp.f64 	%fd248, %fd247, %fd246, %p143;
	selp.f64 	%fd249, %fd246, %fd248, %p142;
	mov.b64 	%rd161, %fd249;
	mov.b64 	{%r288, %r293}, %rd161;
	mov.b32 	%r294, 4;
	// begin inline asm
	shfl.sync.down.b32 %r287, %r288, %r294, %r315, %r316;
	// end inline asm
	// begin inline asm
	shfl.sync.down.b32 %r292, %r293, %r294, %r315, %r316;
	// end inline asm
	mov.b64 	%rd162, {%r287, %r292};
	mov.b64 	%fd250, %rd162;
	setp.gt.s32 	%p144, %r266, 27;
	setp.lt.f64 	%p145, %fd249, %fd250;
	selp.f64 	%fd251, %fd250, %fd249, %p145;
	selp.f64 	%fd252, %fd249, %fd251, %p144;
	mov.b64 	%rd163, %fd252;
	mov.b64 	{%r298, %r303}, %rd163;
	mov.b32 	%r304, 8;
	// begin inline asm
	shfl.sync.down.b32 %r297, %r298, %r304, %r315, %r316;
	// end inline asm
	// begin inline asm
	shfl.sync.down.b32 %r302, %r303, %r304, %r315, %r316;
	// end inline asm
	mov.b64 	%rd164, {%r297, %r302};
	mov.b64 	%fd253, %rd164;
	setp.gt.s32 	%p146, %r266, 23;
	setp.lt.f64 	%p147, %fd252, %fd253;
	selp.f64 	%fd254, %fd253, %fd252, %p147;
	selp.f64 	%fd255, %fd252, %fd254, %p146;
	mov.b64 	%rd165, %fd255;
	mov.b64 	{%r308, %r313}, %rd165;
	mov.b32 	%r314, 16;
	// begin inline asm
	shfl.sync.down.b32 %r307, %r308, %r314, %r315, %r316;
	// end inline asm
	// begin inline asm
	shfl.sync.down.b32 %r312, %r313, %r314, %r315, %r316;
	// end inline asm
	mov.b64 	%rd166, {%r307, %r312};
	mov.b64 	%fd256, %rd166;
	setp.gt.s32 	%p148, %r266, 15;
	setp.lt.f64 	%p149, %fd255, %fd256;
	selp.f64 	%fd26, %fd256, %fd255, %p149;
	selp.f64 	%fd380, %fd255, %fd26, %p148;
	setp.ne.s32 	%p150, %r266, 0;
	@%p150 bra 	$L__BB5_36;
	shr.u32 	%r317, %r13, 2;
	and.b32  	%r318, %r317, 248;
	mov.u32 	%r319, _ZZN3cub18CUB_300001_SM_10006detail6reduce28DeviceReduceSingleTileKernelINS2_10policy_hubIdjN4cuda3__47maximumIvEEE10Policy1000EPdSB_iS8_ddNS5_3std3__410__identityEEEvT0_T1_T2_T3_T4_T6_E12temp_storage;
	add.s32 	%r320, %r319, %r318;
	st.shared.f64 	[%r320+8], %fd26;
$L__BB5_36:
	bar.sync 	0;
	setp.ne.s32 	%p151, %r13, 0;
	@%p151 bra 	$L__BB5_72;
	ld.shared.f64 	%fd257, [_ZZN3cub18CUB_300001_SM_10006detail6reduce28DeviceReduceSingleTileKernelINS2_10policy_hubIdjN4cuda3__47maximumIvEEE10Policy1000EPdSB_iS8_ddNS5_3std3__410__identityEEEvT0_T1_T2_T3_T4_T6_E12temp_storage+16];
	setp.lt.f64 	%p152, %fd380, %fd257;
	selp.f64 	%fd258, %fd257, %fd380, %p152;
	ld.shared.f64 	%fd259, [_ZZN3cub18CUB_300001_SM_10006detail6reduce28DeviceReduceSingleTileKernelINS2_10policy_hubIdjN4cuda3__47maximumIvEEE10Policy1000EPdSB_iS8_ddNS5_3std3__410__identityEEEvT0_T1_T2_T3_T4_T6_E12temp_storage+24];
	setp.lt.f64 	%p153, %fd258, %fd259;
	selp.f64 	%fd260, %fd259, %fd258, %p153;
	ld.shared.f64 	%fd261, [_ZZN3cub18CUB_300001_SM_10006detail6reduce28DeviceReduceSingleTileKernelINS2_10policy_hubIdjN4cuda3__47maximumIvEEE10Policy1000EPdSB_iS8_ddNS5_3std3__410__identityEEEvT0_T1_T2_T3_T4_T6_E12temp_storage+32];
	setp.lt.f64 	%p154, %fd260, %fd261;
	selp.f64 	%fd262, %fd261, %fd260, %p154;
	ld.shared.f64 	%fd263, [_ZZN3cub18CUB_300001_SM_10006detail6reduce28DeviceReduceSingleTileKernelINS2_10policy_hubIdjN4cuda3__47maximumIvEEE10Policy1000EPdSB_iS8_ddNS5_3std3__410__identityEEEvT0_T1_T2_T3_T4_T6_E12temp_storage+40];
	setp.lt.f64 	%p155, %fd262, %fd263;
	selp.f64 	%fd264, %fd263, %fd262, %p155;
	ld.shared.f64 	%fd265, [_ZZN3cub18CUB_300001_SM_10006detail6reduce28DeviceReduceSingleTileKernelINS2_10policy_hubIdjN4cuda3__47maximumIvEEE10Policy1000EPdSB_iS8_ddNS5_3std3__410__identityEEEvT0_T1_T2_T3_T4_T6_E12temp_storage+48];
	setp.lt.f64 	%p156, %fd264, %fd265;
	selp.f64 	%fd266, %fd265, %fd264, %p156;
	ld.shared.f64 	%fd267, [_ZZN3cub18CUB_300001_SM_10006detail6reduce28DeviceReduceSingleTileKernelINS2_10policy_hubIdjN4cuda3__47maximumIvEEE10Policy1000EPdSB_iS8_ddNS5_3std3__410__identityEEEvT0_T1_T2_T3_T4_T6_E12temp_storage+56];
	setp.lt.f64 	%p157, %fd266, %fd267;
	selp.f64 	%fd268, %fd267, %fd266, %p157;
	ld.shared.f64 	%fd269, [_ZZN3cub18CUB_300001_SM_10006detail6reduce28DeviceReduceSingleTileKernelINS2_10policy_hubIdjN4cuda3__47maximumIvEEE10Policy1000EPdSB_iS8_ddNS5_3std3__410__identityEEEvT0_T1_T2_T3_T4_T6_E12temp_storage+64];
	setp.lt.f64 	%p158, %fd268, %fd269;
	selp.f64 	%fd380, %fd269, %fd268, %p158;
	bra.uni 	$L__BB5_72;
$L__BB5_38:
	setp.gt.s32 	%p3, %r68, 2047;
	@%p3 bra 	$L__BB5_56;
	mov.u32 	%r35, %tid.x;
	setp.ge.s32 	%p52, %r35, %r68;
	mov.f64 	%fd372, 0d0000000000000000;
	mov.u32 	%r462, %r35;
	@%p52 bra 	$L__BB5_41;
	mul.wide.u32 	%rd81, %r35, 8;
	add.s64 	%rd80, %rd15, %rd81;
	// begin inline asm
	ld.global.nc.u64 %rd79, [%rd80];
	// end inline asm
	mov.b64 	%fd372, %rd79;
	add.s32 	%r462, %r35, 256;
$L__BB5_41:
	setp.ge.s32 	%p53, %r462, %r68;
	@%p53 bra 	$L__BB5_47;
	not.b32 	%r133, %r462;
	add.s32 	%r38, %r68, %r133;
	and.b32  	%r134, %r38, 768;
	setp.eq.s32 	%p54, %r134, 768;
	@%p54 bra 	$L__BB5_45;
	mul.wide.u32 	%rd82, %r462, 8;
	add.s64 	%rd204, %rd15, %rd82;
	shr.u32 	%r135, %r38, 8;
	add.s32 	%r136, %r135, 1;
	and.b32  	%r137, %r136, 3;
	neg.s32 	%r460, %r137;
$L__BB5_44:
	.pragma "nounroll";
	// begin inline asm
	ld.global.nc.u64 %rd83, [%rd204];
	// end inline asm
	mov.b64 	%fd125, %rd83;
	setp.lt.f64 	%p55, %fd372, %fd125;
	selp.f64 	%fd372, %fd125, %fd372, %p55;
	add.s32 	%r462, %r462, 256;
	add.s64 	%rd204, %rd204, 2048;
	add.s32 	%r460, %r460, 1;
	setp.ne.s32 	%p56, %r460, 0;
	@%p56 bra 	$L__BB5_44;
$L__BB5_45:
	setp.lt.u32 	%p57, %r38, 768;
	@%p57 bra 	$L__BB5_47;
$L__BB5_46:
	mul.wide.s32 	%rd93, %r462, 8;
	add.s64 	%rd86, %rd15, %rd93;
	// begin inline asm
	ld.global.nc.u64 %rd85, [%rd86];
	// end inline asm
	mov.b64 	%fd126, %rd85;
	setp.lt.f64 	%p58, %fd372, %fd126;
	selp.f64 	%fd127, %fd126, %fd372, %p58;
	add.s64 	%rd88, %rd86, 2048;
	// begin inline asm
	ld.global.nc.u64 %rd87, [%rd88];
	// end inline asm
	mov.b64 	%fd128, %rd87;
	setp.lt.f64 	%p59, %fd127, %fd128;
	selp.f64 	%fd129, %fd128, %fd127, %p59;
	add.s64 	%rd90, %rd86, 4096;
	// begin inline asm
	ld.global.nc.u64 %rd89, [%rd90];
	// end inline asm
	mov.b64 	%fd130, %rd89;
	setp.lt.f64 	%p60, %fd129, %fd130;
	selp.f64 	%fd131, %fd130, %fd129, %p60;
	add.s64 	%rd92, %rd86, 6144;
	// begin inline asm
	ld.global.nc.u64 %rd91, [%rd92];
	// end inline asm
	mov.b64 	%fd132, %rd91;
	setp.lt.f64 	%p61, %fd131, %fd132;
	selp.f64 	%fd372, %fd132, %fd131, %p61;
	add.s32 	%r462, %r462, 1024;
	setp.lt.s32 	%p62, %r462, %r68;
	@%p62 bra 	$L__BB5_46;
$L__BB5_47:
	setp.lt.s32 	%p63, %r68, 256;
	@%p63 bra 	$L__BB5_52;
	// begin inline asm
	mov.u32 %r201, %laneid;
	// end inline asm
	mov.b64 	%rd104, %fd372;
	mov.b64 	{%r203, %r208}, %rd104;
	mov.b32 	%r209, 1;
	mov.b32 	%r250, 31;
	mov.b32 	%r251, -1;
	// begin inline asm
	shfl.sync.down.b32 %r202, %r203, %r209, %r250, %r251;
	// end inline asm
	// begin inline asm
	shfl.sync.down.b32 %r207, %r208, %r209, %r250, %r251;
	// end inline asm
	mov.b64 	%rd105, {%r202, %r207};
	mov.b64 	%fd180, %rd105;
	setp.gt.s32 	%p91, %r201, 30;
	setp.lt.f64 	%p92, %fd372, %fd180;
	selp.f64 	%fd181, %fd180, %fd372, %p92;
	selp.f64 	%fd182, %fd372, %fd181, %p91;
	mov.b64 	%rd106, %fd182;
	mov.b64 	{%r213, %r218}, %rd106;
	mov.b32 	%r219, 2;
	// begin inline asm
	shfl.sync.down.b32 %r212, %r213, %r219, %r250, %r251;
	// end inline asm
	// begin inline asm
	shfl.sync.down.b32 %r217, %r218, %r219, %r250, %r251;
	// end inline asm
	mov.b64 	%rd107, {%r212, %r217};
	mov.b64 	%fd183, %rd107;
	setp.gt.s32 	%p93, %r201, 29;
	setp.lt.f64 	%p94, %fd182, %fd183;
	selp.f64 	%fd184, %fd183, %fd182, %p94;
	selp.f64 	%fd185, %fd182, %fd184, %p93;
	mov.b64 	%rd108, %fd185;
	mov.b64 	{%r223, %r228}, %rd108;
	mov.b32 	%r229, 4;
	// begin inline asm
	shfl.sync.down.b32 %r222, %r223, %r229, %r250, %r251;
	// end inline asm
	// begin inline asm
	shfl.sync.down.b32 %r227, %r228, %r229, %r250, %r251;
	// end inline asm
	mov.b64 	%rd109, {%r222, %r227};
	mov.b64 	%fd186, %rd109;
	setp.gt.s32 	%p95, %r201, 27;
	setp.lt.f64 	%p96, %fd185, %fd186;
	selp.f64 	%fd187, %fd186, %fd185, %p96;
	selp.f64 	%fd188, %fd185, %fd187, %p95;
	mov.b64 	%rd110, %fd188;
	mov.b64 	{%r233, %r238}, %rd110;
	mov.b32 	%r239, 8;
	// begin inline asm
	shfl.sync.down.b32 %r232, %r233, %r239, %r250, %r251;
	// end inline asm
	// begin inline asm
	shfl.sync.down.b32 %r237, %r238, %r239, %r250, %r251;
	// end inline asm
	mov.b64 	%rd111, {%r232, %r237};
	mov.b64 	%fd189, %rd111;
	setp.gt.s32 	%p97, %r201, 23;
	setp.lt.f64 	%p98, %fd188, %fd189;
	selp.f64 	%fd190, %fd189, %fd188, %p98;
	selp.f64 	%fd191, %fd188, %fd190, %p97;
	mov.b64 	%rd112, %fd191;
	mov.b64 	{%r243, %r248}, %rd112;
	mov.b32 	%r249, 16;
	// begin inline asm
	shfl.sync.down.b32 %r242, %r243, %r249, %r250, %r251;
	// end inline asm
	// begin inline asm
	shfl.sync.down.b32 %r247, %r248, %r249, %r250, %r251;
	// end inline asm
	mov.b64 	%rd113, {%r242, %r247};
	mov.b64 	%fd192, %rd113;
	setp.gt.s32 	%p99, %r201, 15;
	setp.lt.f64 	%p100, %fd191, %fd192;
	selp.f64 	%fd38, %fd192, %fd191, %p100;
	selp.f64 	%fd380, %fd191, %fd38, %p99;
	setp.ne.s32 	%p101, %r201, 0;
	@%p101 bra 	$L__BB5_50;
	shr.u32 	%r252, %r35, 2;
	and.b32  	%r253, %r252, 248;
	mov.u32 	%r254, _ZZN3cub18CUB_300001_SM_10006detail6reduce28DeviceReduceSingleTileKernelINS2_10policy_hubIdjN4cuda3__47maximumIvEEE10Policy1000EPdSB_iS8_ddNS5_3std3__410__identityEEEvT0_T1_T2_T3_T4_T6_E12temp_storage;
	add.s32 	%r255, %r254, %r253;
	st.shared.f64 	[%r255+8], %fd38;
$L__BB5_50:
	bar.sync 	0;
	setp.ne.s32 	%p102, %r35, 0;
	@%p102 bra 	$L__BB5_72;
	ld.shared.f64 	%fd193, [_ZZN3cub18CUB_300001_SM_10006detail6reduce28DeviceReduceSingleTileKernelINS2_10policy_hubIdjN4cuda3__47maximumIvEEE10Policy1000EPdSB_iS8_ddNS5_3std3__410__identityEEEvT0_T1_T2_T3_T4_T6_E12temp_storage+16];
	setp.lt.f64 	%p103, %fd380, %fd193;
	selp.f64 	%fd194, %fd193, %fd380, %p103;
	ld.shared.f64 	%fd195, [_ZZN3cub18CUB_300001_SM_10006detail6reduce28DeviceReduceSingleTileKernelINS2_10policy_hubIdjN4cuda3__47maximumIvEEE10Policy1000EPdSB_iS8_ddNS5_3std3__410__identityEEEvT0_T1_T2_T3_T4_T6_E12temp_storage+24];
	setp.lt.f64 	%p104, %fd194, %fd195;
	selp.f64 	%fd196, %fd195, %fd194, %p104;
	ld.shared.f64 	%fd197, [_ZZN3cub18CUB_300001_SM_10006detail6reduce28DeviceReduceSingleTileKernelINS2_10policy_hubIdjN4cuda3__47maximumIvEEE10Policy1000EPdSB_iS8_ddNS5_3std3__410__identityEEEvT0_T1_T2_T3_T4_T6_E12temp_storage+32];
	setp.lt.f64 	%p105, %fd196, %fd197;
	selp.f64 	%fd198, %fd197, %fd196, %p105;
	ld.shared.f64 	%fd199, [_ZZN3cub18CUB_300001_SM_10006detail6reduce28DeviceReduceSingleTileKernelINS2_10policy_hubIdjN4cuda3__47maximumIvEEE10Policy1000EPdSB_iS8_ddNS5_3std3__410__identityEEEvT0_T1_T2_T3_T4_T6_E12temp_storage+40];
	setp.lt.f64 	%p106, %fd198, %fd199;
	selp.f64 	%fd200, %fd199, %fd198, %p106;
	ld.shared.f64 	%fd201, [_ZZN3cub18CUB_300001_SM_10006detail6reduce28DeviceReduceSingleTileKernelINS2_10policy_hubIdjN4cuda3__47maximumIvEEE10Policy1000EPdSB_iS8_ddNS5_3std3__410__identityEEEvT0_T1_T2_T3_T4_T6_E12temp_storage+48];
	setp.lt.f64 	%p107, %fd200, %fd201;
	selp.f64 	%fd202, %fd201, %fd200, %p107;
	ld.shared.f64 	%fd203, [_ZZN3cub18CUB_300001_SM_10006detail6reduce28DeviceReduceSingleTileKernelINS2_10policy_hubIdjN4cuda3__47maximumIvEEE10Policy1000EPdSB_iS8_ddNS5_3std3__410__identityEEEvT0_T1_T2_T3_T4_T6_E12temp_storage+56];
	setp.lt.f64 	%p108, %fd202, %fd203;
	selp.f64 	%fd204, %fd203, %fd202, %p108;
	ld.shared.f64 	%fd205, [_ZZN3cub18CUB_300001_SM_10006detail6reduce28DeviceReduceSingleTileKernelINS2_10policy_hubIdjN4cuda3__47maximumIvEEE10Policy1000EPdSB_iS8_ddNS5_3std3__410__identityEEEvT0_T1_T2_T3_T4_T6_E12temp_storage+64];
	setp.lt.f64 	%p109, %fd204, %fd205;
	selp.f64 	%fd380, %fd205, %fd204, %p109;
	bra.uni 	$L__BB5_72;
$L__BB5_52:
	// begin inline asm
	mov.u32 %r138, %laneid;
	// end inline asm
	and.b32  	%r189, %r35, 992;
	add.s32 	%r190, %r189, 32;
	setp.gt.s32 	%p64, %r190, %r68;
	not.b32 	%r191, %r189;
	add.s32 	%r192, %r68, %r191;
	selp.b32 	%r187, %r192, 31, %p64;
	mov.b64 	%rd94, %fd372;
	mov.b64 	{%r140, %r145}, %rd94;
	mov.b32 	%r146, 1;
	mov.b32 	%r188, -1;
	// begin inline asm
	shfl.sync.down.b32 %r139, %r140, %r146, %r187, %r188;
	// end inline asm
	// begin inline asm
	shfl.sync.down.b32 %r144, %r145, %r146, %r187, %r188;
	// end inline asm
	mov.b64 	%rd95, {%r139, %r144};
	mov.b64 	%fd133, %rd95;
	setp.lt.s32 	%p65, %r138, %r187;
	setp.lt.f64 	%p66, %fd372, %fd133;
	selp.f64 	%fd134, %fd133, %fd372, %p66;
	selp.f64 	%fd135, %fd134, %fd372, %p65;
	mov.b64 	%rd96, %fd135;
	mov.b64 	{%r150, %r155}, %rd96;
	mov.b32 	%r156, 2;
	// begin inline asm
	shfl.sync.down.b32 %r149, %r150, %r156, %r187, %r188;
	// end inline asm
	// begin inline asm
	shfl.sync.down.b32 %r154, %r155, %r156, %r187, %r188;
	// end inline asm
	mov.b64 	%rd97, {%r149, %r154};
	mov.b64 	%fd136, %rd97;
	add.s32 	%r193, %r138, 2;
	setp.gt.s32 	%p67, %r193, %r187;
	setp.lt.f64 	%p68, %fd135, %fd136;
	selp.f64 	%fd137, %fd136, %fd135, %p68;
	selp.f64 	%fd138, %fd135, %fd137, %p67;
	mov.b64 	%rd98, %fd138;
	mov.b64 	{%r160, %r165}, %rd98;
	mov.b32 	%r166, 4;
	// begin inline asm
	shfl.sync.down.b32 %r159, %r160, %r166, %r187, %r188;
	// end inline asm
	// begin inline asm
	shfl.sync.down.b32 %r164, %r165, %r166, %r187, %r188;
	// end inline asm
	mov.b64 	%rd99, {%r159, %r164};
	mov.b64 	%fd139, %rd99;
	add.s32 	%r194, %r138, 4;
	setp.gt.s32 	%p69, %r194, %r187;
	setp.lt.f64 	%p70, %fd138, %fd139;
	selp.f64 	%fd140, %fd139, %fd138, %p70;
	selp.f64 	%fd141, %fd138, %fd140, %p69;
	mov.b64 	%rd100, %fd141;
	mov.b64 	{%r170, %r175}, %rd100;
	mov.b32 	%r176, 8;
	// begin inline asm
	shfl.sync.down.b32 %r169, %r170, %r176, %r187, %r188;
	// end inline asm
	// begin inline asm
	shfl.sync.down.b32 %r174, %r175, %r176, %r187, %r188;
	// end inline asm
	mov.b64 	%rd101, {%r169, %r174};
	mov.b64 	%fd142, %rd101;
	add.s32 	%r195, %r138, 8;
	setp.gt.s32 	%p71, %r195, %r187;
	setp.lt.f64 	%p72, %fd141, %fd142;
	selp.f64 	%fd143, %fd142, %fd141, %p72;
	selp.f64 	%fd144, %fd141, %fd143, %p71;
	mov.b64 	%rd102, %fd144;
	mov.b64 	{%r180, %r185}, %rd102;
	mov.b32 	%r186, 16;
	// begin inline asm
	shfl.sync.down.b32 %r179, %r180, %r186, %r187, %r188;
	// end inline asm
	// begin inline asm
	shfl.sync.down.b32 %r184, %r185, %r186, %r187, %r188;
	// end inline asm
	mov.b64 	%rd103, {%r179, %r184};
	mov.b64 	%fd145, %rd103;
	add.s32 	%r196, %r138, 16;
	setp.gt.s32 	%p73, %r196, %r187;
	setp.lt.f64 	%p74, %fd144, %fd145;
	selp.f64 	%fd146, %fd145, %fd144, %p74;
	selp.f64 	%fd380, %fd144, %fd146, %p73;
	setp.ne.s32 	%p75, %r138, 0;
	@%p75 bra 	$L__BB5_54;
	shr.u32 	%r197, %r35, 2;
	and.b32  	%r198, %r197, 248;
	mov.u32 	%r199, _ZZN3cub18CUB_300001_SM_10006detail6reduce28DeviceReduceSingleTileKernelINS2_10policy_hubIdjN4cuda3__47maximumIvEEE10Policy1000EPdSB_iS8_ddNS5_3std3__410__identityEEEvT0_T1_T2_T3_T4_T6_E12temp_storage;
	add.s32 	%r200, %r199, %r198;
	st.shared.f64 	[%r200+8], %fd380;
$L__BB5_54:
	bar.sync 	0;
	setp.ne.s32 	%p76, %r35, 0;
	@%p76 bra 	$L__BB5_72;
	setp.gt.s32 	%p77, %r68, 32;
	ld.shared.f64 	%fd147, [_ZZN3cub18CUB_300001_SM_10006detail6reduce28DeviceReduceSingleTileKernelINS2_10policy_hubIdjN4cuda3__47maximumIvEEE10Policy1000EPdSB_iS8_ddNS5_3std3__410__identityEEEvT0_T1_T2_T3_T4_T6_E12temp_storage+16];
	setp.lt.f64 	%p78, %fd380, %fd147;
	selp.f64 	%fd149, %fd147, %fd380, %p78;
	selp.f64 	%fd150, %fd149, %fd380, %p77;
	setp.gt.s32 	%p79, %r68, 64;
	ld.shared.f64 	%fd152, [_ZZN3cub18CUB_300001_SM_10006detail6reduce28DeviceReduceSingleTileKernelINS2_10policy_hubIdjN4cuda3__47maximumIvEEE10Policy1000EPdSB_iS8_ddNS5_3std3__410__identityEEEvT0_T1_T2_T3_T4_T6_E12temp_storage+24];
	setp.lt.f64 	%p80, %fd150, %fd152;
	selp.f64 	%fd154, %fd152, %fd150, %p80;
	selp.f64 	%fd155, %fd154, %fd150, %p79;
	setp.gt.s32 	%p81, %r68, 96;
	ld.shared.f64 	%fd157, [_ZZN3cub18CUB_300001_SM_10006detail6reduce28DeviceReduceSingleTileKernelINS2_10policy_hubIdjN4cuda3__47maximumIvEEE10Policy1000EPdSB_iS8_ddNS5_3std3__410__identityEEEvT0_T1_T2_T3_T4_T6_E12temp_storage+32];
	setp.lt.f64 	%p82, %fd155, %fd157;
	selp.f64 	%fd159, %fd157, %fd155, %p82;
	selp.f64 	%fd160, %fd159, %fd155, %p81;
	setp.gt.s32 	%p83, %r68, 128;
	ld.shared.f64 	%fd162, [_ZZN3cub18CUB_300001_SM_10006detail6reduce28DeviceReduceSingleTileKernelINS2_10policy_hubIdjN4cuda3__47maximumIvEEE10Policy1000EPdSB_iS8_ddNS5_3std3__410__identityEEEvT0_T1_T2_T3_T4_T6_E12temp_storage+40];
	setp.lt.f64 	%p84, %fd160, %fd162;
	selp.f64 	%fd164, %fd162, %fd160, %p84;
	selp.f64 	%fd165, %fd164, %fd160, %p83;
	setp.gt.s32 	%p85, %r68, 160;
	ld.shared.f64 	%fd167, [_ZZN3cub18CUB_300001_SM_10006detail6reduce28DeviceReduceSingleTileKernelINS2_10policy_hubIdjN4cuda3__47maximumIvEEE10Policy1000EPdSB_iS8_ddNS5_3std3__410__identityEEEvT0_T1_T2_T3_T4_T6_E12temp_storage+48];
	setp.lt.f64 	%p86, %fd165, %fd167;
	selp.f64 	%fd169, %fd167, %fd165, %p86;
	selp.f64 	%fd170, %fd169, %fd165, %p85;
	setp.gt.s32 	%p87, %r68, 192;
	ld.shared.f64 	%fd172, [_ZZN3cub18CUB_300001_SM_10006detail6reduce28DeviceReduceSingleTileKernelINS2_10policy_hubIdjN4cuda3__47maximumIvEEE10Policy1000EPdSB_iS8_ddNS5_3std3__410__identityEEEvT0_T1_T2_T3_T4_T6_E12temp_storage+56];
	setp.lt.f64 	%p88, %fd170, %fd172;
	selp.f64 	%fd174, %fd172, %fd170, %p88;
	selp.f64 	%fd175, %fd174, %fd170, %p87;
	setp.gt.s32 	%p89, %r68, 224;
	ld.shared.f64 	%fd177, [_ZZN3cub18CUB_300001_SM_10006detail6reduce28DeviceReduceSingleTileKernelINS2_10policy_hubIdjN4cuda3__47maximumIvEEE10Policy1000EPdSB_iS8_ddNS5_3std3__410__identityEEEvT0_T1_T2_T3_T4_T6_E12temp_storage+64];
	setp.lt.f64 	%p90, %fd175, %fd177;
	selp.f64 	%fd179, %fd177, %fd175, %p90;
	selp.f64 	%fd380, %fd179, %fd175, %p89;
	bra.uni 	$L__BB5_72;
$L__BB5_56:
	mov.u32 	%r47, %tid.x;
	mul.wide.u32 	%rd34, %r47, 8;
	add.s64 	%rd19, %rd15, %rd34;
	// begin inline asm
	ld.global.nc.u64 %rd18, [%rd19];
	// end inline asm
	mov.b64 	%fd59, %rd18;
	add.s64 	%rd21, %rd19, 2048;
	// begin inline asm
	ld.global.nc.u64 %rd20, [%rd21];
	// end inline asm
	mov.b64 	%fd60, %rd20;
	add.s64 	%rd23, %rd19, 4096;
	// begin inline asm
	ld.global.nc.u64 %rd22, [%rd23];
	// end inline asm
	mov.b64 	%fd61, %rd22;
	add.s64 	%rd25, %rd19, 6144;
	// begin inline asm
	ld.global.nc.u64 %rd24, [%rd25];
	// end inline asm
	mov.b64 	%fd62, %rd24;
	add.s64 	%rd27, %rd19, 8192;
	// begin inline asm
	ld.global.nc.u64 %rd26, [%rd27];
	// end inline asm
	mov.b64 	%fd63, %rd26;
	add.s64 	%rd29, %rd19, 10240;
	// begin inline asm
	ld.global.nc.u64 %rd28, [%rd29];
	// end inline asm
	mov.b64 	%fd64, %rd28;
	add.s64 	%rd31, %rd19, 12288;
	// begin inline asm
	ld.global.nc.u64 %rd30, [%rd31];
	// end inline asm
	mov.b64 	%fd65, %rd30;
	add.s64 	%rd33, %rd19, 14336;
	// begin inline asm
	ld.global.nc.u64 %rd32, [%rd33];
	// end inline asm
	mov.b64 	%fd66, %rd32;
	setp.lt.f64 	%p4, %fd59, %fd60;
	selp.f64 	%fd67, %fd60, %fd59, %p4;
	setp.lt.f64 	%p5, %fd67, %fd61;
	selp.f64 	%fd68, %fd61, %fd67, %p5;
	setp.lt.f64 	%p6, %fd68, %fd62;
	selp.f64 	%fd69, %fd62, %fd68, %p6;
	setp.lt.f64 	%p7, %fd69, %fd63;
	selp.f64 	%fd70, %fd63, %fd69, %p7;
	setp.lt.f64 	%p8, %fd70, %fd64;
	selp.f64 	%fd71, %fd64, %fd70, %p8;
	setp.lt.f64 	%p9, %fd71, %fd65;
	selp.f64 	%fd72, %fd65, %fd71, %p9;
	setp.lt.f64 	%p10, %fd72, %fd66;
	selp.f64 	%fd379, %fd66, %fd72, %p10;
	setp.lt.u32 	%p11, %r68, 4096;
	mov.b32 	%r465, 2048;
	@%p11 bra 	$L__BB5_60;
	add.s32 	%r48, %r68, -2048;
	mov.b32 	%r465, 2048;
$L__BB5_58:
	mul.wide.s32 	%rd51, %r465, 8;
	add.s64 	%rd36, %rd19, %rd51;
	// begin inline asm
	ld.global.nc.u64 %rd35, [%rd36];
	// end inline asm
	mov.b64 	%fd73, %rd35;
	add.s64 	%rd38, %rd36, 2048;
	// begin inline asm
	ld.global.nc.u64 %rd37, [%rd38];
	// end inline asm
	mov.b64 	%fd74, %rd37;
	add.s64 	%rd40, %rd36, 4096;
	// begin inline asm
	ld.global.nc.u64 %rd39, [%rd40];
	// end inline asm
	mov.b64 	%fd75, %rd39;
	add.s64 	%rd42, %rd36, 6144;
	// begin inline asm
	ld.global.nc.u64 %rd41, [%rd42];
	// end inline asm
	mov.b64 	%fd76, %rd41;
	add.s64 	%rd44, %rd36, 8192;
	// begin inline asm
	ld.global.nc.u64 %rd43, [%rd44];
	// end inline asm
	mov.b64 	%fd77, %rd43;
	add.s64 	%rd46, %rd36, 10240;
	// begin inline asm
	ld.global.nc.u64 %rd45, [%rd46];
	// end inline asm
	mov.b64 	%fd78, %rd45;
	add.s64 	%rd48, %rd36, 12288;
	// begin inline asm
	ld.global.nc.u64 %rd47, [%rd48];
	// end inline asm
	mov.b64 	%fd79, %rd47;
	add.s64 	%rd50, %rd36, 14336;
	// begin inline asm
	ld.global.nc.u64 %rd49, [%rd50];
	// end inline asm
	mov.b64 	%fd80, %rd49;
	setp.lt.f64 	%p12, %fd379, %fd73;
	selp.f64 	%fd81, %fd73, %fd379, %p12;
	setp.lt.f64 	%p13, %fd81, %fd74;
	selp.f64 	%fd82, %fd74, %fd81, %p13;
	setp.lt.f64 	%p14, %fd82, %fd75;
	selp.f64 	%fd83, %fd75, %fd82, %p14;
	setp.lt.f64 	%p15, %fd83, %fd76;
	selp.f64 	%fd84, %fd76, %fd83, %p15;
	setp.lt.f64 	%p16, %fd84, %fd77;
	selp.f64 	%fd85, %fd77, %fd84, %p16;
	setp.lt.f64 	%p17, %fd85, %fd78;
	selp.f64 	%fd86, %fd78, %fd85, %p17;
	setp.lt.f64 	%p18, %fd86, %fd79;
	selp.f64 	%fd87, %fd79, %fd86, %p18;
	setp.lt.f64 	%p19, %fd87, %fd80;
	selp.f64 	%fd379, %fd80, %fd87, %p19;
	sub.s32 	%r71, %r68, %r465;
	setp.lt.s32 	%p20, %r71, 2048;
	@%p20 bra 	$L__BB5_68;
	add.s32 	%r465, %r465, 2048;
	setp.le.s32 	%p21, %r465, %r48;
	@%p21 bra 	$L__BB5_58;
$L__BB5_60:
	setp.le.s32 	%p22, %r68, %r465;
	@%p22 bra 	$L__BB5_68;
	sub.s32 	%r52, %r68, %r465;
	setp.ge.s32 	%p23, %r47, %r52;
	@%p23 bra 	$L__BB5_68;
	not.b32 	%r72, %r47;
	add.s32 	%r73, %r68, %r72;
	sub.s32 	%r53, %r73, %r465;
	and.b32  	%r74, %r53, 768;
	setp.eq.s32 	%p24, %r74, 768;
	mov.u32 	%r469, %r47;
	@%p24 bra 	$L__BB5_65;
	add.s32 	%r467, %r47, %r465;
	shr.u32 	%r75, %r53, 8;
	add.s32 	%r76, %r75, 1;
	and.b32  	%r77, %r76, 3;
	neg.s32 	%r466, %r77;
	mov.u32 	%r469, %r47;
$L__BB5_64:
	.pragma "nounroll";
	mul.wide.u32 	%rd54, %r467, 8;
	add.s64 	%rd53, %rd15, %rd54;
	// begin inline asm
	ld.global.nc.u64 %rd52, [%rd53];
	// end inline asm
	mov.b64 	%fd89, %rd52;
	setp.lt.f64 	%p25, %fd379, %fd89;
	selp.f64 	%fd379, %fd89, %fd379, %p25;
	add.s32 	%r469, %r469, 256;
	add.s32 	%r467, %r467, 256;
	add.s32 	%r466, %r466, 1;
	setp.ne.s32 	%p26, %r466, 0;
	@%p26 bra 	$L__BB5_64;
$L__BB5_65:
	setp.lt.u32 	%p27, %r53, 768;
	@%p27 bra 	$L__BB5_68;
	cvt.u64.u32 	%rd55, %r469;
	cvt.u64.u32 	%rd56, %r465;
	add.s64 	%rd57, %rd55, %rd56;
	shl.b64 	%rd58, %rd57, 3;
	add.s64 	%rd59, %rd58, %rd15;
	add.s64 	%rd205, %rd59, 4096;
	add.s32 	%r470, %r469, %r465;
$L__BB5_67:
	mul.wide.u32 	%rd68, %r470, 8;
	add.s64 	%rd61, %rd15, %rd68;
	// begin inline asm
	ld.global.nc.u64 %rd60, [%rd61];
	// end inline asm
	mov.b64 	%fd90, %rd60;
	setp.lt.f64 	%p28, %fd379, %fd90;
	selp.f64 	%fd91, %fd90, %fd379, %p28;
	add.s64 	%rd63, %rd205, -2048;
	// begin inline asm
	ld.global.nc.u64 %rd62, [%rd63];
	// end inline asm
	mov.b64 	%fd92, %rd62;
	setp.lt.f64 	%p29, %fd91, %fd92;
	selp.f64 	%fd93, %fd92, %fd91, %p29;
	// begin inline asm
	ld.global.nc.u64 %rd64, [%rd205];
	// end inline asm
	mov.b64 	%fd94, %rd64;
	setp.lt.f64 	%p30, %fd93, %fd94;
	selp.f64 	%fd95, %fd94, %fd93, %p30;
	add.s64 	%rd67, %rd205, 2048;
	// begin inline asm
	ld.global.nc.u64 %rd66, [%rd67];
	// end inline asm
	mov.b64 	%fd96, %rd66;
	setp.lt.f64 	%p31, %fd95, %fd96;
	selp.f64 	%fd379, %fd96, %fd95, %p31;
	add.s32 	%r469, %r469, 1024;
	add.s64 	%rd205, %rd205, 8192;
	add.s32 	%r470, %r470, 1024;
	setp.lt.s32 	%p32, %r469, %r52;
	@%p32 bra 	$L__BB5_67;
$L__BB5_68:
	// begin inline asm
	mov.u32 %r78, %laneid;
	// end inline asm
	mov.b64 	%rd69, %fd379;
	mov.b64 	{%r80, %r85}, %rd69;
	mov.b32 	%r86, 1;
	mov.b32 	%r127, 31;
	mov.b32 	%r128, -1;
	// begin inline asm
	shfl.sync.down.b32 %r79, %r80, %r86, %r127, %r128;
	// end inline asm
	// begin inline asm
	shfl.sync.down.b32 %r84, %r85, %r86, %r127, %r128;
	// end inline asm
	mov.b64 	%rd70, {%r79, %r84};
	mov.b64 	%fd97, %rd70;
	setp.gt.s32 	%p33, %r78, 30;
	setp.lt.f64 	%p34, %fd379, %fd97;
	selp.f64 	%fd98, %fd97, %fd379, %p34;
	selp.f64 	%fd99, %fd379, %fd98, %p33;
	mov.b64 	%rd71, %fd99;
	mov.b64 	{%r90, %r95}, %rd71;
	mov.b32 	%r96, 2;
	// begin inline asm
	shfl.sync.down.b32 %r89, %r90, %r96, %r127, %r128;
	// end inline asm
	// begin inline asm
	shfl.sync.down.b32 %r94, %r95, %r96, %r127, %r128;
	// end inline asm
	mov.b64 	%rd72, {%r89, %r94};
	mov.b64 	%fd100, %rd72;
	setp.gt.s32 	%p35, %r78, 29;
	setp.lt.f64 	%p36, %fd99, %fd100;
	selp.f64 	%fd101, %fd100, %fd99, %p36;
	selp.f64 	%fd102, %fd99, %fd101, %p35;
	mov.b64 	%rd73, %fd102;
	mov.b64 	{%r100, %r105}, %rd73;
	mov.b32 	%r106, 4;
	// begin inline asm
	shfl.sync.down.b32 %r99, %r100, %r106, %r127, %r128;
	// end inline asm
	// begin inline asm
	shfl.sync.down.b32 %r104, %r105, %r106, %r127, %r128;
	// end inline asm
	mov.b64 	%rd74, {%r99, %r104};
	mov.b64 	%fd103, %rd74;
	setp.gt.s32 	%p37, %r78, 27;
	setp.lt.f64 	%p38, %fd102, %fd103;
	selp.f64 	%fd104, %fd103, %fd102, %p38;
	selp.f64 	%fd105, %fd102, %fd104, %p37;
	mov.b64 	%rd75, %fd105;
	mov.b64 	{%r110, %r115}, %rd75;
	mov.b32 	%r116, 8;
	// begin inline asm
	shfl.sync.down.b32 %r109, %r110, %r116, %r127, %r128;
	// end inline asm
	// begin inline asm
	shfl.sync.down.b32 %r114, %r115, %r116, %r127, %r128;
	// end inline asm
	mov.b64 	%rd76, {%r109, %r114};
	mov.b64 	%fd106, %rd76;
	setp.gt.s32 	%p39, %r78, 23;
	setp.lt.f64 	%p40, %fd105, %fd106;
	selp.f64 	%fd107, %fd106, %fd105, %p40;
	selp.f64 	%fd108, %fd105, %fd107, %p39;
	mov.b64 	%rd77, %fd108;
	mov.b64 	{%r120, %r125}, %rd77;
	mov.b32 	%r126, 16;
	// begin inline asm
	shfl.sync.down.b32 %r119, %r120, %r126, %r127, %r128;
	// end inline asm
	// begin inline asm
	shfl.sync.down.b32 %r124, %r125, %r126, %r127, %r128;
	// end inline asm
	mov.b64 	%rd78, {%r119, %r124};
	mov.b64 	%fd109, %rd78;
	setp.gt.s32 	%p41, %r78, 15;
	setp.lt.f64 	%p42, %fd108, %fd109;
	selp.f64 	%fd54, %fd109, %fd108, %p42;
	selp.f64 	%fd380, %fd108, %fd54, %p41;
	setp.ne.s32 	%p43, %r78, 0;
	@%p43 bra 	$L__BB5_70;
	shr.u32 	%r129, %r47, 2;
	and.b32  	%r130, %r129, 248;
	mov.u32 	%r131, _ZZN3cub18CUB_300001_SM_10006detail6reduce28DeviceReduceSingleTileKernelINS2_10policy_hubIdjN4cuda3__47maximumIvEEE10Policy1000EPdSB_iS8_ddNS5_3std3__410__identityEEEvT0_T1_T2_T3_T4_T6_E12temp_storage;
	add.s32 	%r132, %r131, %r130;
	st.shared.f64 	[%r132+8], %fd54;
$L__BB5_70:
	bar.sync 	0;
	setp.ne.s32 	%p44, %r47, 0;
	@%p44 bra 	$L__BB5_72;
	ld.shared.f64 	%fd110, [_ZZN3cub18CUB_300001_SM_10006detail6reduce28DeviceReduceSingleTileKernelINS2_10policy_hubIdjN4cuda3__47maximumIvEEE10Policy1000EPdSB_iS8_ddNS5_3std3__410__identityEEEvT0_T1_T2_T3_T4_T6_E12temp_storage+16];
	setp.lt.f64 	%p45, %fd380, %fd110;
	selp.f64 	%fd111, %fd110, %fd380, %p45;
	ld.shared.f64 	%fd112, [_ZZN3cub18CUB_300001_SM_10006detail6reduce28DeviceReduceSingleTileKernelINS2_10policy_hubIdjN4cuda3__47maximumIvEEE10Policy1000EPdSB_iS8_ddNS5_3std3__410__identityEEEvT0_T1_T2_T3_T4_T6_E12temp_storage+24];
	setp.lt.f64 	%p46, %fd111, %fd112;
	selp.f64 	%fd113, %fd112, %fd111, %p46;
	ld.shared.f64 	%fd114, [_ZZN3cub18CUB_300001_SM_10006detail6reduce28DeviceReduceSingleTileKernelINS2_10policy_hubIdjN4cuda3__47maximumIvEEE10Policy1000EPdSB_iS8_ddNS5_3std3__410__identityEEEvT0_T1_T2_T3_T4_T6_E12temp_storage+32];
	setp.lt.f64 	%p47, %fd113, %fd114;
	selp.f64 	%fd115, %fd114, %fd113, %p47;
	ld.shared.f64 	%fd116, [_ZZN3cub18CUB_300001_SM_10006detail6reduce28DeviceReduceSingleTileKernelINS2_10policy_hubIdjN4cuda3__47maximumIvEEE10Policy1000EPdSB_iS8_ddNS5_3std3__410__identityEEEvT0_T1_T2_T3_T4_T6_E12temp_storage+40];
	setp.lt.f64 	%p48, %fd115, %fd116;
	selp.f64 	%fd117, %fd116, %fd115, %p48;
	ld.shared.f64 	%fd118, [_ZZN3cub18CUB_300001_SM_10006detail6reduce28DeviceReduceSingleTileKernelINS2_10policy_hubIdjN4cuda3__47maximumIvEEE10Policy1000EPdSB_iS8_ddNS5_3std3__410__identityEEEvT0_T1_T2_T3_T4_T6_E12temp_storage+48];
	setp.lt.f64 	%p49, %fd117, %fd118;
	selp.f64 	%fd119, %fd118, %fd117, %p49;
	ld.shared.f64 	%fd120, [_ZZN3cub18CUB_300001_SM_10006detail6reduce28DeviceReduceSingleTileKernelINS2_10policy_hubIdjN4cuda3__47maximumIvEEE10Policy1000EPdSB_iS8_ddNS5_3std3__410__identityEEEvT0_T1_T2_T3_T4_T6_E12temp_storage+56];
	setp.lt.f64 	%p50, %fd119, %fd120;
	selp.f64 	%fd121, %fd120, %fd119, %p50;
	ld.shared.f64 	%fd122, [_ZZN3cub18CUB_300001_SM_10006detail6reduce28DeviceReduceSingleTileKernelINS2_10policy_hubIdjN4cuda3__47maximumIvEEE10Policy1000EPdSB_iS8_ddNS5_3std3__410__identityEEEvT0_T1_T2_T3_T4_T6_E12temp_storage+64];
	setp.lt.f64 	%p51, %fd121, %fd122;
	selp.f64 	%fd380, %fd122, %fd121, %p51;
$L__BB5_72:
	mov.u32 	%r444, %tid.x;
	setp.ne.s32 	%p217, %r444, 0;
	@%p217 bra 	$L__BB5_74;
	setp.lt.f64 	%p218, %fd58, %fd380;
	selp.f64 	%fd353, %fd380, %fd58, %p218;
	st.global.f64 	[%rd1], %fd353;
$L__BB5_74:
	ret;

}


// ===== COMPILED SASS (sm_100) =====

	.target	sm_100

	.elftype	@"ET_EXEC"


//--------------------- .note.nv.tkinfo           --------------------------
	.section	.note.nv.tkinfo,"",@"SHT_NOTE"
	.sectionflags	@"SHF_NOTE_NV_TKINFO"
	.tkinfo
        /*0018*/ 	.word	0x00000002
        /*0030*/ 	.string	""
        /*0030*/ 	.string	"ptxas"
        /*0030*/ 	.string	"Cuda compilation tools, release 13.0, V13.0.88"
        /*0030*/ 	.string	"Build cuda_13.0.r13.0/compiler.36424714_0"
        /*0030*/ 	.string	"-arch sm_100 -m 64 "



//--------------------- .note.nv.cuinfo           --------------------------
	.section	.note.nv.cuinfo,"",@"SHT_NOTE"
	.sectionflags	@"SHF_NOTE_NV_CUINFO"
        /*0018*/ 	.short	0x0002
        /*001a*/ 	.short	0x0064
        /*001c*/ 	.short	0x0082
	.zero		2


//--------------------- .nv.info                  --------------------------
	.section	.nv.info,"",@"SHT_CUDA_INFO"
	.align	4


	//----- nvinfo : EIATTR_REGCOUNT
	.align		4
        /*0000*/ 	.byte	0x04, 0x2f
        /*0002*/ 	.short	(.L_41 - .L_40)
	.align		4
.L_40:
        /*0004*/ 	.word	index@(_Z14getErrorMatrixPdS_S_)
        /*0008*/ 	.word	0x00000010


	//----- nvinfo : EIATTR_FRAME_SIZE
	.align		4
.L_41:
        /*000c*/ 	.byte	0x04, 0x11
        /*000e*/ 	.short	(.L_43 - .L_42)
	.align		4
.L_42:
        /*0010*/ 	.word	index@(_Z14getErrorMatrixPdS_S_)
        /*0014*/ 	.word	0x00000000


	//----- nvinfo : EIATTR_REGCOUNT
	.align		4
.L_43:
        /*0018*/ 	.byte	0x04, 0x2f
        /*001a*/ 	.short	(.L_45 - .L_44)
	.align		4
.L_44:
        /*001c*/ 	.word	index@(_Z5solvePdS_m)
        /*0020*/ 	.word	0x00000012


	//----- nvinfo : EIATTR_FRAME_SIZE
	.align		4
.L_45:
        /*0024*/ 	.byte	0x04, 0x11
        /*0026*/ 	.short	(.L_47 - .L_46)
	.align		4
.L_46:
        /*0028*/ 	.word	index@(_Z5solvePdS_m)
        /*002c*/ 	.word	0x00000000


	//----- nvinfo : EIATTR_REGCOUNT
	.align		4
.L_47:
        /*0030*/ 	.byte	0x04, 0x2f
        /*0032*/ 	.short	(.L_49 - .L_48)
	.align		4
.L_48:
        /*0034*/ 	.word	index@(_ZN3cub18CUB_300001_SM_10006detail11EmptyKernelIvEEvv)
        /*0038*/ 	.word	0x00000004


	//----- nvinfo : EIATTR_FRAME_SIZE
	.align		4
.L_49:
        /*003c*/ 	.byte	0x04, 0x11
        /*003e*/ 	.short	(.L_51 - .L_50)
	.align		4
.L_50:
        /*0040*/ 	.word	index@(_ZN3cub18CUB_300001_SM_10006detail11EmptyKernelIvEEvv)
        /*0044*/ 	.word	0x00000000


	//----- nvinfo : EIATTR_REGCOUNT
	.align		4
.L_51:
        /*0048*/ 	.byte	0x04, 0x2f
        /*004a*/ 	.short	(.L_53 - .L_52)
	.align		4
.L_52:
        /*004c*/ 	.word	index@(_ZN3cub18CUB_300001_SM_10006detail6reduce28DeviceReduceSingleTileKernelINS2_10policy_hubIdjN4cuda3__47maximumIvEEE10Policy1000EPdSB_jS8_ddNS5_3std3__410__identityEEEvT0_T1_T2_T3_T4_T6_)
        /*0050*/ 	.word	0x0000002c


	//----- nvinfo : EIATTR_FRAME_SIZE
	.align		4
.L_53:
        /*0054*/ 	.byte	0x04, 0x11
        /*0056*/ 	.short	(.L_55 - .L_54)
	.align		4
.L_54:
        /*0058*/ 	.word	index@(_ZN3cub18CUB_300001_SM_10006detail6reduce28DeviceReduceSingleTileKernelINS2_10policy_hubIdjN4cuda3__47maximumIvEEE10Policy1000EPdSB_jS8_ddNS5_3std3__410__identityEEEvT0_T1_T2_T3_T4_T6_)
        /*005c*/ 	.word	0x00000000


	//----- nvinfo : EIATTR_REGCOUNT
	.align		4
.L_55:
        /*0060*/ 	.byte	0x04, 0x2f
        /*0062*/ 	.short	(.L_57 - .L_56)
	.align		4
.L_56:
        /*0064*/ 	.word	index@(_ZN3cub18CUB_300001_SM_10006detail6reduce18DeviceReduceKernelINS2_10policy_hubIdjN4cuda3__47maximumIvEEE10Policy1000EPdjS8_dNS5_3std3__410__identityEEEvT0_PT3_T1_NS0_13GridEvenShareISI_EET2_T4_)
        /*0068*/ 	.word	0x0000001c


	//----- nvinfo : EIATTR_FRAME_SIZE
	.align		4
.L_57:
        /*006c*/ 	.byte	0x04, 0x11
        /*006e*/ 	.short	(.L_59 - .L_58)
	.align		4
.L_58:
        /*0070*/ 	.word	index@(_ZN3cub18CUB_300001_SM_10006detail6reduce18DeviceReduceKernelINS2_10policy_hubIdjN4cuda3__47maximumIvEEE10Policy1000EPdjS8_dNS5_3std3__410__identityEEEvT0_PT3_T1_NS0_13GridEvenShareISI_EET2_T4_)
        /*0074*/ 	.word	0x00000000


	//----- nvinfo : EIATTR_REGCOUNT
	.align		4
.L_59:
        /*0078*/ 	.byte	0x04, 0x2f
        /*007a*/ 	.short	(.L_61 - .L_60)
	.align		4
.L_60:
        /*007c*/ 	.word	index@(_ZN3cub18CUB_300001_SM_10006detail6reduce28DeviceReduceSingleTileKernelINS2_10policy_hubIdjN4cuda3__47maximumIvEEE10Policy1000EPdSB_iS8_ddNS5_3std3__410__identityEEEvT0_T1_T2_T3_T4_T6_)
        /*0080*/ 	.word	0x00000030


	//----- nvinfo : EIATTR_FRAME_SIZE
	.align		4
.L_61:
        /*0084*/ 	.byte	0x04, 0x11
        /*0086*/ 	.short	(.L_63 - .L_62)
	.align		4
.L_62:
        /*0088*/ 	.word	index@(_ZN3cub18CUB_300001_SM_10006detail6reduce28DeviceReduceSingleTileKernelINS2_10policy_hubIdjN4cuda3__47maximumIvEEE10Policy1000EPdSB_iS8_ddNS5_3std3__410__identityEEEvT0_T1_T2_T3_T4_T6_)
        /*008c*/ 	.word	0x00000000


	//----- nvinfo : EIATTR_MIN_STACK_SIZE
	.align		4
.L_63:
        /*0090*/ 	.byte	0x04, 0x12
        /*0092*/ 	.short	(.L_65 - .L_64)
	.align		4
.L_64:
        /*0094*/ 	.word	index@(_ZN3cub18CUB_300001_SM_10006detail6reduce28DeviceReduceSingleTileKernelINS2_10policy_hubIdjN4cuda3__47maximumIvEEE10Policy1000EPdSB_iS8_ddNS5_3std3__410__identityEEEvT0_T1_T2_T3_T4_T6_)
        /*0098*/ 	.word	0x00000000


	//----- nvinfo : EIATTR_MIN_STACK_SIZE
	.align		4
.L_65:
        /*009c*/ 	.byte	0x04, 0x12
        /*009e*/ 	.short	(.L_67 - .L_66)
	.align		4
.L_66:
        /*00a0*/ 	.word	index@(_ZN3cub18CUB_300001_SM_10006detail6reduce18DeviceReduceKernelINS2_10policy_hubIdjN4cuda3__47maximumIvEEE10Policy1000EPdjS8_dNS5_3std3__410__identityEEEvT0_PT3_T1_NS0_13GridEvenShareISI_EET2_T4_)
        /*00a4*/ 	.word	0x00000000


	//----- nvinfo : EIATTR_MIN_STACK_SIZE
	.align		4
.L_67:
        /*00a8*/ 	.byte	0x04, 0x12
        /*00aa*/ 	.short	(.L_69 - .L_68)
	.align		4
.L_68:
        /*00ac*/ 	.word	index@(_ZN3cub18CUB_300001_SM_10006detail6reduce28DeviceReduceSingleTileKernelINS2_10policy_hubIdjN4cuda3__47maximumIvEEE10Policy1000EPdSB_jS8_ddNS5_3std3__410__identityEEEvT0_T1_T2_T3_T4_T6_)
        /*00b0*/ 	.word	0x00000000


	//----- nvinfo : EIATTR_MIN_STACK_SIZE
	.align		4
.L_69:
        /*00b4*/ 	.byte	0x04, 0x12
        /*00b6*/ 	.short	(.L_71 - .L_70)
	.align		4
.L_70:
        /*00b8*/ 	.word	index@(_ZN3cub18CUB_300001_SM_10006detail11EmptyKernelIvEEvv)
        /*00bc*/ 	.word	0x00000000


	//----- nvinfo : EIATTR_MIN_STACK_SIZE
	.align		4
.L_71:
        /*00c0*/ 	.byte	0x04, 0x12
        /*00c2*/ 	.short	(.L_73 - .L_72)
	.align		4
.L_72:
        /*00c4*/ 	.word	index@(_Z5solvePdS_m)
        /*00c8*/ 	.word	0x00000000


	//----- nvinfo : EIATTR_MIN_STACK_SIZE
	.align		4
.L_73:
        /*00cc*/ 	.byte	0x04, 0x12
        /*00ce*/ 	.short	(.L_75 - .L_74)
	.align		4
.L_74:
        /*00d0*/ 	.word	index@(_Z14getErrorMatrixPdS_S_)
        /*00d4*/ 	.word	0x00000000
.L_75:


//--------------------- .nv.compat                --------------------------
	.section	.nv.compat,"",@"SHT_CUDA_COMPAT_INFO"
	.align	4
        /*0000*/ 	.byte	0x02, 0x09, 0x00, 0x00, 0x02, 0x02, 0x01, 0x00, 0x02, 0x05, 0x05, 0x00, 0x03, 0x07, 0x01, 0x01
        /*0010*/ 	.byte	0x02, 0x03, 0x00, 0x00, 0x02, 0x06, 0x01, 0x00, 0x04, 0x0b, 0x08, 0x00, 0x01, 0x00, 0x00, 0x00
        /*0020*/ 	.byte	0x00, 0x00, 0x00, 0x00


//--------------------- .nv.info._ZN3cub18CUB_300001_SM_10006detail6reduce28DeviceReduceSingleTileKernelINS2_10policy_hubIdjN4cuda3__47maximumIvEEE10Policy1000EPdSB_iS8_ddNS5_3std3__410__identityEEEvT0_T1_T2_T3_T4_T6_ --------------------------
	.section	.nv.info._ZN3cub18CUB_300001_SM_10006detail6reduce28DeviceReduceSingleTileKernelINS2_10policy_hubIdjN4cuda3__47maximumIvEEE10Policy1000EPdSB_iS8_ddNS5_3std3__410__identityEEEvT0_T1_T2_T3_T4_T6_,"",@"SHT_CUDA_INFO"
	.sectionflags	@""
	.align	4


	//----- nvinfo : EIATTR_CUDA_API_VERSION
	.align		4
        /*0000*/ 	.byte	0x04, 0x37
        /*0002*/ 	.short	(.L_77 - .L_76)
.L_76:
        /*0004*/ 	.word	0x00000082


	//----- nvinfo : EIATTR_KPARAM_INFO
	.align		4
.L_77:
        /*0008*/ 	.byte	0x04, 0x17
        /*000a*/ 	.short	(.L_79 - .L_78)
.L_78:
        /*000c*/ 	.word	0x00000000
        /*0010*/ 	.short	0x0005
        /*0012*/ 	.short	0x0020
        /*0014*/ 	.byte	0x00, 0xf0, 0x05, 0x00


	//----- nvinfo : EIATTR_KPARAM_INFO
	.align		4
.L_79:
        /*0018*/ 	.byte	0x04, 0x17
        /*001a*/ 	.short	(.L_81 - .L_80)
.L_80:
        /*001c*/ 	.word	0x00000000
        /*0020*/ 	.short	0x0004
        /*0022*/ 	.short	0x0018
        /*0024*/ 	.byte	0x00, 0xf0, 0x21, 0x00


	//----- nvinfo : EIATTR_KPARAM_INFO
	.align		4
.L_81:
        /*0028*/ 	.byte	0x04, 0x17
        /*002a*/ 	.short	(.L_83 - .L_82)
.L_82:
        /*002c*/ 	.word	0x00000000
        /*0030*/ 	.short	0x0003
        /*0032*/ 	.short	0x0014
        /*0034*/ 	.byte	0x00, 0xf0, 0x05, 0x00


	//----- nvinfo : EIATTR_KPARAM_INFO
	.align		4
.L_83:
        /*0038*/ 	.byte	0x04, 0x17
        /*003a*/ 	.short	(.L_85 - .L_84)
.L_84:
        /*003c*/ 	.word	0x00000000
        /*0040*/ 	.short	0x0002
        /*0042*/ 	.short	0x0010
        /*0044*/ 	.byte	0x00, 0xf0, 0x11, 0x00


	//----- nvinfo : EIATTR_KPARAM_INFO
	.align		4
.L_85:
        /*0048*/ 	.byte	0x04, 0x17
        /*004a*/ 	.short	(.L_87 - .L_86)
.L_86:
        /*004c*/ 	.word	0x00000000
        /*0050*/ 	.short	0x0001
        /*0052*/ 	.short	0x0008
        /*0054*/ 	.byte	0x00, 0xf5, 0x21, 0x00


	//----- nvinfo : EIATTR_KPARAM_INFO
	.align		4
.L_87:
        /*0058*/ 	.byte	0x04, 0x17
        /*005a*/ 	.short	(.L_89 - .L_88)
.L_88:
        /*005c*/ 	.word	0x00000000
        /*0060*/ 	.short	0x0000
        /*0062*/ 	.short	0x0000
        /*0064*/ 	.byte	0x00, 0xf5, 0x21, 0x00


	//----- nvinfo : EIATTR_SPARSE_MMA_MASK
	.align		4
.L_89:
        /*0068*/ 	.byte	0x03, 0x50
        /*006a*/ 	.short	0x0000


	//----- nvinfo : EIATTR_MAXREG_COUNT
	.align		4
        /*006c*/ 	.byte	0x03, 0x1b
        /*006e*/ 	.short	0x00ff


	//----- nvinfo : EIATTR_NUM_BARRIERS
	.align		4
        /*0070*/ 	.byte	0x02, 0x4c
        /*0072*/ 	.byte	0x01
	.zero		1


	//----- nvinfo : EIATTR_MERCURY_ISA_VERSION
	.align		4
        /*0074*/ 	.byte	0x03, 0x5f
        /*0076*/ 	.short	0x0101


	//----- nvinfo : EIATTR_COOP_GROUP_MASK_REGIDS
	.align		4
        /*0078*/ 	.byte	0x04, 0x29
        /*007a*/ 	.short	(.L_91 - .L_90)


	//   ....[0]....
.L_90:
        /*007c*/ 	.word	0xffffffff


	//   ....[1]....
        /*0080*/ 	.word	0xffffffff


	//   ....[2]....
        /*0084*/ 	.word	0xffffffff


	//   ....[3]....
        /*0088*/ 	.word	0xffffffff


	//   ....[4]....
        /*008c*/ 	.word	0xffffffff


	//   ....[5]....
        /*0090*/ 	.word	0xffffffff


	//   ....[6]....
        /*0094*/ 	.word	0xffffffff


	//   ....[7]....
        /*0098*/ 	.word	0xffffffff


	//   ....[8]....
        /*009c*/ 	.word	0xffffffff


	//   ....[9]....
        /*00a0*/ 	.word	0xffffffff


	//   ....[10]....
        /*00a4*/ 	.word	0xffffffff


	//   ....[11]....
        /*00a8*/ 	.word	0xffffffff


	//   ....[12]....
        /*00ac*/ 	.word	0xffffffff


	//   ....[13]....
        /*00b0*/ 	.word	0xffffffff


	//   ....[14]....
        /*00b4*/ 	.word	0xffffffff


	//   ....[15]....
        /*00b8*/ 	.word	0xffffffff


	//   ....[16]....
        /*00bc*/ 	.word	0xffffffff


	//   ....[17]....
        /*00c0*/ 	.word	0xffffffff


	//   ....[18]....
        /*00c4*/ 	.word	0xffffffff


	//   ....[19]....
        /*00c8*/ 	.word	0xffffffff


	//   ....[20]....
        /*00cc*/ 	.word	0xffffffff


	//   ....[21]....
        /*00d0*/ 	.word	0xffffffff


	//   ....[22]....
        /*00d4*/ 	.word	0xffffffff


	//   ....[23]....
        /*00d8*/ 	.word	0xffffffff


	//   ....[24]....
        /*00dc*/ 	.word	0xffffffff


	//   ....[25]....
        /*00e0*/ 	.word	0xffffffff


	//   ....[26]....
        /*00e4*/ 	.word	0xffffffff


	//   ....[27]....
        /*00e8*/ 	.word	0xffffffff


	//   ....[28]....
        /*00ec*/ 	.word	0xffffffff


	//   ....[29]....
        /*00f0*/ 	.word	0xffffffff


	//   ....[30]....
        /*00f4*/ 	.word	0xffffffff


	//   ....[31]....
        /*00f8*/ 	.word	0xffffffff


	//   ....[32]....
        /*00fc*/ 	.word	0xffffffff


	//   ....[33]....
        /*0100*/ 	.word	0xffffffff


	//   ....[34]....
        /*0104*/ 	.word	0xffffffff


	//   ....[35]....
        /*0108*/ 	.word	0xffffffff


	//   ....[36]....
        /*010c*/ 	.word	0xffffffff


	//   ....[37]....
        /*0110*/ 	.word	0xffffffff


	//   ....[38]....
        /*0114*/ 	.word	0xffffffff


	//   ....[39]....
        /*0118*/ 	.word	0xffffffff


	//   ....[40]....
        /*011c*/ 	.word	0xffffffff


	//   ....[41]....
        /*0120*/ 	.word	0xffffffff


	//   ....[42]....
        /*0124*/ 	.word	0xffffffff


	//   ....[43]....
        /*0128*/ 	.word	0xffffffff


	//   ....[44]....
        /*012c*/ 	.word	0xffffffff


	//   ....[45]....
        /*0130*/ 	.word	0xffffffff


	//   ....[46]....
        /*0134*/ 	.word	0xffffffff


	//   ....[47]....
        /*0138*/ 	.word	0xffffffff


	//   ....[48]....
        /*013c*/ 	.word	0xffffffff


	//   ....[49]....
        /*0140*/ 	.word	0xffffffff


	//   ....[50]....
        /*0144*/ 	.word	0xffffffff


	//   ....[51]....
        /*0148*/ 	.word	0xffffffff


	//   ....[52]....
        /*014c*/ 	.word	0xffffffff


	//   ....[53]....
        /*0150*/ 	.word	0xffffffff


	//   ....[54]....
        /*0154*/ 	.word	0xffffffff


	//   ....[55]....
        /*0158*/ 	.word	0xffffffff


	//   ....[56]....
        /*015c*/ 	.word	0xffffffff


	//   ....[57]....
        /*0160*/ 	.word	0xffffffff


	//   ....[58]....
        /*0164*/ 	.word	0xffffffff


	//   ....[59]....
        /*0168*/ 	.word	0xffffffff


	//----- nvinfo : EIATTR_COOP_GROUP_INSTR_OFFSETS
	.align		4
.L_91:
        /*016c*/ 	.byte	0x04, 0x28
        /*016e*/ 	.short	(.L_93 - .L_92)


	//   ....[0]....
.L_92:
        /*0170*/ 	.word	0x00000d30


	//   ....[1]....
        /*0174*/ 	.word	0x00000d40


	//   ....[2]....
        /*0178*/ 	.word	0x00000dd0


	//   ....[3]....
        /*017c*/ 	.word	0x00000e10


	//   ....[4]....
        /*0180*/ 	.word	0x00000e80


	//   ....[5]....
        /*0184*/ 	.word	0x00000ea0


	//   ....[6]....
        /*0188*/ 	.word	0x00000ef0


	//   ....[7]....
        /*018c*/ 	.word	0x00000f10


	//   ....[8]....
        /*0190*/ 	.word	0x00000f60


	//   ....[9]....
        /*0194*/ 	.word	0x00000f80


	//   ....[10]....
        /*0198*/ 	.word	0x00001280


	//   ....[11]....
        /*019c*/ 	.word	0x00001290


	//   ....[12]....
        /*01a0*/ 	.word	0x00001320


	//   ....[13]....
        /*01a4*/ 	.word	0x00001350


	//   ....[14]....
        /*01a8*/ 	.word	0x000013b0


	//   ....[15]....
        /*01ac*/ 	.word	0x000013e0


	//   ....[16]....
        /*01b0*/ 	.word	0x00001440


	//   ....[17]....
        /*01b4*/ 	.word	0x00001480


	//   ....[18]....
        /*01b8*/ 	.word	0x000014f0


	//   ....[19]....
        /*01bc*/ 	.word	0x00001530


	//   ....[20]....
        /*01c0*/ 	.word	0x00002960


	//   ....[21]....
        /*01c4*/ 	.word	0x00002970


	//   ....[22]....
        /*01c8*/ 	.word	0x00002a00


	//   ....[23]....
        /*01cc*/ 	.word	0x00002a30


	//   ....[24]....
        /*01d0*/ 	.word	0x00002aa0


	//   ....[25]....
        /*01d4*/ 	.word	0x00002ac0


	//   ....[26]....
        /*01d8*/ 	.word	0x00002b20


	//   ....[27]....
        /*01dc*/ 	.word	0x00002b30


	//   ....[28]....
        /*01e0*/ 	.word	0x00002b80


	//   ....[29]....
        /*01e4*/ 	.word	0x00002b90


	//   ....[30]....
        /*01e8*/ 	.word	0x00003a20


	//   ....[31]....
        /*01ec*/ 	.word	0x00003a30


	//   ....[32]....
        /*01f0*/ 	.word	0x00003ac0


	//   ....[33]....
        /*01f4*/ 	.word	0x00003b00


	//   ....[34]....
        /*01f8*/ 	.word	0x00003b80


	//   ....[35]....
        /*01fc*/ 	.word	0x00003bc0


	//   ....[36]....
        /*0200*/ 	.word	0x00003c20


	//   ....[37]....
        /*0204*/ 	.word	0x00003c50


	//   ....[38]....
        /*0208*/ 	.word	0x00003ca0


	//   ....[39]....
        /*020c*/ 	.word	0x00003cd0


	//   ....[40]....
        /*0210*/ 	.word	0x00003fb0


	//   ....[41]....
        /*0214*/ 	.word	0x00003fc0


	//   ....[42]....
        /*0218*/ 	.word	0x00004050


	//   ....[43]....
        /*021c*/ 	.word	0x00004080


	//   ....[44]....
        /*0220*/ 	.word	0x000040d0


	//   ....[45]....
        /*0224*/ 	.word	0x00004100


	//   ....[46]....
        /*0228*/ 	.word	0x00004170


	//   ....[47]....
        /*022c*/ 	.word	0x000041b0


	//   ....[48]....
        /*0230*/ 	.word	0x00004220


	//   ....[49]....
        /*0234*/ 	.word	0x00004250


	//   ....[50]....
        /*0238*/ 	.word	0x00005700


	//   ....[51]....
        /*023c*/ 	.word	0x00005710


	//   ....[52]....
        /*0240*/ 	.word	0x000057a0


	//   ....[53]....
        /*0244*/ 	.word	0x000057e0


	//   ....[54]....
        /*0248*/ 	.word	0x00005860


	//   ....[55]....
        /*024c*/ 	.word	0x000058a0


	//   ....[56]....
        /*0250*/ 	.word	0x00005900


	//   ....[57]....
        /*0254*/ 	.word	0x00005930


	//   ....[58]....
        /*0258*/ 	.word	0x00005980


	//   ....[59]....
        /*025c*/ 	.word	0x000059b0


	//----- nvinfo : EIATTR_VRC_CTA_INIT_COUNT
	.align		4
.L_93:
        /*0260*/ 	.byte	0x02, 0x4a
	.zero		1
	.zero		1


	//----- nvinfo : EIATTR_EXIT_INSTR_OFFSETS
	.align		4
        /*0264*/ 	.byte	0x04, 0x1c
        /*0266*/ 	.short	(.L_95 - .L_94)


	//   ....[0]....
.L_94:
        /*0268*/ 	.word	0x00000080


	//   ....[1]....
        /*026c*/ 	.word	0x000000c0


	//   ....[2]....
        /*0270*/ 	.word	0x00005c20


	//   ....[3]....
        /*0274*/ 	.word	0x00005ca0


	//----- nvinfo : EIATTR_MAX_THREADS
	.align		4
.L_95:
        /*0278*/ 	.byte	0x04, 0x05
        /*027a*/ 	.short	(.L_97 - .L_96)
.L_96:
        /*027c*/ 	.word	0x00000100
        /*0280*/ 	.word	0x00000001
        /*0284*/ 	.word	0x00000001


	//----- nvinfo : EIATTR_CRS_STACK_SIZE
	.align		4
.L_97:
        /*0288*/ 	.byte	0x04, 0x1e
        /*028a*/ 	.short	(.L_99 - .L_98)
.L_98:
        /*028c*/ 	.word	0x00000000


	//----- nvinfo : EIATTR_CBANK_PARAM_SIZE
	.align		4
.L_99:
        /*0290*/ 	.byte	0x03, 0x19
        /*0292*/ 	.short	0x0021


	//----- nvinfo : EIATTR_PARAM_CBANK
	.align		4
        /*0294*/ 	.byte	0x04, 0x0a
        /*0296*/ 	.short	(.L_101 - .L_100)
	.align		4
.L_100:
        /*0298*/ 	.word	index@(.nv.constant0._ZN3cub18CUB_300001_SM_10006detail6reduce28DeviceReduceSingleTileKernelINS2_10policy_hubIdjN4cuda3__47maximumIvEEE10Policy1000EPdSB_iS8_ddNS5_3std3__410__identityEEEvT0_T1_T2_T3_T4_T6_)
        /*029c*/ 	.short	0x0380
        /*029e*/ 	.short	0x0021


	//----- nvinfo : EIATTR_SW_WAR
	.align		4
.L_101:
        /*02a0*/ 	.byte	0x04, 0x36
        /*02a2*/ 	.short	(.L_103 - .L_102)
.L_102:
        /*02a4*/ 	.word	0x00000008
.L_103:


//--------------------- .nv.info._ZN3cub18CUB_300001_SM_10006detail6reduce18DeviceReduceKernelINS2_10policy_hubIdjN4cuda3__47maximumIvEEE10Policy1000EPdjS8_dNS5_3std3__410__identityEEEvT0_PT3_T1_NS0_13GridEvenShareISI_EET2_T4_ --------------------------
	.section	.nv.info._ZN3cub18CUB_300001_SM_10006detail6reduce18DeviceReduceKernelINS2_10policy_hubIdjN4cuda3__47maximumIvEEE10Policy1000EPdjS8_dNS5_3std3__410__identityEEEvT0_PT3_T1_NS0_13GridEvenShareISI_EET2_T4_,"",@"SHT_CUDA_INFO"
	.sectionflags	@""
	.align	4


	//----- nvinfo : EIATTR_CUDA_API_VERSION
	.align		4
        /*0000*/ 	.byte	0x04, 0x37
        /*0002*/ 	.short	(.L_105 - .L_104)
.L_104:
        /*0004*/ 	.word	0x00000082


	//----- nvinfo : EIATTR_KPARAM_INFO
	.align		4
.L_105:
        /*0008*/ 	.byte	0x04, 0x17
        /*000a*/ 	.short	(.L_107 - .L_106)
.L_106:
        /*000c*/ 	.word	0x00000000
        /*0010*/ 	.short	0x0005
        /*0012*/ 	.short	0x003d
        /*0014*/ 	.byte	0x00, 0xf0, 0x05, 0x00


	//----- nvinfo : EIATTR_KPARAM_INFO
	.align		4
.L_107:
        /*0018*/ 	.byte	0x04, 0x17
        /*001a*/ 	.short	(.L_109 - .L_108)
.L_108:
        /*001c*/ 	.word	0x00000000
        /*0020*/ 	.short	0x0004
        /*0022*/ 	.short	0x003c
        /*0024*/ 	.byte	0x00, 0xf0, 0x05, 0x00


	//----- nvinfo : EIATTR_KPARAM_INFO
	.align		4
.L_109:
        /*0028*/ 	.byte	0x04, 0x17
        /*002a*/ 	.short	(.L_111 - .L_110)
.L_110:
        /*002c*/ 	.word	0x00000000
        /*0030*/ 	.short	0x0003
        /*0032*/ 	.short	0x0014
        /*0034*/ 	.byte	0x00, 0xf0, 0xa1, 0x00


	//----- nvinfo : EIATTR_KPARAM_INFO
	.align		4
.L_111:
        /*0038*/ 	.byte	0x04, 0x17
        /*003a*/ 	.short	(.L_113 - .L_112)
.L_112:
        /*003c*/ 	.word	0x00000000
        /*0040*/ 	.short	0x0002
        /*0042*/ 	.short	0x0010
        /*0044*/ 	.byte	0x00, 0xf0, 0x11, 0x00


	//----- nvinfo : EIATTR_KPARAM_INFO
	.align		4
.L_113:
        /*0048*/ 	.byte	0x04, 0x17
        /*004a*/ 	.short	(.L_115 - .L_114)
.L_114:
        /*004c*/ 	.word	0x00000000
        /*0050*/ 	.short	0x0001
        /*0052*/ 	.short	0x0008
        /*0054*/ 	.byte	0x00, 0xf5, 0x21, 0x00


	//----- nvinfo : EIATTR_KPARAM_INFO
	.align		4
.L_115:
        /*0058*/ 	.byte	0x04, 0x17
        /*005a*/ 	.short	(.L_117 - .L_116)
.L_116:
        /*005c*/ 	.word	0x00000000
        /*0060*/ 	.short	0x0000
        /*0062*/ 	.short	0x0000
        /*0064*/ 	.byte	0x00, 0xf5, 0x21, 0x00


	//----- nvinfo : EIATTR_SPARSE_MMA_MASK
	.align		4
.L_117:
        /*0068*/ 	.byte	0x03, 0x50
        /*006a*/ 	.short	0x0000


	//----- nvinfo : EIATTR_MAXREG_COUNT
	.align		4
        /*006c*/ 	.byte	0x03, 0x1b
        /*006e*/ 	.short	0x00ff


	//----- nvinfo : EIATTR_NUM_BARRIERS
	.align		4
        /*0070*/ 	.byte	0x02, 0x4c
        /*0072*/ 	.byte	0x01
	.zero		1


	//----- nvinfo : EIATTR_MERCURY_ISA_VERSION
	.align		4
        /*0074*/ 	.byte	0x03, 0x5f
        /*0076*/ 	.short	0x0101


	//----- nvinfo : EIATTR_COOP_GROUP_MASK_REGIDS
	.align		4
        /*0078*/ 	.byte	0x04, 0x29
        /*007a*/ 	.short	(.L_119 - .L_118)


	//   ....[0]....
.L_118:
        /*007c*/ 	.word	0xffffffff


	//   ....[1]....
        /*0080*/ 	.word	0xffffffff


	//   ....[2]....
        /*0084*/ 	.word	0xffffffff


	//   ....[3]....
        /*0088*/ 	.word	0xffffffff


	//   ....[4]....
        /*008c*/ 	.word	0xffffffff


	//   ....[5]....
        /*0090*/ 	.word	0xffffffff


	//   ....[6]....
        /*0094*/ 	.word	0xffffffff


	//   ....[7]....
        /*0098*/ 	.word	0xffffffff


	//   ....[8]....
        /*009c*/ 	.word	0xffffffff


	//   ....[9]....
        /*00a0*/ 	.word	0xffffffff


	//   ....[10]....
        /*00a4*/ 	.word	0xffffffff


	//   ....[11]....
        /*00a8*/ 	.word	0xffffffff


	//   ....[12]....
        /*00ac*/ 	.word	0xffffffff


	//   ....[13]....
        /*00b0*/ 	.word	0xffffffff


	//   ....[14]....
        /*00b4*/ 	.word	0xffffffff


	//   ....[15]....
        /*00b8*/ 	.word	0xffffffff


	//   ....[16]....
        /*00bc*/ 	.word	0xffffffff


	//   ....[17]....
        /*00c0*/ 	.word	0xffffffff


	//   ....[18]....
        /*00c4*/ 	.word	0xffffffff


	//   ....[19]....
        /*00c8*/ 	.word	0xffffffff


	//   ....[20]....
        /*00cc*/ 	.word	0xffffffff


	//   ....[21]....
        /*00d0*/ 	.word	0xffffffff


	//   ....[22]....
        /*00d4*/ 	.word	0xffffffff


	//   ....[23]....
        /*00d8*/ 	.word	0xffffffff


	//   ....[24]....
        /*00dc*/ 	.word	0xffffffff


	//   ....[25]....
        /*00e0*/ 	.word	0xffffffff


	//   ....[26]....
        /*00e4*/ 	.word	0xffffffff


	//   ....[27]....
        /*00e8*/ 	.word	0xffffffff


	//   ....[28]....
        /*00ec*/ 	.word	0xffffffff


	//   ....[29]....
        /*00f0*/ 	.word	0xffffffff


	//   ....[30]....
        /*00f4*/ 	.word	0xffffffff


	//   ....[31]....
        /*00f8*/ 	.word	0xffffffff


	//   ....[32]....
        /*00fc*/ 	.word	0xffffffff


	//   ....[33]....
        /*0100*/ 	.word	0xffffffff


	//   ....[34]....
        /*0104*/ 	.word	0xffffffff


	//   ....[35]....
        /*0108*/ 	.word	0xffffffff


	//   ....[36]....
        /*010c*/ 	.word	0xffffffff


	//   ....[37]....
        /*0110*/ 	.word	0xffffffff


	//   ....[38]....
        /*0114*/ 	.word	0xffffffff


	//   ....[39]....
        /*0118*/ 	.word	0xffffffff


	//   ....[40]....
        /*011c*/ 	.word	0xffffffff


	//   ....[41]....
        /*0120*/ 	.word	0xffffffff


	//   ....[42]....
        /*0124*/ 	.word	0xffffffff


	//   ....[43]....
        /*0128*/ 	.word	0xffffffff


	//   ....[44]....
        /*012c*/ 	.word	0xffffffff


	//   ....[45]....
        /*0130*/ 	.word	0xffffffff


	//   ....[46]....
        /*0134*/ 	.word	0xffffffff


	//   ....[47]....
        /*0138*/ 	.word	0xffffffff


	//   ....[48]....
        /*013c*/ 	.word	0xffffffff


	//   ....[49]....
        /*0140*/ 	.word	0xffffffff


	//   ....[50]....
        /*0144*/ 	.word	0xffffffff


	//   ....[51]....
        /*0148*/ 	.word	0xffffffff


	//   ....[52]....
        /*014c*/ 	.word	0xffffffff


	//   ....[53]....
        /*0150*/ 	.word	0xffffffff


	//   ....[54]....
        /*0154*/ 	.word	0xffffffff


	//   ....[55]....
        /*0158*/ 	.word	0xffffffff


	//   ....[56]....
        /*015c*/ 	.word	0xffffffff


	//   ....[57]....
        /*0160*/ 	.word	0xffffffff


	//   ....[58]....
        /*0164*/ 	.word	0xffffffff


	//   ....[59]....
        /*0168*/ 	.word	0xffffffff


	//----- nvinfo : EIATTR_COOP_GROUP_INSTR_OFFSETS
	.align		4
.L_119:
        /*016c*/ 	.byte	0x04, 0x28
        /*016e*/ 	.short	(.L_121 - .L_120)


	//   ....[0]....
.L_120:
        /*0170*/ 	.word	0x000005c0


	//   ....[1]....
        /*0174*/ 	.word	0x000005d0


	//   ....[2]....
        /*0178*/ 	.word	0x00000660


	//   ....[3]....
        /*017c*/ 	.word	0x00000670


	//   ....[4]....
        /*0180*/ 	.word	0x000006d0


	//   ....[5]....
        /*0184*/ 	.word	0x00000700


	//   ....[6]....
        /*0188*/ 	.word	0x00000780


	//   ....[7]....
        /*018c*/ 	.word	0x00000790


	//   ....[8]....
        /*0190*/ 	.word	0x000007e0


	//   ....[9]....
        /*0194*/ 	.word	0x000007f0


	//   ....[10]....
        /*0198*/ 	.word	0x00000ad0


	//   ....[11]....
        /*019c*/ 	.word	0x00000ae0


	//   ....[12]....
        /*01a0*/ 	.word	0x00000b70


	//   ....[13]....
        /*01a4*/ 	.word	0x00000b90


	//   ....[14]....
        /*01a8*/ 	.word	0x00000bf0


	//   ....[15]....
        /*01ac*/ 	.word	0x00000c10


	//   ....[16]....
        /*01b0*/ 	.word	0x00000c70


	//   ....[17]....
        /*01b4*/ 	.word	0x00000ca0


	//   ....[18]....
        /*01b8*/ 	.word	0x00000d20


	//   ....[19]....
        /*01bc*/ 	.word	0x00000d40


	//   ....[20]....
        /*01c0*/ 	.word	0x00001b60


	//   ....[21]....
        /*01c4*/ 	.word	0x00001b70


	//   ....[22]....
        /*01c8*/ 	.word	0x00001c00


	//   ....[23]....
        /*01cc*/ 	.word	0x00001c30


	//   ....[24]....
        /*01d0*/ 	.word	0x00001ca0


	//   ....[25]....
        /*01d4*/ 	.word	0x00001cc0


	//   ....[26]....
        /*01d8*/ 	.word	0x00001d20


	//   ....[27]....
        /*01dc*/ 	.word	0x00001d30


	//   ....[28]....
        /*01e0*/ 	.word	0x00001d80


	//   ....[29]....
        /*01e4*/ 	.word	0x00001d90


	//   ....[30]....
        /*01e8*/ 	.word	0x00002530


	//   ....[31]....
        /*01ec*/ 	.word	0x00002540


	//   ....[32]....
        /*01f0*/ 	.word	0x000025d0


	//   ....[33]....
        /*01f4*/ 	.word	0x000025e0


	//   ....[34]....
        /*01f8*/ 	.word	0x00002640


	//   ....[35]....
        /*01fc*/ 	.word	0x00002670


	//   ....[36]....
        /*0200*/ 	.word	0x000026f0


	//   ....[37]....
        /*0204*/ 	.word	0x00002700


	//   ....[38]....
        /*0208*/ 	.word	0x00002750


	//   ....[39]....
        /*020c*/ 	.word	0x00002760


	//   ....[40]....
        /*0210*/ 	.word	0x00002a60


	//   ....[41]....
        /*0214*/ 	.word	0x00002a70


	//   ....[42]....
        /*0218*/ 	.word	0x00002b00


	//   ....[43]....
        /*021c*/ 	.word	0x00002b20


	//   ....[44]....
        /*0220*/ 	.word	0x00002b80


	//   ....[45]....
        /*0224*/ 	.word	0x00002ba0


	//   ....[46]....
        /*0228*/ 	.word	0x00002c00


	//   ....[47]....
        /*022c*/ 	.word	0x00002c40


	//   ....[48]....
        /*0230*/ 	.word	0x00002cc0


	//   ....[49]....
        /*0234*/ 	.word	0x00002ce0


	//   ....[50]....
        /*0238*/ 	.word	0x00003b40


	//   ....[51]....
        /*023c*/ 	.word	0x00003b50


	//   ....[52]....
        /*0240*/ 	.word	0x00003be0


	//   ....[53]....
        /*0244*/ 	.word	0x00003bf0


	//   ....[54]....
        /*0248*/ 	.word	0x00003c50


	//   ....[55]....
        /*024c*/ 	.word	0x00003c80


	//   ....[56]....
        /*0250*/ 	.word	0x00003d00


	//   ....[57]....
        /*0254*/ 	.word	0x00003d10


	//   ....[58]....
        /*0258*/ 	.word	0x00003d60


	//   ....[59]....
        /*025c*/ 	.word	0x00003d70


	//----- nvinfo : EIATTR_VRC_CTA_INIT_COUNT
	.align		4
.L_121:
        /*0260*/ 	.byte	0x02, 0x4a
	.zero		1
	.zero		1


	//----- nvinfo : EIATTR_EXIT_INSTR_OFFSETS
	.align		4
        /*0264*/ 	.byte	0x04, 0x1c
        /*0266*/ 	.short	(.L_123 - .L_122)


	//   ....[0]....
.L_122:
        /*0268*/ 	.word	0x00003fe0


	//   ....[1]....
        /*026c*/ 	.word	0x00004040


	//----- nvinfo : EIATTR_MAX_THREADS
	.align		4
.L_123:
        /*0270*/ 	.byte	0x04, 0x05
        /*0272*/ 	.short	(.L_125 - .L_124)
.L_124:
        /*0274*/ 	.word	0x00000100
        /*0278*/ 	.word	0x00000001
        /*027c*/ 	.word	0x00000001


	//----- nvinfo : EIATTR_CRS_STACK_SIZE
	.align		4
.L_125:
        /*0280*/ 	.byte	0x04, 0x1e
        /*0282*/ 	.short	(.L_127 - .L_126)
.L_126:
        /*0284*/ 	.word	0x00000000


	//----- nvinfo : EIATTR_CBANK_PARAM_SIZE
	.align		4
.L_127:
        /*0288*/ 	.byte	0x03, 0x19
        /*028a*/ 	.short	0x003e


	//----- nvinfo : EIATTR_PARAM_CBANK
	.align		4
        /*028c*/ 	.byte	0x04, 0x0a
        /*028e*/ 	.short	(.L_129 - .L_128)
	.align		4
.L_128:
        /*0290*/ 	.word	index@(.nv.constant0._ZN3cub18CUB_300001_SM_10006detail6reduce18DeviceReduceKernelINS2_10policy_hubIdjN4cuda3__47maximumIvEEE10Policy1000EPdjS8_dNS5_3std3__410__identityEEEvT0_PT3_T1_NS0_13GridEvenShareISI_EET2_T4_)
        /*0294*/ 	.short	0x0380
        /*0296*/ 	.short	0x003e


	//----- nvinfo : EIATTR_SW_WAR
	.align		4
.L_129:
        /*0298*/ 	.byte	0x04, 0x36
        /*029a*/ 	.short	(.L_131 - .L_130)
.L_130:
        /*029c*/ 	.word	0x00000008
.L_131:


//--------------------- .nv.info._ZN3cub18CUB_300001_SM_10006detail6reduce28DeviceReduceSingleTileKernelINS2_10policy_hubIdjN4cuda3__47maximumIvEEE10Policy1000EPdSB_jS8_ddNS5_3std3__410__identityEEEvT0_T1_T2_T3_T4_T6_ --------------------------
	.section	.nv.info._ZN3cub18CUB_300001_SM_10006detail6reduce28DeviceReduceSingleTileKernelINS2_10policy_hubIdjN4cuda3__47maximumIvEEE10Policy1000EPdSB_jS8_ddNS5_3std3__410__identityEEEvT0_T1_T2_T3_T4_T6_,"",@"SHT_CUDA_INFO"
	.sectionflags	@""
	.align	4


	//----- nvinfo : EIATTR_CUDA_API_VERSION
	.align		4
        /*0000*/ 	.byte	0x04, 0x37
        /*0002*/ 	.short	(.L_133 - .L_132)
.L_132:
        /*0004*/ 	.word	0x00000082


	//----- nvinfo : EIATTR_KPARAM_INFO
	.align		4
.L_133:
        /*0008*/ 	.byte	0x04, 0x17
        /*000a*/ 	.short	(.L_135 - .L_134)
.L_134:
        /*000c*/ 	.word	0x00000000
        /*0010*/ 	.short	0x0005
        /*0012*/ 	.short	0x0020
        /*0014*/ 	.byte	0x00, 0xf0, 0x05, 0x00


	//----- nvinfo : EIATTR_KPARAM_INFO
	.align		4
.L_135:
        /*0018*/ 	.byte	0x04, 0x17
        /*001a*/ 	.short	(.L_137 - .L_136)
.L_136:
        /*001c*/ 	.word	0x00000000
        /*0020*/ 	.short	0x0004
        /*0022*/ 	.short	0x0018
        /*0024*/ 	.byte	0x00, 0xf0, 0x21, 0x00


	//----- nvinfo : EIATTR_KPARAM_INFO
	.align		4
.L_137:
        /*0028*/ 	.byte	0x04, 0x17
        /*002a*/ 	.short	(.L_139 - .L_138)
.L_138:
        /*002c*/ 	.word	0x00000000
        /*0030*/ 	.short	0x0003
        /*0032*/ 	.short	0x0014
        /*0034*/ 	.byte	0x00, 0xf0, 0x05, 0x00


	//----- nvinfo : EIATTR_KPARAM_INFO
	.align		4
.L_139:
        /*0038*/ 	.byte	0x04, 0x17
        /*003a*/ 	.short	(.L_141 - .L_140)
.L_140:
        /*003c*/ 	.word	0x00000000
        /*0040*/ 	.short	0x0002
        /*0042*/ 	.short	0x0010
        /*0044*/ 	.byte	0x00, 0xf0, 0x11, 0x00


	//----- nvinfo : EIATTR_KPARAM_INFO
	.align		4
.L_141:
        /*0048*/ 	.byte	0x04, 0x17
        /*004a*/ 	.short	(.L_143 - .L_142)
.L_142:
        /*004c*/ 	.word	0x00000000
        /*0050*/ 	.short	0x0001
        /*0052*/ 	.short	0x0008
        /*0054*/ 	.byte	0x00, 0xf5, 0x21, 0x00


	//----- nvinfo : EIATTR_KPARAM_INFO
	.align		4
.L_143:
        /*0058*/ 	.byte	0x04, 0x17
        /*005a*/ 	.short	(.L_145 - .L_144)
.L_144:
        /*005c*/ 	.word	0x00000000
        /*0060*/ 	.short	0x0000
        /*0062*/ 	.short	0x0000
        /*0064*/ 	.byte	0x00, 0xf5, 0x21, 0x00


	//----- nvinfo : EIATTR_SPARSE_MMA_MASK
	.align		4
.L_145:
        /*0068*/ 	.byte	0x03, 0x50
        /*006a*/ 	.short	0x0000


	//----- nvinfo : EIATTR_MAXREG_COUNT
	.align		4
        /*006c*/ 	.byte	0x03, 0x1b
        /*006e*/ 	.short	0x00ff


	//----- nvinfo : EIATTR_NUM_BARRIERS
	.align		4
        /*0070*/ 	.byte	0x02, 0x4c
        /*0072*/ 	.byte	0x01
	.zero		1


	//----- nvinfo : EIATTR_MERCURY_ISA_VERSION
	.align		4
        /*0074*/ 	.byte	0x03, 0x5f
        /*0076*/ 	.short	0x0101


	//----- nvinfo : EIATTR_COOP_GROUP_MASK_REGIDS
	.align		4
        /*0078*/ 	.byte	0x04, 0x29
        /*007a*/ 	.short	(.L_147 - .L_146)


	//   ....[0]....
.L_146:
        /*007c*/ 	.word	0xffffffff


	//   ....[1]....
        /*0080*/ 	.word	0xffffffff


	//   ....[2]....
        /*0084*/ 	.word	0xffffffff


	//   ....[3]....
        /*0088*/ 	.word	0xffffffff


	//   ....[4]....
        /*008c*/ 	.word	0xffffffff


	//   ....[5]....
        /*0090*/ 	.word	0xffffffff


	//   ....[6]....
        /*0094*/ 	.word	0xffffffff


	//   ....[7]....
        /*0098*/ 	.word	0xffffffff


	//   ....[8]....
        /*009c*/ 	.word	0xffffffff


	//   ....[9]....
        /*00a0*/ 	.word	0xffffffff


	//   ....[10]....
        /*00a4*/ 	.word	0xffffffff


	//   ....[11]....
        /*00a8*/ 	.word	0xffffffff


	//   ....[12]....
        /*00ac*/ 	.word	0xffffffff


	//   ....[13]....
        /*00b0*/ 	.word	0xffffffff


	//   ....[14]....
        /*00b4*/ 	.word	0xffffffff


	//   ....[15]....
        /*00b8*/ 	.word	0xffffffff


	//   ....[16]....
        /*00bc*/ 	.word	0xffffffff


	//   ....[17]....
        /*00c0*/ 	.word	0xffffffff


	//   ....[18]....
        /*00c4*/ 	.word	0xffffffff


	//   ....[19]....
        /*00c8*/ 	.word	0xffffffff


	//   ....[20]....
        /*00cc*/ 	.word	0xffffffff


	//   ....[21]....
        /*00d0*/ 	.word	0xffffffff


	//   ....[22]....
        /*00d4*/ 	.word	0xffffffff


	//   ....[23]....
        /*00d8*/ 	.word	0xffffffff


	//   ....[24]....
        /*00dc*/ 	.word	0xffffffff


	//   ....[25]....
        /*00e0*/ 	.word	0xffffffff


	//   ....[26]....
        /*00e4*/ 	.word	0xffffffff


	//   ....[27]....
        /*00e8*/ 	.word	0xffffffff


	//   ....[28]....
        /*00ec*/ 	.word	0xffffffff


	//   ....[29]....
        /*00f0*/ 	.word	0xffffffff


	//   ....[30]....
        /*00f4*/ 	.word	0xffffffff


	//   ....[31]....
        /*00f8*/ 	.word	0xffffffff


	//   ....[32]....
        /*00fc*/ 	.word	0xffffffff


	//   ....[33]....
        /*0100*/ 	.word	0xffffffff


	//   ....[34]....
        /*0104*/ 	.word	0xffffffff


	//   ....[35]....
        /*0108*/ 	.word	0xffffffff


	//   ....[36]....
        /*010c*/ 	.word	0xffffffff


	//   ....[37]....
        /*0110*/ 	.word	0xffffffff


	//   ....[38]....
        /*0114*/ 	.word	0xffffffff


	//   ....[39]....
        /*0118*/ 	.word	0xffffffff


	//   ....[40]....
        /*011c*/ 	.word	0xffffffff


	//   ....[41]....
        /*0120*/ 	.word	0xffffffff


	//   ....[42]....
        /*0124*/ 	.word	0xffffffff


	//   ....[43]....
        /*0128*/ 	.word	0xffffffff


	//   ....[44]....
        /*012c*/ 	.word	0xffffffff


	//   ....[45]....
        /*0130*/ 	.word	0xffffffff


	//   ....[46]....
        /*0134*/ 	.word	0xffffffff


	//   ....[47]....
        /*0138*/ 	.word	0xffffffff


	//   ....[48]....
        /*013c*/ 	.word	0xffffffff


	//   ....[49]....
        /*0140*/ 	.word	0xffffffff


	//   ....[50]....
        /*0144*/ 	.word	0xffffffff


	//   ....[51]....
        /*0148*/ 	.word	0xffffffff


	//   ....[52]....
        /*014c*/ 	.word	0xffffffff


	//   ....[53]....
        /*0150*/ 	.word	0xffffffff


	//   ....[54]....
        /*0154*/ 	.word	0xffffffff


	//   ....[55]....
        /*0158*/ 	.word	0xffffffff


	//   ....[56]....
        /*015c*/ 	.word	0xffffffff


	//   ....[57]....
        /*0160*/ 	.word	0xffffffff


	//   ....[58]....
        /*0164*/ 	.word	0xffffffff


	//   ....[59]....
        /*0168*/ 	.word	0xffffffff


	//----- nvinfo : EIATTR_COOP_GROUP_INSTR_OFFSETS
	.align		4
.L_147:
        /*016c*/ 	.byte	0x04, 0x28
        /*016e*/ 	.short	(.L_149 - .L_148)


	//   ....[0]....
.L_148:
        /*0170*/ 	.word	0x00000cb0


	//   ....[1]....
        /*0174*/ 	.word	0x00000cc0


	//   ....[2]....
        /*0178*/ 	.word	0x00000d50


	//   ....[3]....
        /*017c*/ 	.word	0x00000d90


	//   ....[4]....
        /*0180*/ 	.word	0x00000e10


	//   ....[5]....
        /*0184*/ 	.word	0x00000e40


	//   ....[6]....
        /*0188*/ 	.word	0x00000e90


	//   ....[7]....
        /*018c*/ 	.word	0x00000ec0


	//   ....[8]....
        /*0190*/ 	.word	0x00000f10


	//   ....[9]....
        /*0194*/ 	.word	0x00000f40


	//   ....[10]....
        /*0198*/ 	.word	0x00001240


	//   ....[11]....
        /*019c*/ 	.word	0x00001250


	//   ....[12]....
        /*01a0*/ 	.word	0x000012e0


	//   ....[13]....
        /*01a4*/ 	.word	0x00001310


	//   ....[14]....
        /*01a8*/ 	.word	0x00001370


	//   ....[15]....
        /*01ac*/ 	.word	0x000013a0


	//   ....[16]....
        /*01b0*/ 	.word	0x00001400


	//   ....[17]....
        /*01b4*/ 	.word	0x00001440


	//   ....[18]....
        /*01b8*/ 	.word	0x000014b0


	//   ....[19]....
        /*01bc*/ 	.word	0x000014f0


	//   ....[20]....
        /*01c0*/ 	.word	0x00002180


	//   ....[21]....
        /*01c4*/ 	.word	0x00002190


	//   ....[22]....
        /*01c8*/ 	.word	0x00002220


	//   ....[23]....
        /*01cc*/ 	.word	0x00002250


	//   ....[24]....
        /*01d0*/ 	.word	0x000022c0


	//   ....[25]....
        /*01d4*/ 	.word	0x000022e0


	//   ....[26]....
        /*01d8*/ 	.word	0x00002340


	//   ....[27]....
        /*01dc*/ 	.word	0x00002350


	//   ....[28]....
        /*01e0*/ 	.word	0x000023a0


	//   ....[29]....
        /*01e4*/ 	.word	0x000023b0


	//   ....[30]....
        /*01e8*/ 	.word	0x000031c0


	//   ....[31]....
        /*01ec*/ 	.word	0x000031d0


	//   ....[32]....
        /*01f0*/ 	.word	0x00003260


	//   ....[33]....
        /*01f4*/ 	.word	0x000032a0


	//   ....[34]....
        /*01f8*/ 	.word	0x00003320


	//   ....[35]....
        /*01fc*/ 	.word	0x00003360


	//   ....[36]....
        /*0200*/ 	.word	0x000033c0


	//   ....[37]....
        /*0204*/ 	.word	0x000033f0


	//   ....[38]....
        /*0208*/ 	.word	0x00003440


	//   ....[39]....
        /*020c*/ 	.word	0x00003470


	//   ....[40]....
        /*0210*/ 	.word	0x00003750


	//   ....[41]....
        /*0214*/ 	.word	0x00003760


	//   ....[42]....
        /*0218*/ 	.word	0x000037f0


	//   ....[43]....
        /*021c*/ 	.word	0x00003820


	//   ....[44]....
        /*0220*/ 	.word	0x00003870


	//   ....[45]....
        /*0224*/ 	.word	0x000038a0


	//   ....[46]....
        /*0228*/ 	.word	0x00003910


	//   ....[47]....
        /*022c*/ 	.word	0x00003950


	//   ....[48]....
        /*0230*/ 	.word	0x000039c0


	//   ....[49]....
        /*0234*/ 	.word	0x000039f0


	//   ....[50]....
        /*0238*/ 	.word	0x00004730


	//   ....[51]....
        /*023c*/ 	.word	0x00004740


	//   ....[52]....
        /*0240*/ 	.word	0x000047d0


	//   ....[53]....
        /*0244*/ 	.word	0x00004800


	//   ....[54]....
        /*0248*/ 	.word	0x00004870


	//   ....[55]....
        /*024c*/ 	.word	0x00004890


	//   ....[56]....
        /*0250*/ 	.word	0x000048f0


	//   ....[57]....
        /*0254*/ 	.word	0x00004900


	//   ....[58]....
        /*0258*/ 	.word	0x00004950


	//   ....[59]....
        /*025c*/ 	.word	0x00004960


	//----- nvinfo : EIATTR_VRC_CTA_INIT_COUNT
	.align		4
.L_149:
        /*0260*/ 	.byte	0x02, 0x4a
	.zero		1
	.zero		1


	//----- nvinfo : EIATTR_EXIT_INSTR_OFFSETS
	.align		4
        /*0264*/ 	.byte	0x04, 0x1c
        /*0266*/ 	.short	(.L_151 - .L_150)


	//   ....[0]....
.L_150:
        /*0268*/ 	.word	0x00000080


	//   ....[1]....
        /*026c*/ 	.word	0x000000c0


	//   ....[2]....
        /*0270*/ 	.word	0x00004bd0


	//   ....[3]....
        /*0274*/ 	.word	0x00004c50


	//----- nvinfo : EIATTR_MAX_THREADS
	.align		4
.L_151:
        /*0278*/ 	.byte	0x04, 0x05
        /*027a*/ 	.short	(.L_153 - .L_152)
.L_152:
        /*027c*/ 	.word	0x00000100
        /*0280*/ 	.word	0x00000001
        /*0284*/ 	.word	0x00000001


	//----- nvinfo : EIATTR_CRS_STACK_SIZE
	.align		4
.L_153:
        /*0288*/ 	.byte	0x04, 0x1e
        /*028a*/ 	.short	(.L_155 - .L_154)
.L_154:
        /*028c*/ 	.word	0x00000000


	//----- nvinfo : EIATTR_CBANK_PARAM_SIZE
	.align		4
.L_155:
        /*0290*/ 	.byte	0x03, 0x19
        /*0292*/ 	.short	0x0021


	//----- nvinfo : EIATTR_PARAM_CBANK
	.align		4
        /*0294*/ 	.byte	0x04, 0x0a
        /*0296*/ 	.short	(.L_157 - .L_156)
	.align		4
.L_156:
        /*0298*/ 	.word	index@(.nv.constant0._ZN3cub18CUB_300001_SM_10006detail6reduce28DeviceReduceSingleTileKernelINS2_10policy_hubIdjN4cuda3__47maximumIvEEE10Policy1000EPdSB_jS8_ddNS5_3std3__410__identityEEEvT0_T1_T2_T3_T4_T6_)
        /*029c*/ 	.short	0x0380
        /*029e*/ 	.short	0x0021


	//----- nvinfo : EIATTR_SW_WAR
	.align		4
.L_157:
        /*02a0*/ 	.byte	0x04, 0x36
        /*02a2*/ 	.short	(.L_159 - .L_158)
.L_158:
        /*02a4*/ 	.word	0x00000008
.L_159:


//--------------------- .nv.info._ZN3cub18CUB_300001_SM_10006detail11EmptyKernelIvEEvv --------------------------
	.section	.nv.info._ZN3cub18CUB_300001_SM_10006detail11EmptyKernelIvEEvv,"",@"SHT_CUDA_INFO"
	.sectionflags	@""
	.align	4


	//----- nvinfo : EIATTR_CUDA_API_VERSION
	.align		4
        /*0000*/ 	.byte	0x04, 0x37
        /*0002*/ 	.short	(.L_161 - .L_160)
.L_160:
        /*0004*/ 	.word	0x00000082


	//----- nvinfo : EIATTR_SPARSE_MMA_MASK
	.align		4
.L_161:
        /*0008*/ 	.byte	0x03, 0x50
        /*000a*/ 	.short	0x0000


	//----- nvinfo : EIATTR_MAXREG_COUNT
	.align		4
        /*000c*/ 	.byte	0x03, 0x1b
        /*000e*/ 	.short	0x00ff


	//----- nvinfo : EIATTR_MERCURY_ISA_VERSION
	.align		4
        /*0010*/ 	.byte	0x03, 0x5f
        /*0012*/ 	.short	0x0101


	//----- nvinfo : EIATTR_VRC_CTA_INIT_COUNT
	.align		4
        /*0014*/ 	.byte	0x02, 0x4a
	.zero		1
	.zero		1


	//----- nvinfo : EIATTR_EXIT_INSTR_OFFSETS
	.align		4
        /*0018*/ 	.byte	0x04, 0x1c
        /*001a*/ 	.short	(.L_163 - .L_162)


	//   ....[0]....
.L_162:
        /*001c*/ 	.word	0x00000010


	//----- nvinfo : EIATTR_SW_WAR
	.align		4
.L_163:
        /*0020*/ 	.byte	0x04, 0x36
        /*0022*/ 	.short	(.L_165 - .L_164)
.L_164:
        /*0024*/ 	.word	0x00000008
.L_165:


//--------------------- .nv.info._Z5solvePdS_m    --------------------------
	.section	.nv.info._Z5solvePdS_m,"",@"SHT_CUDA_INFO"
	.sectionflags	@""
	.align	4


	//----- nvinfo : EIATTR_CUDA_API_VERSION
	.align		4
        /*0000*/ 	.byte	0x04, 0x37
        /*0002*/ 	.short	(.L_167 - .L_166)
.L_166:
        /*0004*/ 	.word	0x00000082


	//----- nvinfo : EIATTR_KPARAM_INFO
	.align		4
.L_167:
        /*0008*/ 	.byte	0x04, 0x17
        /*000a*/ 	.short	(.L_169 - .L_168)
.L_168:
        /*000c*/ 	.word	0x00000000
        /*0010*/ 	.short	0x0002
        /*0012*/ 	.short	0x0010
        /*0014*/ 	.byte	0x00, 0xf0, 0x21, 0x00


	//----- nvinfo : EIATTR_KPARAM_INFO
	.align		4
.L_169:
        /*0018*/ 	.byte	0x04, 0x17
        /*001a*/ 	.short	(.L_171 - .L_170)
.L_170:
        /*001c*/ 	.word	0x00000000
        /*0020*/ 	.short	0x0001
        /*0022*/ 	.short	0x0008
        /*0024*/ 	.byte	0x00, 0xf5, 0x21, 0x00


	//----- nvinfo : EIATTR_KPARAM_INFO
	.align		4
.L_171:
        /*0028*/ 	.byte	0x04, 0x17
        /*002a*/ 	.short	(.L_173 - .L_172)
.L_172:
        /*002c*/ 	.word	0x00000000
        /*0030*/ 	.short	0x0000
        /*0032*/ 	.short	0x0000
        /*0034*/ 	.byte	0x00, 0xf5, 0x21, 0x00


	//----- nvinfo : EIATTR_SPARSE_MMA_MASK
	.align		4
.L_173:
        /*0038*/ 	.byte	0x03, 0x50
        /*003a*/ 	.short	0x0000


	//----- nvinfo : EIATTR_MAXREG_COUNT
	.align		4
        /*003c*/ 	.byte	0x03, 0x1b
        /*003e*/ 	.short	0x00ff


	//----- nvinfo : EIATTR_MERCURY_ISA_VERSION
	.align		4
        /*0040*/ 	.byte	0x03, 0x5f
        /*0042*/ 	.short	0x0101


	//----- nvinfo : EIATTR_VRC_CTA_INIT_COUNT
	.align		4
        /*0044*/ 	.byte	0x02, 0x4a
	.zero		1
	.zero		1


	//----- nvinfo : EIATTR_EXIT_INSTR_OFFSETS
	.align		4
        /*0048*/ 	.byte	0x04, 0x1c
        /*004a*/ 	.short	(.L_175 - .L_174)


	//   ....[0]....
.L_174:
        /*004c*/ 	.word	0x00000050


	//   ....[1]....
        /*0050*/ 	.word	0x00000250


	//----- nvinfo : EIATTR_CBANK_PARAM_SIZE
	.align		4
.L_175:
        /*0054*/ 	.byte	0x03, 0x19
        /*0056*/ 	.short	0x0018


	//----- nvinfo : EIATTR_PARAM_CBANK
	.align		4
        /*0058*/ 	.byte	0x04, 0x0a
        /*005a*/ 	.short	(.L_177 - .L_176)
	.align		4
.L_176:
        /*005c*/ 	.word	index@(.nv.constant0._Z5solvePdS_m)
        /*0060*/ 	.short	0x0380
        /*0062*/ 	.short	0x0018


	//----- nvinfo : EIATTR_SW_WAR
	.align		4
.L_177:
        /*0064*/ 	.byte	0x04, 0x36
        /*0066*/ 	.short	(.L_179 - .L_178)
.L_178:
        /*0068*/ 	.word	0x00000008
.L_179:


//--------------------- .nv.info._Z14getErrorMatrixPdS_S_ --------------------------
	.section	.nv.info._Z14getErrorMatrixPdS_S_,"",@"SHT_CUDA_INFO"
	.sectionflags	@""
	.align	4


	//----- nvinfo : EIATTR_CUDA_API_VERSION
	.align		4
        /*0000*/ 	.byte	0x04, 0x37
        /*0002*/ 	.short	(.L_181 - .L_180)
.L_180:
        /*0004*/ 	.word	0x00000082


	//----- nvinfo : EIATTR_KPARAM_INFO
	.align		4
.L_181:
        /*0008*/ 	.byte	0x04, 0x17
        /*000a*/ 	.short	(.L_183 - .L_182)
.L_182:
        /*000c*/ 	.word	0x00000000
        /*0010*/ 	.short	0x0002
        /*0012*/ 	.short	0x0010
        /*0014*/ 	.byte	0x00, 0xf5, 0x21, 0x00


	//----- nvinfo : EIATTR_KPARAM_INFO
	.align		4
.L_183:
        /*0018*/ 	.byte	0x04, 0x17
        /*001a*/ 	.short	(.L_185 - .L_184)
.L_184:
        /*001c*/ 	.word	0x00000000
        /*0020*/ 	.short	0x0001
        /*0022*/ 	.short	0x0008
        /*0024*/ 	.byte	0x00, 0xf5, 0x21, 0x00


	//----- nvinfo : EIATTR_KPARAM_INFO
	.align		4
.L_185:
        /*0028*/ 	.byte	0x04, 0x17
        /*002a*/ 	.short	(.L_187 - .L_186)
.L_186:
        /*002c*/ 	.word	0x00000000
        /*0030*/ 	.short	0x0000
        /*0032*/ 	.short	0x0000
        /*0034*/ 	.byte	0x00, 0xf5, 0x21, 0x00


	//----- nvinfo : EIATTR_SPARSE_MMA_MASK
	.align		4
.L_187:
        /*0038*/ 	.byte	0x03, 0x50
        /*003a*/ 	.short	0x0000


	//----- nvinfo : EIATTR_MAXREG_COUNT
	.align		4
        /*003c*/ 	.byte	0x03, 0x1b
        /*003e*/ 	.short	0x00ff


	//----- nvinfo : EIATTR_MERCURY_ISA_VERSION
	.align		4
        /*0040*/ 	.byte	0x03, 0x5f
        /*0042*/ 	.short	0x0101


	//----- nvinfo : EIATTR_VRC_CTA_INIT_COUNT
	.align		4
        /*0044*/ 	.byte	0x02, 0x4a
	.zero		1
	.zero		1


	//----- nvinfo : EIATTR_EXIT_INSTR_OFFSETS
	.align		4
        /*0048*/ 	.byte	0x04, 0x1c
        /*004a*/ 	.short	(.L_189 - .L_188)


	//   ....[0]....
.L_188:
        /*004c*/ 	.word	0x00000070


	//   ....[1]....
        /*0050*/ 	.word	0x00000140


	//----- nvinfo : EIATTR_CBANK_PARAM_SIZE
	.align		4
.L_189:
        /*0054*/ 	.byte	0x03, 0x19
        /*0056*/ 	.short	0x0018


	//----- nvinfo : EIATTR_PARAM_CBANK
	.align		4
        /*0058*/ 	.byte	0x04, 0x0a
        /*005a*/ 	.short	(.L_191 - .L_190)
	.align		4
.L_190:
        /*005c*/ 	.word	index@(.nv.constant0._Z14getErrorMatrixPdS_S_)
        /*0060*/ 	.short	0x0380
        /*0062*/ 	.short	0x0018


	//----- nvinfo : EIATTR_SW_WAR
	.align		4
.L_191:
        /*0064*/ 	.byte	0x04, 0x36
        /*0066*/ 	.short	(.L_193 - .L_192)
.L_192:
        /*0068*/ 	.word	0x00000008
.L_193:


//--------------------- .nv.callgraph             --------------------------
	.section	.nv.callgraph,"",@"SHT_CUDA_CALLGRAPH"
	.align	4
	.sectionentsize	8
	.align		4
        /*0000*/ 	.word	0x00000000
	.align		4
        /*0004*/ 	.word	0xffffffff
	.align		4
        /*0008*/ 	.word	0x00000000
	.align		4
        /*000c*/ 	.word	0xfffffffe
	.align		4
        /*0010*/ 	.word	0x00000000
	.align		4
        /*0014*/ 	.word	0xfffffffd
	.align		4
        /*0018*/ 	.word	0x00000000
	.align		4
        /*001c*/ 	.word	0xfffffffc


//--------------------- .nv.constant4             --------------------------
	.section	.nv.constant4,"a",@progbits
	.align	8
	.align		8
.nv.constant4:
        /*0000*/ 	.dword	_ZN34_INTERNAL_6f01c168_4_k_cu_b49606b44cuda3std3__45__cpo5beginE
	.align		8
        /*0008*/ 	.dword	_ZN34_INTERNAL_6f01c168_4_k_cu_b49606b44cuda3std3__45__cpo3endE
	.align		8
        /*0010*/ 	.dword	_ZN34_INTERNAL_6f01c168_4_k_cu_b49606b44cuda3std3__45__cpo6cbeginE
	.align		8
        /*0018*/ 	.dword	_ZN34_INTERNAL_6f01c168_4_k_cu_b49606b44cuda3std3__45__cpo4cendE
	.align		8
        /*0020*/ 	.dword	_ZN34_INTERNAL_6f01c168_4_k_cu_b49606b44cuda3std3__45__cpo6rbeginE
	.align		8
        /*0028*/ 	.dword	_ZN34_INTERNAL_6f01c168_4_k_cu_b49606b44cuda3std3__45__cpo4rendE
	.align		8
        /*0030*/ 	.dword	_ZN34_INTERNAL_6f01c168_4_k_cu_b49606b44cuda3std3__45__cpo7crbeginE
	.align		8
        /*0038*/ 	.dword	_ZN34_INTERNAL_6f01c168_4_k_cu_b49606b44cuda3std3__45__cpo5crendE
	.align		8
        /*0040*/ 	.dword	_ZN34_INTERNAL_6f01c168_4_k_cu_b49606b44cuda3std3__436_GLOBAL__N__6f01c168_4_k_cu_b49606b46ignoreE
	.align		8
        /*0048*/ 	.dword	_ZN34_INTERNAL_6f01c168_4_k_cu_b49606b44cuda3std3__419piecewise_constructE
	.align		8
        /*0050*/ 	.dword	_ZN34_INTERNAL_6f01c168_4_k_cu_b49606b44cuda3std3__48in_placeE
	.align		8
        /*0058*/ 	.dword	_ZN34_INTERNAL_6f01c168_4_k_cu_b49606b44cuda3std3__420unreachable_sentinelE
	.align		8
        /*0060*/ 	.dword	_ZN34_INTERNAL_6f01c168_4_k_cu_b49606b44cuda3std3__47nulloptE
	.align		8
        /*0068*/ 	.dword	_ZN34_INTERNAL_6f01c168_4_k_cu_b49606b44cuda3std3__48unexpectE
	.align		8
        /*0070*/ 	.dword	_ZN34_INTERNAL_6f01c168_4_k_cu_b49606b44cuda3std6ranges3__45__cpo4swapE
	.align		8
        /*0078*/ 	.dword	_ZN34_INTERNAL_6f01c168_4_k_cu_b49606b44cuda3std6ranges3__45__cpo9iter_moveE
	.align		8
        /*0080*/ 	.dword	_ZN34_INTERNAL_6f01c168_4_k_cu_b49606b44cuda3std6ranges3__45__cpo5beginE
	.align		8
        /*0088*/ 	.dword	_ZN34_INTERNAL_6f01c168_4_k_cu_b49606b44cuda3std6ranges3__45__cpo3endE
	.align		8
        /*0090*/ 	.dword	_ZN34_INTERNAL_6f01c168_4_k_cu_b49606b44cuda3std6ranges3__45__cpo6cbeginE
	.align		8
        /*0098*/ 	.dword	_ZN34_INTERNAL_6f01c168_4_k_cu_b49606b44cuda3std6ranges3__45__cpo4cendE
	.align		8
        /*00a0*/ 	.dword	_ZN34_INTERNAL_6f01c168_4_k_cu_b49606b44cuda3std6ranges3__45__cpo7advanceE
	.align		8
        /*00a8*/ 	.dword	_ZN34_INTERNAL_6f01c168_4_k_cu_b49606b44cuda3std6ranges3__45__cpo9iter_swapE
	.align		8
        /*00b0*/ 	.dword	_ZN34_INTERNAL_6f01c168_4_k_cu_b49606b44cuda3std6ranges3__45__cpo4nextE
	.align		8
        /*00b8*/ 	.dword	_ZN34_INTERNAL_6f01c168_4_k_cu_b49606b44cuda3std6ranges3__45__cpo4prevE
	.align		8
        /*00c0*/ 	.dword	_ZN34_INTERNAL_6f01c168_4_k_cu_b49606b44cuda3std6ranges3__45__cpo4dataE
	.align		8
        /*00c8*/ 	.dword	_ZN34_INTERNAL_6f01c168_4_k_cu_b49606b44cuda3std6ranges3__45__cpo5cdataE
	.align		8
        /*00d0*/ 	.dword	_ZN34_INTERNAL_6f01c168_4_k_cu_b49606b44cuda3std6ranges3__45__cpo4sizeE
	.align		8
        /*00d8*/ 	.dword	_ZN34_INTERNAL_6f01c168_4_k_cu_b49606b44cuda3std6ranges3__45__cpo5ssizeE
	.align		8
        /*00e0*/ 	.dword	_ZN34_INTERNAL_6f01c168_4_k_cu_b49606b44cuda3std6ranges3__45__cpo8distanceE
	.align		8
        /*00e8*/ 	.dword	_ZN34_INTERNAL_6f01c168_4_k_cu_b49606b46thrust24THRUST_300001_SM_1000_NS6system6detail10sequential3seqE
	.align		8
        /*00f0*/ 	.dword	_ZN34_INTERNAL_6f01c168_4_k_cu_b49606b46thrust24THRUST_300001_SM_1000_NS12placeholders2_1E
	.align		8
        /*00f8*/ 	.dword	_ZN34_INTERNAL_6f01c168_4_k_cu_b49606b46thrust24THRUST_300001_SM_1000_NS12placeholders2_2E
	.align		8
        /*0100*/ 	.dword	_ZN34_INTERNAL_6f01c168_4_k_cu_b49606b46thrust24THRUST_300001_SM_1000_NS12placeholders2_3E
	.align		8
        /*0108*/ 	.dword	_ZN34_INTERNAL_6f01c168_4_k_cu_b49606b46thrust24THRUST_300001_SM_1000_NS12placeholders2_4E
	.align		8
        /*0110*/ 	.dword	_ZN34_INTERNAL_6f01c168_4_k_cu_b49606b46thrust24THRUST_300001_SM_1000_NS12placeholders2_5E
	.align		8
        /*0118*/ 	.dword	_ZN34_INTERNAL_6f01c168_4_k_cu_b49606b46thrust24THRUST_300001_SM_1000_NS12placeholders2_6E
	.align		8
        /*0120*/ 	.dword	_ZN34_INTERNAL_6f01c168_4_k_cu_b49606b46thrust24THRUST_300001_SM_1000_NS12placeholders2_7E
	.align		8
        /*0128*/ 	.dword	_ZN34_INTERNAL_6f01c168_4_k_cu_b49606b46thrust24THRUST_300001_SM_1000_NS12placeholders2_8E
	.align		8
        /*0130*/ 	.dword	_ZN34_INTERNAL_6f01c168_4_k_cu_b49606b46thrust24THRUST_300001_SM_1000_NS12placeholders2_9E
	.align		8
        /*0138*/ 	.dword	_ZN34_INTERNAL_6f01c168_4_k_cu_b49606b46thrust24THRUST_300001_SM_1000_NS12placeholders3_10E


//--------------------- .text._ZN3cub18CUB_300001_SM_10006detail6reduce28DeviceReduceSingleTileKernelINS2_10policy_hubIdjN4cuda3__47maximumIvEEE10Policy1000EPdSB_iS8_ddNS5_3std3__410__identityEEEvT0_T1_T2_T3_T4_T6_ --------------------------
	.section	.text._ZN3cub18CUB_300001_SM_10006detail6reduce28DeviceReduceSingleTileKernelINS2_10policy_hubIdjN4cuda3__47maximumIvEEE10Policy1000EPdSB_iS8_ddNS5_3std3__410__identityEEEvT0_T1_T2_T3_T4_T6_,"ax",@progbits
	.align	128
        .global         _ZN3cub18CUB_300001_SM_10006detail6reduce28DeviceReduceSingleTileKernelINS2_10policy_hubIdjN4cuda3__47maximumIvEEE10Policy1000EPdSB_iS8_ddNS5_3std3__410__identityEEEvT0_T1_T2_T3_T4_T6_
        .type           _ZN3cub18CUB_300001_SM_10006detail6reduce28DeviceReduceSingleTileKernelINS2_10policy_hubIdjN4cuda3__47maximumIvEEE10Policy1000EPdSB_iS8_ddNS5_3std3__410__identityEEEvT0_T1_T2_T3_T4_T6_,@function
        .size           _ZN3cub18CUB_300001_SM_10006detail6reduce28DeviceReduceSingleTileKernelINS2_10policy_hubIdjN4cuda3__47maximumIvEEE10Policy1000EPdSB_iS8_ddNS5_3std3__410__identityEEEvT0_T1_T2_T3_T4_T6_,(.L_x_149 - _ZN3cub18CUB_300001_SM_10006detail6reduce28DeviceReduceSingleTileKernelINS2_10policy_hubIdjN4cuda3__47maximumIvEEE10Policy1000EPdSB_iS8_ddNS5_3std3__410__identityEEEvT0_T1_T2_T3_T4_T6_)
        .other          _ZN3cub18CUB_300001_SM_10006detail6reduce28DeviceReduceSingleTileKernelINS2_10policy_hubIdjN4cuda3__47maximumIvEEE10Policy1000EPdSB_iS8_ddNS5_3std3__410__identityEEEvT0_T1_T2_T3_T4_T6_,@"STO_CUDA_ENTRY STV_DEFAULT"
_ZN3cub18CUB_300001_SM_10006detail6reduce28DeviceReduceSingleTileKernelINS2_10policy_hubIdjN4cuda3__47maximumIvEEE10Policy1000EPdSB_iS8_ddNS5_3std3__410__identityEEEvT0_T1_T2_T3_T4_T6_:
.text._ZN3cub18CUB_300001_SM_10006detail6reduce28DeviceReduceSingleTileKernelINS2_10policy_hubIdjN4cuda3__47maximumIvEEE10Policy1000EPdSB_iS8_ddNS5_3std3__410__identityEEEvT0_T1_T2_T3_T4_T6_:
[----:B------:R-:W-:Y:S01]  /*0000*/  LDC R1, c[0x0][0x37c] ;  /* 0x0000df00ff017b82 */ /* 0x000fe20000000800 */
[----:B------:R-:W0:Y:S01]  /*0010*/  LDCU UR4, c[0x0][0x390] ;  /* 0x00007200ff0477ac */ /* 0x000e220008000800 */
[----:B------:R-:W1:Y:S01]  /*0020*/  LDCU.64 UR6, c[0x0][0x358] ;  /* 0x00006b00ff0677ac */ /* 0x000e620008000a00 */
[----:B0-----:R-:W-:-:S05]  /*0030*/  IMAD.U32 R4, RZ, RZ, UR4 ;  /* 0x00000004ff047e24 */ /* 0x001fca000f8e00ff */
[----:B------:R-:W-:-:S13]  /*0040*/  ISETP.NE.AND P0, PT, R4, RZ, PT ;  /* 0x000000ff0400720c */ /* 0x000fda0003f05270 */
[----:B-1----:R-:W-:Y:S05]  /*0050*/  @P0 BRA `(.L_x_0) ;  /* 0x00000000001c0947 */ /* 0x002fea0003800000 */
[----:B------:R-:W0:Y:S02]  /*0060*/  S2R R0, SR_TID.X ;  /* 0x0000000000007919 */ /* 0x000e240000002100 */
[----:B0-----:R-:W-:-:S13]  /*0070*/  ISETP.NE.AND P0, PT, R0, RZ, PT ;  /* 0x000000ff0000720c */ /* 0x001fda0003f05270 */
[----:B------:R-:W-:Y:S05]  /*0080*/  @P0 EXIT ;  /* 0x000000000000094d */ /* 0x000fea0003800000 */
[----:B------:R-:W0:Y:S08]  /*0090*/  LDC.64 R2, c[0x0][0x388] ;  /* 0x0000e200ff027b82 */ /* 0x000e300000000a00 */
[----:B------:R-:W0:Y:S02]  /*00a0*/  LDC.64 R4, c[0x0][0x398] ;  /* 0x0000e600ff047b82 */ /* 0x000e240000000a00 */
[----:B0-----:R-:W-:Y:S01]  /*00b0*/  STG.E.64 desc[UR6][R2.64], R4 ;  /* 0x0000000402007986 */ /* 0x001fe2000c101b06 */
[----:B------:R-:W-:Y:S05]  /*00c0*/  EXIT ;  /* 0x000000000000794d */ /* 0x000fea0003800000 */
.L_x_0:
[----:B------:R-:W0:Y:S01]  /*00d0*/  LDCU UR4, c[0x0][0x380] ;  /* 0x00007000ff0477ac */ /* 0x000e220008000800 */
[----:B------:R-:W-:Y:S01]  /*00e0*/  BSSY.RECONVERGENT B0, `(.L_x_1) ;  /* 0x00005b3000007945 */ /* 0x000fe20003800200 */
[----:B0-----:R-:W-:-:S09]  /*00f0*/  ULOP3.LUT UP0, URZ, UR4, 0x1f, URZ, 0xc0, !UPT ;  /* 0x0000001f04ff7892 */ /* 0x001fd2000f80c0ff */
[----:B------:R-:W-:Y:S05]  /*0100*/  BRA.U UP0, `(.L_x_2) ;  /* 0x0000002d003c7547 */ /* 0x000fea000b800000 */
[----:B------:R-:W-:-:S13]  /*0110*/  ISETP.GT.AND P0, PT, R4, 0x7ff, PT ;  /* 0x000007ff0400780c */ /* 0x000fda0003f04270 */
[----:B------:R-:W-:Y:S05]  /*0120*/  @P0 BRA `(.L_x_3) ;  /* 0x0000001400e80947 */ /* 0x000fea0003800000 */
[----:B------:R-:W0:Y:S01]  /*0130*/  S2R R3, SR_TID.X ;  /* 0x0000000000037919 */ /* 0x000e220000002100 */
[----:B------:R-:W-:Y:S01]  /*0140*/  BSSY.RECONVERGENT B1, `(.L_x_4) ;  /* 0x0000009000017945 */ /* 0x000fe20003800200 */
[----:B------:R-:W-:Y:S02]  /*0150*/  CS2R R6, SRZ ;  /* 0x0000000000067805 */ /* 0x000fe4000001ff00 */
[----:B0-----:R-:W-:Y:S01]  /*0160*/  ISETP.GE.AND P0, PT, R3, R4, PT ;  /* 0x000000040300720c */ /* 0x001fe20003f06270 */
[----:B------:R-:W-:-:S12]  /*0170*/  IMAD.MOV.U32 R5, RZ, RZ, R3 ;  /* 0x000000ffff057224 */ /* 0x000fd800078e0003 */
[----:B------:R-:W-:Y:S05]  /*0180*/  @P0 BRA `(.L_x_5) ;  /* 0x0000000000100947 */ /* 0x000fea0003800000 */
[----:B------:R-:W0:Y:S02]  /*0190*/  LDC.64 R6, c[0x0][0x380] ;  /* 0x0000e000ff067b82 */ /* 0x000e240000000a00 */
[----:B0-----:R-:W-:-:S06]  /*01a0*/  IMAD.WIDE.U32 R6, R3, 0x8, R6 ;  /* 0x0000000803067825 */ /* 0x001fcc00078e0006 */
[----:B------:R-:W5:Y:S01]  /*01b0*/  LDG.E.64.CONSTANT R6, desc[UR6][R6.64] ;  /* 0x0000000606067981 */ /* 0x000f62000c1e9b00 */
[----:B------:R-:W-:-:S07]  /*01c0*/  VIADD R5, R3, 0x100 ;  /* 0x0000010003057836 */ /* 0x000fce0000000000 */
.L_x_5:
[----:B------:R-:W-:Y:S05]  /*01d0*/  BSYNC.RECONVERGENT B1 ;  /* 0x0000000000017941 */ /* 0x000fea0003800200 */
.L_x_4:
[----:B------:R-:W-:Y:S01]  /*01e0*/  ISETP.GE.AND P0, PT, R5, R4, PT ;  /* 0x000000040500720c */ /* 0x000fe20003f06270 */
[----:B------:R-:W-:-:S12]  /*01f0*/  BSSY.RECONVERGENT B1, `(.L_x_6) ;  /* 0x00000b0000017945 */ /* 0x000fd80003800200 */
[----:B------:R-:W-:Y:S05]  /*0200*/  @P0 BRA `(.L_x_7) ;  /* 0x0000000800b80947 */ /* 0x000fea0003800000 */
[----:B------:R-:W-:Y:S01]  /*0210*/  LOP3.LUT R9, RZ, R5, RZ, 0x33, !PT ;  /* 0x00000005ff097212 */ /* 0x000fe200078e33ff */
[----:B------:R-:W-:Y:S04]  /*0220*/  BSSY.RECONVERGENT B2, `(.L_x_8) ;  /* 0x0000019000027945 */ /* 0x000fe80003800200 */
[----:B------:R-:W-:-:S05]  /*0230*/  IMAD.IADD R0, R9, 0x1, R4 ;  /* 0x0000000109007824 */ /* 0x000fca00078e0204 */
[C---:B------:R-:W-:Y:S02]  /*0240*/  LOP3.LUT R2, R0.reuse, 0x300, RZ, 0xc0, !PT ;  /* 0x0000030000027812 */ /* 0x040fe400078ec0ff */
[----:B------:R-:W-:Y:S02]  /*0250*/  ISETP.GE.U32.AND P0, PT, R0, 0x300, PT ;  /* 0x000003000000780c */ /* 0x000fe40003f06070 */
[----:B------:R-:W-:-:S13]  /*0260*/  ISETP.NE.AND P1, PT, R2, 0x300, PT ;  /* 0x000003000200780c */ /* 0x000fda0003f25270 */
[----:B------:R-:W-:Y:S05]  /*0270*/  @!P1 BRA `(.L_x_9) ;  /* 0x00000000004c9947 */ /* 0x000fea0003800000 */
[----:B------:R-:W0:Y:S01]  /*0280*/  LDC.64 R8, c[0x0][0x380] ;  /* 0x0000e000ff087b82 */ /* 0x000e220000000a00 */
[----:B------:R-:W-:-:S04]  /*0290*/  LEA.HI R0, R0, 0x1, RZ, 0x18 ;  /* 0x0000000100007811 */ /* 0x000fc800078fc0ff */
[----:B------:R-:W-:-:S05]  /*02a0*/  LOP3.LUT R0, R0, 0x3, RZ, 0xc0, !PT ;  /* 0x0000000300007812 */ /* 0x000fca00078ec0ff */
[----:B------:R-:W-:Y:S02]  /*02b0*/  IMAD.MOV R0, RZ, RZ, -R0 ;  /* 0x000000ffff007224 */ /* 0x000fe400078e0a00 */
[----:B0-----:R-:W-:-:S04]  /*02c0*/  IMAD.WIDE.U32 R8, R5, 0x8, R8 ;  /* 0x0000000805087825 */ /* 0x001fc800078e0008 */
[----:B------:R-:W-:Y:S02]  /*02d0*/  IMAD.MOV.U32 R2, RZ, RZ, R8 ;  /* 0x000000ffff027224 */ /* 0x000fe400078e0008 */
[----:B------:R-:W-:-:S07]  /*02e0*/  IMAD.MOV.U32 R11, RZ, RZ, R9 ;  /* 0x000000ffff0b7224 */ /* 0x000fce00078e0009 */
.L_x_10:
[----:B------:R-:W-:Y:S02]  /*02f0*/  IMAD.MOV.U32 R8, RZ, RZ, R2 ;  /* 0x000000ffff087224 */ /* 0x000fe400078e0002 */
[----:B------:R-:W-:-:S06]  /*0300*/  IMAD.MOV.U32 R9, RZ, RZ, R11 ;  /* 0x000000ffff097224 */ /* 0x000fcc00078e000b */
[----:B------:R-:W2:Y:S01]  /*0310*/  LDG.E.64.CONSTANT R8, desc[UR6][R8.64] ;  /* 0x0000000608087981 */ /* 0x000ea2000c1e9b00 */
[----:B------:R-:W-:Y:S01]  /*0320*/  VIADD R0, R0, 0x1 ;  /* 0x0000000100007836 */ /* 0x000fe20000000000 */
[----:B------:R-:W-:Y:S01]  /*0330*/  IADD3 R2, P3, PT, R2, 0x800, RZ ;  /* 0x0000080002027810 */ /* 0x000fe20007f7e0ff */
[----:B------:R-:W-:-:S03]  /*0340*/  VIADD R5, R5, 0x100 ;  /* 0x0000010005057836 */ /* 0x000fc60000000000 */
[----:B------:R-:W-:Y:S01]  /*0350*/  ISETP.NE.AND P2, PT, R0, RZ, PT ;  /* 0x000000ff0000720c */ /* 0x000fe20003f45270 */
[----:B------:R-:W-:Y:S01]  /*0360*/  IMAD.X R11, RZ, RZ, R11, P3 ;  /* 0x000000ffff0b7224 */ /* 0x000fe200018e060b */
[----:B--2--5:R-:W-:-:S06]  /*0370*/  DSETP.GEU.AND P1, PT, R6, R8, PT ;  /* 0x000000080600722a */ /* 0x024fcc0003f2e000 */
[----:B------:R-:W-:Y:S02]  /*0380*/  FSEL R6, R8, R6, !P1 ;  /* 0x0000000608067208 */ /* 0x000fe40004800000 */
[----:B------:R-:W-:-:S03]  /*0390*/  FSEL R7, R9, R7, !P1 ;  /* 0x0000000709077208 */ /* 0x000fc60004800000 */
[----:B------:R-:W-:Y:S05]  /*03a0*/  @P2 BRA `(.L_x_10) ;  /* 0xfffffffc00d02947 */ /* 0x000fea000383ffff */
.L_x_9:
[----:B------:R-:W-:Y:S05]  /*03b0*/  BSYNC.RECONVERGENT B2 ;  /* 0x0000000000027941 */ /* 0x000fea0003800200 */
.L_x_8:
[----:B------:R-:W-:Y:S05]  /*03c0*/  @!P0 BRA `(.L_x_7) ;  /* 0x0000000800488947 */ /* 0x000fea0003800000 */
[----:B------:R-:W-:Y:S01]  /*03d0*/  IMAD.IADD R0, R4, 0x1, -R5 ;  /* 0x0000000104007824 */ /* 0x000fe200078e0a05 */
[----:B------:R-:W-:Y:S01]  /*03e0*/  BSSY.RECONVERGENT B2, `(.L_x_11) ;  /* 0x0000051000027945 */ /* 0x000fe20003800200 */
[----:B------:R-:W-:-:S03]  /*03f0*/  PLOP3.LUT P0, PT, PT, PT, PT, 0x80, 0x8 ;  /* 0x000000000008781c */ /* 0x000fc60003f0f070 */
[----:B------:R-:W-:-:S13]  /*0400*/  ISETP.GT.AND P1, PT, R0, 0xc00, PT ;  /* 0x00000c000000780c */ /* 0x000fda0003f24270 */
[----:B------:R-:W-:Y:S05]  /*0410*/  @!P1 BRA `(.L_x_12) ;  /* 0x0000000400349947 */ /* 0x000fea0003800000 */
[----:B------:R-:W0:Y:S01]  /*0420*/  LDC.64 R8, c[0x0][0x380] ;  /* 0x0000e000ff087b82 */ /* 0x000e220000000a00 */
[----:B------:R-:W-:Y:S01]  /*0430*/  PLOP3.LUT P0, PT, PT, PT, PT, 0x8, 0x80 ;  /* 0x000000000080781c */ /* 0x000fe20003f0e170 */
[----:B------:R-:W-:-:S12]  /*0440*/  VIADD R0, R4, 0xfffff400 ;  /* 0xfffff40004007836 */ /* 0x000fd80000000000 */
.L_x_13:
[----:B0-----:R-:W-:-:S05]  /*0450*/  IMAD.WIDE R30, R5, 0x8, R8 ;  /* 0x00000008051e7825 */ /* 0x001fca00078e0208 */
[----:B------:R-:W2:Y:S04]  /*0460*/  LDG.E.64.CONSTANT R10, desc[UR6][R30.64] ;  /* 0x000000061e0a7981 */ /* 0x000ea8000c1e9b00 */
[----:B------:R-:W3:Y:S04]  /*0470*/  LDG.E.64.CONSTANT R12, desc[UR6][R30.64+0x800] ;  /* 0x000800061e0c7981 */ /* 0x000ee8000c1e9b00 */
[----:B------:R-:W4:Y:S01]  /*0480*/  LDG.E.64.CONSTANT R14, desc[UR6][R30.64+0x1000] ;  /* 0x001000061e0e7981 */ /* 0x000f22000c1e9b00 */
[----:B------:R-:W-:-:S03]  /*0490*/  VIADD R39, R5, 0x400 ;  /* 0x0000040005277836 */ /* 0x000fc60000000000 */
[----:B------:R-:W4:Y:S01]  /*04a0*/  LDG.E.64.CONSTANT R16, desc[UR6][R30.64+0x1800] ;  /* 0x001800061e107981 */ /* 0x000f22000c1e9b00 */
[----:B------:R-:W-:-:S05]  /*04b0*/  IMAD.WIDE R38, R39, 0x8, R8 ;  /* 0x0000000827267825 */ /* 0x000fca00078e0208 */
[----:B------:R-:W4:Y:S04]  /*04c0*/  LDG.E.64.CONSTANT R18, desc[UR6][R38.64] ;  /* 0x0000000626127981 */ /* 0x000f28000c1e9b00 */
[----:B------:R-:W4:Y:S04]  /*04d0*/  LDG.E.64.CONSTANT R20, desc[UR6][R38.64+0x800] ;  /* 0x0008000626147981 */ /* 0x000f28000c1e9b00 */
        /* <DEDUP_REMOVED lines=12> */
[----:B------:R-:W4:Y:S04]  /*05a0*/  LDG.E.64.CONSTANT R38, desc[UR6][R44.64+0x1000] ;  /* 0x001000062c267981 */ /* 0x000f28000c1e9b00 */
[----:B------:R-:W4:Y:S01]  /*05b0*/  LDG.E.64.CONSTANT R40, desc[UR6][R44.64+0x1800] ;  /* 0x001800062c287981 */ /* 0x000f22000c1e9b00 */
[----:B------:R-:W-:-:S05]  /*05c0*/  VIADD R5, R5, 0x1000 ;  /* 0x0000100005057836 */ /* 0x000fca0000000000 */
[----:B------:R-:W-:Y:S01]  /*05d0*/  ISETP.GE.AND P2, PT, R5, R0, PT ;  /* 0x000000000500720c */ /* 0x000fe20003f46270 */
[----:B--2--5:R-:W-:-:S06]  /*05e0*/  DSETP.GEU.AND P1, PT, R6, R10, PT ;  /* 0x0000000a0600722a */ /* 0x024fcc0003f2e000 */
[----:B------:R-:W-:Y:S02]  /*05f0*/  FSEL R6, R10, R6, !P1 ;  /* 0x000000060a067208 */ /* 0x000fe40004800000 */
[----:B------:R-:W-:-:S06]  /*0600*/  FSEL R7, R11, R7, !P1 ;  /* 0x000000070b077208 */ /* 0x000fcc0004800000 */
[----:B---3--:R-:W-:-:S06]  /*0610*/  DSETP.GEU.AND P1, PT, R6, R12, PT ;  /* 0x0000000c0600722a */ /* 0x008fcc0003f2e000 */
[----:B------:R-:W-:Y:S02]  /*0620*/  FSEL R6, R12, R6, !P1 ;  /* 0x000000060c067208 */ /* 0x000fe40004800000 */
[----:B------:R-:W-:-:S06]  /*0630*/  FSEL R7, R13, R7, !P1 ;  /* 0x000000070d077208 */ /* 0x000fcc0004800000 */
[----:B----4-:R-:W-:-:S06]  /*0640*/  DSETP.GEU.AND P1, PT, R6, R14, PT ;  /* 0x0000000e0600722a */ /* 0x010fcc0003f2e000 */
[----:B------:R-:W-:Y:S02]  /*0650*/  FSEL R6, R14, R6, !P1 ;  /* 0x000000060e067208 */ /* 0x000fe40004800000 */
[----:B------:R-:W-:-:S06]  /*0660*/  FSEL R7, R15, R7, !P1 ;  /* 0x000000070f077208 */ /* 0x000fcc0004800000 */
[----:B------:R-:W-:-:S06]  /*0670*/  DSETP.GEU.AND P1, PT, R6, R16, PT ;  /* 0x000000100600722a */ /* 0x000fcc0003f2e000 */
        /* <DEDUP_REMOVED lines=37> */
[----:B------:R-:W-:Y:S01]  /*08d0*/  FSEL R7, R41, R7, !P1 ;  /* 0x0000000729077208 */ /* 0x000fe20004800000 */
[----:B------:R-:W-:Y:S06]  /*08e0*/  @!P2 BRA `(.L_x_13) ;  /* 0xfffffff800d8a947 */ /* 0x000fec000383ffff */
.L_x_12:
[----:B------:R-:W-:Y:S05]  /*08f0*/  BSYNC.RECONVERGENT B2 ;  /* 0x0000000000027941 */ /* 0x000fea0003800200 */
.L_x_11:
[----:B------:R-:W-:Y:S01]  /*0900*/  IMAD.IADD R0, R4, 0x1, -R5 ;  /* 0x0000000104007824 */ /* 0x000fe200078e0a05 */
[----:B------:R-:W-:Y:S04]  /*0910*/  BSSY.RECONVERGENT B2, `(.L_x_14) ;  /* 0x0000029000027945 */ /* 0x000fe80003800200 */
[----:B------:R-:W-:-:S13]  /*0920*/  ISETP.GT.AND P1, PT, R0, 0x400, PT ;  /* 0x000004000000780c */ /* 0x000fda0003f24270 */
[----:B------:R-:W-:Y:S05]  /*0930*/  @!P1 BRA `(.L_x_15) ;  /* 0x0000000000989947 */ /* 0x000fea0003800000 */
[----:B------:R-:W0:Y:S02]  /*0940*/  LDC.64 R18, c[0x0][0x380] ;  /* 0x0000e000ff127b82 */ /* 0x000e240000000a00 */
        /* <DEDUP_REMOVED lines=11> */
[----:B------:R-:W-:Y:S01]  /*0a00*/  VIADD R5, R5, 0x800 ;  /* 0x0000080005057836 */ /* 0x000fe20000000000 */
        /* <DEDUP_REMOVED lines=20> */
[----:B------:R-:W-:Y:S02]  /*0b50*/  FSEL R7, R25, R7, !P0 ;  /* 0x0000000719077208 */ /* 0x000fe40004000000 */
[----:B------:R-:W-:-:S04]  /*0b60*/  PLOP3.LUT P0, PT, PT, PT, PT, 0x8, 0x80 ;  /* 0x000000000080781c */ /* 0x000fc80003f0e170 */
[----:B------:R-:W-:-:S06]  /*0b70*/  DSETP.GEU.AND P1, PT, R6, R26, PT ;  /* 0x0000001a0600722a */ /* 0x000fcc0003f2e000 */
[----:B------:R-:W-:Y:S02]  /*0b80*/  FSEL R6, R26, R6, !P1 ;  /* 0x000000061a067208 */ /* 0x000fe40004800000 */
[----:B------:R-:W-:-:S07]  /*0b90*/  FSEL R7, R27, R7, !P1 ;  /* 0x000000071b077208 */ /* 0x000fce0004800000 */
.L_x_15:
[----:B------:R-:W-:Y:S05]  /*0ba0*/  BSYNC.RECONVERGENT B2 ;  /* 0x0000000000027941 */ /* 0x000fea0003800200 */
.L_x_14:
[----:B------:R-:W-:-:S13]  /*0bb0*/  ISETP.LT.OR P0, PT, R5, R4, P0 ;  /* 0x000000040500720c */ /* 0x000fda0000701670 */
[----:B------:R-:W-:Y:S05]  /*0bc0*/  @!P0 BRA `(.L_x_7) ;  /* 0x0000000000488947 */ /* 0x000fea0003800000 */
[----:B------:R-:W0:Y:S02]  /*0bd0*/  LDC.64 R8, c[0x0][0x380] ;  /* 0x0000e000ff087b82 */ /* 0x000e240000000a00 */
[----:B0-----:R-:W-:-:S05]  /*0be0*/  IMAD.WIDE R8, R5, 0x8, R8 ;  /* 0x0000000805087825 */ /* 0x001fca00078e0208 */
[----:B------:R-:W2:Y:S04]  /*0bf0*/  LDG.E.64.CONSTANT R10, desc[UR6][R8.64] ;  /* 0x00000006080a7981 */ /* 0x000ea8000c1e9b00 */
[----:B------:R-:W3:Y:S04]  /*0c00*/  LDG.E.64.CONSTANT R12, desc[UR6][R8.64+0x800] ;  /* 0x00080006080c7981 */ /* 0x000ee8000c1e9b00 */
[----:B------:R-:W4:Y:S04]  /*0c10*/  LDG.E.64.CONSTANT R14, desc[UR6][R8.64+0x1000] ;  /* 0x00100006080e7981 */ /* 0x000f28000c1e9b00 */
[----:B------:R-:W4:Y:S01]  /*0c20*/  LDG.E.64.CONSTANT R16, desc[UR6][R8.64+0x1800] ;  /* 0x0018000608107981 */ /* 0x000f22000c1e9b00 */
        /* <DEDUP_REMOVED lines=11> */
[----:B------:R-:W-:-:S07]  /*0ce0*/  FSEL R7, R17, R7, !P0 ;  /* 0x0000000711077208 */ /* 0x000fce0004000000 */
.L_x_7:
[----:B------:R-:W-:Y:S05]  /*0cf0*/  BSYNC.RECONVERGENT B1 ;  /* 0x0000000000017941 */ /* 0x000fea0003800200 */
.L_x_6:
[----:B------:R-:W-:-:S13]  /*0d00*/  ISETP.GE.AND P0, PT, R4, 0x100, PT ;  /* 0x000001000400780c */ /* 0x000fda0003f06270 */
[----:B------:R-:W-:Y:S05]  /*0d10*/  @!P0 BRA `(.L_x_16) ;  /* 0x00000004003c8947 */ /* 0x000fea0003800000 */
[----:B------:R-:W0:Y:S01]  /*0d20*/  S2R R8, SR_LANEID ;  /* 0x0000000000087919 */ /* 0x000e220000000000 */
[----:B-----5:R-:W-:Y:S04]  /*0d30*/  SHFL.DOWN PT, R4, R6, 0x1, 0x1f ;  /* 0x08201f0006047f89 */ /* 0x020fe800000e0000 */
[----:B------:R-:W1:Y:S02]  /*0d40*/  SHFL.DOWN PT, R5, R7, 0x1, 0x1f ;  /* 0x08201f0007057f89 */ /* 0x000e6400000e0000 */
[----:B-1----:R-:W-:Y:S01]  /*0d50*/  DSETP.GEU.AND P1, PT, R6, R4, PT ;  /* 0x000000040600722a */ /* 0x002fe20003f2e000 */
[C---:B0-----:R-:W-:Y:S02]  /*0d60*/  ISETP.GT.AND P0, PT, R8.reuse, 0x1e, PT ;  /* 0x0000001e0800780c */ /* 0x041fe40003f04270 */
[----:B------:R-:W-:-:S03]  /*0d70*/  ISETP.NE.AND P2, PT, R8, RZ, PT ;  /* 0x000000ff0800720c */ /* 0x000fc60003f45270 */
[----:B------:R-:W-:Y:S02]  /*0d80*/  FSEL R9, R4, R6, !P1 ;  /* 0x0000000604097208 */ /* 0x000fe40004800000 */
[----:B------:R-:W-:Y:S02]  /*0d90*/  FSEL R5, R5, R7, !P1 ;  /* 0x0000000705057208 */ /* 0x000fe40004800000 */
[----:B------:R-:W-:Y:S02]  /*0da0*/  FSEL R6, R6, R9, P0 ;  /* 0x0000000906067208 */ /* 0x000fe40000000000 */
[----:B------:R-:W-:Y:S02]  /*0db0*/  FSEL R11, R7, R5, P0 ;  /* 0x00000005070b7208 */ /* 0x000fe40000000000 */
[----:B------:R-:W-:Y:S01]  /*0dc0*/  ISETP.GT.AND P0, PT, R8, 0x1d, PT ;  /* 0x0000001d0800780c */ /* 0x000fe20003f04270 */
[----:B------:R-:W-:Y:S01]  /*0dd0*/  SHFL.DOWN PT, R4, R6, 0x2, 0x1f ;  /* 0x08401f0006047f89 */ /* 0x000fe200000e0000 */
[----:B------:R-:W-:Y:S01]  /*0de0*/  @!P2 MOV R2, 0x400 ;  /* 0x000004000002a802 */ /* 0x000fe20000000f00 */
[----:B------:R-:W-:Y:S01]  /*0df0*/  IMAD.MOV.U32 R7, RZ, RZ, R11 ;  /* 0x000000ffff077224 */ /* 0x000fe200078e000b */
[----:B------:R-:W-:Y:S01]  /*0e00*/  @!P2 SHF.R.U32.HI R0, RZ, 0x2, R3 ;  /* 0x00000002ff00a819 */ /* 0x000fe20000011603 */
[----:B------:R-:W0:Y:S03]  /*0e10*/  SHFL.DOWN PT, R5, R11, 0x2, 0x1f ;  /* 0x08401f000b057f89 */ /* 0x000e2600000e0000 */
[----:B------:R-:W-:Y:S01]  /*0e20*/  @!P2 LOP3.LUT R0, R0, 0xf8, RZ, 0xc0, !PT ;  /* 0x000000f80000a812 */ /* 0x000fe200078ec0ff */
[----:B------:R-:W1:Y:S01]  /*0e30*/  @!P2 S2R R9, SR_CgaCtaId ;  /* 0x000000000009a919 */ /* 0x000e620000008800 */
[----:B0-----:R-:W-:-:S06]  /*0e40*/  DSETP.GEU.AND P1, PT, R6, R4, PT ;  /* 0x000000040600722a */ /* 0x001fcc0003f2e000 */
[----:B------:R-:W-:Y:S02]  /*0e50*/  @!P0 FSEL R6, R4, R6, !P1 ;  /* 0x0000000604068208 */ /* 0x000fe40004800000 */
[----:B------:R-:W-:Y:S02]  /*0e60*/  @!P0 FSEL R11, R5, R11, !P1 ;  /* 0x0000000b050b8208 */ /* 0x000fe40004800000 */
[----:B------:R-:W-:Y:S01]  /*0e70*/  ISETP.GT.AND P0, PT, R8, 0x1b, PT ;  /* 0x0000001b0800780c */ /* 0x000fe20003f04270 */
[----:B------:R-:W-:Y:S02]  /*0e80*/  SHFL.DOWN PT, R4, R6, 0x4, 0x1f ;  /* 0x08801f0006047f89 */ /* 0x000fe400000e0000 */
[----:B------:R-:W-:Y:S02]  /*0e90*/  IMAD.MOV.U32 R7, RZ, RZ, R11 ;  /* 0x000000ffff077224 */ /* 0x000fe400078e000b */
[----:B------:R-:W0:Y:S04]  /*0ea0*/  SHFL.DOWN PT, R5, R11, 0x4, 0x1f ;  /* 0x08801f000b057f89 */ /* 0x000e2800000e0000 */
        /* <DEDUP_REMOVED lines=14> */
[----:B0-----:R-:W-:Y:S01]  /*0f90*/  DSETP.GEU.AND P0, PT, R6, R4, PT ;  /* 0x000000040600722a */ /* 0x001fe20003f0e000 */
[----:B-1----:R-:W-:-:S05]  /*0fa0*/  @!P2 LEA R7, R9, R2, 0x18 ;  /* 0x000000020907a211 */ /* 0x002fca00078ec0ff */
[----:B------:R-:W-:Y:S01]  /*0fb0*/  FSEL R4, R4, R6, !P0 ;  /* 0x0000000604047208 */ /* 0x000fe20004000000 */
[----:B------:R-:W-:Y:S01]  /*0fc0*/  @!P2 IMAD.IADD R9, R0, 0x1, R7 ;  /* 0x000000010009a824 */ /* 0x000fe200078e0207 */
[----:B------:R-:W-:Y:S02]  /*0fd0*/  FSEL R5, R5, R11, !P0 ;  /* 0x0000000b05057208 */ /* 0x000fe40004000000 */
[----:B------:R-:W-:Y:S02]  /*0fe0*/  ISETP.NE.AND P0, PT, R3, RZ, PT ;  /* 0x000000ff0300720c */ /* 0x000fe40003f05270 */
[----:B------:R-:W-:Y:S01]  /*0ff0*/  FSEL R6, R6, R4, P1 ;  /* 0x0000000406067208 */ /* 0x000fe20000800000 */
[----:B------:R3:W-:Y:S01]  /*1000*/  @!P2 STS.64 [R9+0x8], R4 ;  /* 0x000008040900a388 */ /* 0x0007e20000000a00 */
[----:B------:R-:W-:Y:S01]  /*1010*/  FSEL R7, R11, R5, P1 ;  /* 0x000000050b077208 */ /* 0x000fe20000800000 */
[----:B------:R-:W-:Y:S08]  /*1020*/  BAR.SYNC.DEFER_BLOCKING 0x0 ;  /* 0x0000000000007b1d */ /* 0x000ff00000010000 */
[----:B------:R-:W-:Y:S05]  /*1030*/  @P0 BRA `(.L_x_17) ;  /* 0x0000004800f40947 */ /* 0x000fea0003800000 */
[----:B------:R-:W0:Y:S01]  /*1040*/  S2UR UR5, SR_CgaCtaId ;  /* 0x00000000000579c3 */ /* 0x000e220000008800 */
[----:B------:R-:W-:Y:S02]  /*1050*/  UMOV UR4, 0x400 ;  /* 0x0000040000047882 */ /* 0x000fe40000000000 */
[----:B0-----:R-:W-:-:S09]  /*1060*/  ULEA UR4, UR5, UR4, 0x18 ;  /* 0x0000000405047291 */ /* 0x001fd2000f8ec0ff */
[----:B---3--:R-:W0:Y:S04]  /*1070*/  LDS.128 R8, [UR4+0x10] ;  /* 0x00001004ff087984 */ /* 0x008e280008000c00 */
[----:B------:R-:W1:Y:S01]  /*1080*/  LDS.128 R12, [UR4+0x20] ;  /* 0x00002004ff0c7984 */ /* 0x000e620008000c00 */
[----:B0-----:R-:W-:-:S06]  /*1090*/  DSETP.GEU.AND P1, PT, R6, R8, PT ;  /* 0x000000080600722a */ /* 0x001fcc0003f2e000 */
[----:B------:R-:W-:Y:S02]  /*10a0*/  FSEL R2, R8, R6, !P1 ;  /* 0x0000000608027208 */ /* 0x000fe40004800000 */
[----:B------:R-:W-:Y:S02]  /*10b0*/  FSEL R3, R9, R7, !P1 ;  /* 0x0000000709037208 */ /* 0x000fe40004800000 */
[----:B------:R-:W0:Y:S04]  /*10c0*/  LDS.128 R4, [UR4+0x30] ;  /* 0x00003004ff047984 */ /* 0x000e280008000c00 */
[----:B------:R-:W-:-:S06]  /*10d0*/  DSETP.GEU.AND P1, PT, R2, R10, PT ;  /* 0x0000000a0200722a */ /* 0x000fcc0003f2e000 */
[----:B------:R-:W-:Y:S02]  /*10e0*/  FSEL R2, R10, R2, !P1 ;  /* 0x000000020a027208 */ /* 0x000fe40004800000 */
[----:B------:R-:W-:-:S06]  /*10f0*/  FSEL R3, R11, R3, !P1 ;  /* 0x000000030b037208 */ /* 0x000fcc0004800000 */
[----:B-1----:R-:W-:-:S06]  /*1100*/  DSETP.GEU.AND P1, PT, R2, R12, PT ;  /* 0x0000000c0200722a */ /* 0x002fcc0003f2e000 */
[----:B------:R-:W-:Y:S02]  /*1110*/  FSEL R8, R12, R2, !P1 ;  /* 0x000000020c087208 */ /* 0x000fe40004800000 */
[----:B------:R-:W-:Y:S02]  /*1120*/  FSEL R9, R13, R3, !P1 ;  /* 0x000000030d097208 */ /* 0x000fe40004800000 */
[----:B------:R-:W1:Y:S04]  /*1130*/  LDS.64 R2, [UR4+0x40] ;  /* 0x00004004ff027984 */ /* 0x000e680008000a00 */
[----:B------:R-:W-:-:S06]  /*1140*/  DSETP.GEU.AND P1, PT, R8, R14, PT ;  /* 0x0000000e0800722a */ /* 0x000fcc0003f2e000 */
[----:B------:R-:W-:Y:S02]  /*1150*/  FSEL R8, R14, R8, !P1 ;  /* 0x000000080e087208 */ /* 0x000fe40004800000 */
[----:B------:R-:W-:-:S06]  /*1160*/  FSEL R9, R15, R9, !P1 ;  /* 0x000000090f097208 */ /* 0x000fcc0004800000 */
[----:B0-----:R-:W-:-:S06]  /*1170*/  DSETP.GEU.AND P1, PT, R8, R4, PT ;  /* 0x000000040800722a */ /* 0x001fcc0003f2e000 */
[----:B------:R-:W-:Y:S02]  /*1180*/  FSEL R4, R4, R8, !P1 ;  /* 0x0000000804047208 */ /* 0x000fe40004800000 */
[----:B------:R-:W-:-:S06]  /*1190*/  FSEL R5, R5, R9, !P1 ;  /* 0x0000000905057208 */ /* 0x000fcc0004800000 */
[----:B------:R-:W-:-:S06]  /*11a0*/  DSETP.GEU.AND P1, PT, R4, R6, PT ;  /* 0x000000060400722a */ /* 0x000fcc0003f2e000 */
[----:B------:R-:W-:Y:S02]  /*11b0*/  FSEL R4, R6, R4, !P1 ;  /* 0x0000000406047208 */ /* 0x000fe40004800000 */
[----:B------:R-:W-:-:S06]  /*11c0*/  FSEL R5, R7, R5, !P1 ;  /* 0x0000000507057208 */ /* 0x000fcc0004800000 */
[----:B-1----:R-:W-:-:S06]  /*11d0*/  DSETP.GEU.AND P1, PT, R4, R2, PT ;  /* 0x000000020400722a */ /* 0x002fcc0003f2e000 */
[----:B------:R-:W-:Y:S02]  /*11e0*/  FSEL R6, R2, R4, !P1 ;  /* 0x0000000402067208 */ /* 0x000fe40004800000 */
[----:B------:R-:W-:Y:S01]  /*11f0*/  FSEL R7, R3, R5, !P1 ;  /* 0x0000000503077208 */ /* 0x000fe20004800000 */
[----:B------:R-:W-:Y:S06]  /*1200*/  BRA `(.L_x_17) ;  /* 0x0000004800807947 */ /* 0x000fec0003800000 */
.L_x_16:
[----:B------:R-:W-:Y:S01]  /*1210*/  LOP3.LUT R0, R3, 0x3e0, RZ, 0xc0, !PT ;  /* 0x000003e003007812 */ /* 0x000fe200078ec0ff */
[----:B------:R-:W0:Y:S03]  /*1220*/  S2R R10, SR_LANEID ;  /* 0x00000000000a7919 */ /* 0x000e260000000000 */
[----:B------:R-:W-:Y:S01]  /*1230*/  LOP3.LUT R9, RZ, R0, RZ, 0x33, !PT ;  /* 0x00000000ff097212 */ /* 0x000fe200078e33ff */
[----:B------:R-:W-:-:S04]  /*1240*/  VIADD R5, R0, 0x20 ;  /* 0x0000002000057836 */ /* 0x000fc80000000000 */
[----:B------:R-:W-:Y:S01]  /*1250*/  IMAD.IADD R9, R9, 0x1, R4 ;  /* 0x0000000109097824 */ /* 0x000fe200078e0204 */
[----:B------:R-:W-:-:S04]  /*1260*/  ISETP.GT.AND P0, PT, R5, R4, PT ;  /* 0x000000040500720c */ /* 0x000fc80003f04270 */
[----:B------:R-:W-:-:S05]  /*1270*/  SEL R5, R9, 0x1f, P0 ;  /* 0x0000001f09057807 */ /* 0x000fca0000000000 */
[----:B-----5:R-:W-:Y:S04]  /*1280*/  SHFL.DOWN PT, R8, R6, 0x1, R5 ;  /* 0x0820000006087989 */ /* 0x020fe800000e0005 */
[----:B------:R-:W1:Y:S01]  /*1290*/  SHFL.DOWN PT, R9, R7, 0x1, R5 ;  /* 0x0820000007097989 */ /* 0x000e6200000e0005 */
[C---:B0-----:R-:W-:Y:S01]  /*12a0*/  ISETP.GE.AND P0, PT, R10.reuse, R5, PT ;  /* 0x000000050a00720c */ /* 0x041fe20003f06270 */
[----:B------:R-:W-:Y:S01]  /*12b0*/  VIADD R0, R10, 0x2 ;  /* 0x000000020a007836 */ /* 0x000fe20000000000 */
[----:B-1----:R-:W-:-:S06]  /*12c0*/  DSETP.GEU.AND P1, PT, R6, R8, PT ;  /* 0x000000080600722a */ /* 0x002fcc0003f2e000 */
[-C--:B------:R-:W-:Y:S02]  /*12d0*/  FSEL R11, R8, R6.reuse, !P1 ;  /* 0x00000006080b7208 */ /* 0x080fe40004800000 */
[-C--:B------:R-:W-:Y:S02]  /*12e0*/  FSEL R9, R9, R7.reuse, !P1 ;  /* 0x0000000709097208 */ /* 0x080fe40004800000 */
[----:B------:R-:W-:Y:S02]  /*12f0*/  FSEL R2, R11, R6, !P0 ;  /* 0x000000060b027208 */ /* 0x000fe40004000000 */
[----:B------:R-:W-:Y:S02]  /*1300*/  FSEL R11, R9, R7, !P0 ;  /* 0x00000007090b7208 */ /* 0x000fe40004000000 */
[----:B------:R-:W-:Y:S01]  /*1310*/  ISETP.GT.AND P0, PT, R0, R5, PT ;  /* 0x000000050000720c */ /* 0x000fe20003f04270 */
[----:B------:R-:W-:Y:S01]  /*1320*/  SHFL.DOWN PT, R8, R2, 0x2, R5 ;  /* 0x0840000002087989 */ /* 0x000fe200000e0005 */
[----:B------:R-:W-:-:S02]  /*1330*/  IMAD.MOV.U32 R6, RZ, RZ, R2 ;  /* 0x000000ffff067224 */ /* 0x000fc400078e0002 */
[----:B------:R-:W-:Y:S01]  /*1340*/  IMAD.MOV.U32 R7, RZ, RZ, R11 ;  /* 0x000000ffff077224 */ /* 0x000fe200078e000b */
[----:B------:R-:W0:Y:S01]  /*1350*/  SHFL.DOWN PT, R9, R11, 0x2, R5 ;  /* 0x084000000b097989 */ /* 0x000e2200000e0005 */
[----:B------:R-:W-:-:S04]  /*1360*/  VIADD R0, R10, 0x4 ;  /* 0x000000040a007836 */ /* 0x000fc80000000000 */
[----:B0-----:R-:W-:-:S06]  /*1370*/  DSETP.GEU.AND P1, PT, R6, R8, PT ;  /* 0x000000080600722a */ /* 0x001fcc0003f2e000 */
[----:B------:R-:W-:Y:S02]  /*1380*/  @!P0 FSEL R2, R8, R2, !P1 ;  /* 0x0000000208028208 */ /* 0x000fe40004800000 */
[----:B------:R-:W-:Y:S02]  /*1390*/  @!P0 FSEL R11, R9, R11, !P1 ;  /* 0x0000000b090b8208 */ /* 0x000fe40004800000 */
[----:B------:R-:W-:Y:S01]  /*13a0*/  ISETP.GT.AND P0, PT, R0, R5, PT ;  /* 0x000000050000720c */ /* 0x000fe20003f04270 */
[----:B------:R-:W-:Y:S01]  /*13b0*/  SHFL.DOWN PT, R6, R2, 0x4, R5 ;  /* 0x0880000002067989 */ /* 0x000fe200000e0005 */
[----:B------:R-:W-:Y:S02]  /*13c0*/  IMAD.MOV.U32 R8, RZ, RZ, R2 ;  /* 0x000000ffff087224 */ /* 0x000fe400078e0002 */
        /* <DEDUP_REMOVED lines=8> */
[----:B------:R-:W-:Y:S01]  /*1450*/  IMAD.MOV.U32 R8, RZ, RZ, R2 ;  /* 0x000000ffff087224 */ /* 0x000fe200078e0002 */
[C---:B------:R-:W-:Y:S01]  /*1460*/  ISETP.NE.AND P0, PT, R10.reuse, RZ, PT ;  /* 0x000000ff0a00720c */ /* 0x040fe20003f05270 */
[----:B------:R-:W-:Y:S01]  /*1470*/  IMAD.MOV.U32 R9, RZ, RZ, R11 ;  /* 0x000000ffff097224 */ /* 0x000fe200078e000b */
[----:B------:R-:W0:Y:S01]  /*1480*/  SHFL.DOWN PT, R7, R11, 0x8, R5 ;  /* 0x090000000b077989 */ /* 0x000e2200000e0005 */
[----:B------:R-:W-:-:S10]  /*1490*/  VIADD R0, R10, 0x10 ;  /* 0x000000100a007836 */ /* 0x000fd40000000000 */
[----:B------:R-:W1:Y:S01]  /*14a0*/  @!P0 S2R R13, SR_CgaCtaId ;  /* 0x00000000000d8919 */ /* 0x000e620000008800 */
[----:B0-----:R-:W-:-:S06]  /*14b0*/  DSETP.GEU.AND P2, PT, R8, R6, PT ;  /* 0x000000060800722a */ /* 0x001fcc0003f4e000 */
[----:B------:R-:W-:Y:S02]  /*14c0*/  @!P1 FSEL R2, R6, R2, !P2 ;  /* 0x0000000206029208 */ /* 0x000fe40005000000 */
[----:B------:R-:W-:Y:S02]  /*14d0*/  @!P1 FSEL R11, R7, R11, !P2 ;  /* 0x0000000b070b9208 */ /* 0x000fe40005000000 */
[----:B------:R-:W-:Y:S01]  /*14e0*/  ISETP.GT.AND P1, PT, R0, R5, PT ;  /* 0x000000050000720c */ /* 0x000fe20003f24270 */
[----:B------:R-:W-:Y:S01]  /*14f0*/  SHFL.DOWN PT, R6, R2, 0x10, R5 ;  /* 0x0a00000002067989 */ /* 0x000fe200000e0005 */
[----:B------:R-:W-:Y:S01]  /*1500*/  IMAD.MOV.U32 R8, RZ, RZ, R2 ;  /* 0x000000ffff087224 */ /* 0x000fe200078e0002 */
[----:B------:R-:W-:Y:S01]  /*1510*/  @!P0 SHF.R.U32.HI R0, RZ, 0x2, R3 ;  /* 0x00000002ff008819 */ /* 0x000fe20000011603 */
[----:B------:R-:W-:Y:S01]  /*1520*/  IMAD.MOV.U32 R9, RZ, RZ, R11 ;  /* 0x000000ffff097224 */ /* 0x000fe200078e000b */
[----:B------:R-:W0:Y:S02]  /*1530*/  SHFL.DOWN PT, R7, R11, 0x10, R5 ;  /* 0x0a0000000b077989 */ /* 0x000e2400000e0005 */
[----:B------:R-:W-:-:S03]  /*1540*/  @!P0 LOP3.LUT R0, R0, 0xf8, RZ, 0xc0, !PT ;  /* 0x000000f800008812 */ /* 0x000fc600078ec0ff */
[----:B0-----:R-:W-:Y:S01]  /*1550*/  DSETP.GEU.AND P2, PT, R8, R6, PT ;  /* 0x000000060800722a */ /* 0x001fe20003f4e000 */
[----:B------:R-:W-:-:S04]  /*1560*/  @!P0 MOV R8, 0x400 ;  /* 0x0000040000088802 */ /* 0x000fc80000000f00 */
[----:B-1----:R-:W-:Y:S02]  /*1570*/  @!P0 LEA R13, R13, R8, 0x18 ;  /* 0x000000080d0d8211 */ /* 0x002fe400078ec0ff */
[----:B------:R-:W-:Y:S02]  /*1580*/  @!P1 FSEL R2, R6, R2, !P2 ;  /* 0x0000000206029208 */ /* 0x000fe40005000000 */
[----:B------:R-:W-:Y:S01]  /*1590*/  @!P1 FSEL R11, R7, R11, !P2 ;  /* 0x0000000b070b9208 */ /* 0x000fe20005000000 */
[----:B------:R-:W-:Y:S02]  /*15a0*/  @!P0 IMAD.IADD R13, R0, 0x1, R13 ;  /* 0x00000001000d8824 */ /* 0x000fe400078e020d */
[----:B------:R-:W-:Y:S02]  /*15b0*/  IMAD.MOV.U32 R6, RZ, RZ, R2 ;  /* 0x000000ffff067224 */ /* 0x000fe400078e0002 */
[----:B------:R-:W-:-:S05]  /*15c0*/  IMAD.MOV.U32 R7, RZ, RZ, R11 ;  /* 0x000000ffff077224 */ /* 0x000fca00078e000b */
[----:B------:R3:W-:Y:S01]  /*15d0*/  @!P0 STS.64 [R13+0x8], R6 ;  /* 0x000008060d008388 */ /* 0x0007e20000000a00 */
[----:B------:R-:W-:Y:S01]  /*15e0*/  BAR.SYNC.DEFER_BLOCKING 0x0 ;  /* 0x0000000000007b1d */ /* 0x000fe20000010000 */
[----:B------:R-:W-:-:S13]  /*15f0*/  ISETP.NE.AND P0, PT, R3, RZ, PT ;  /* 0x000000ff0300720c */ /* 0x000fda0003f05270 */
[----:B---3--:R-:W-:Y:S05]  /*1600*/  @P0 BRA `(.L_x_17) ;  /* 0x0000004400800947 */ /* 0x008fea0003800000 */
[----:B------:R-:W0:Y:S01]  /*1610*/  S2UR UR5, SR_CgaCtaId ;  /* 0x00000000000579c3 */ /* 0x000e220000008800 */
[----:B------:R-:W-:Y:S01]  /*1620*/  UMOV UR4, 0x400 ;  /* 0x0000040000047882 */ /* 0x000fe20000000000 */
[----:B------:R-:W-:Y:S01]  /*1630*/  ISETP.GT.AND P2, PT, R4, 0x20, PT ;  /* 0x000000200400780c */ /* 0x000fe20003f44270 */
[----:B0-----:R-:W-:-:S09]  /*1640*/  ULEA UR4, UR5, UR4, 0x18 ;  /* 0x0000000405047291 */ /* 0x001fd2000f8ec0ff */
[----:B------:R-:W0:Y:S04]  /*1650*/  LDS.128 R16, [UR4+0x10] ;  /* 0x00001004ff107984 */ /* 0x000e280008000c00 */
[----:B------:R-:W1:Y:S04]  /*1660*/  LDS.128 R12, [UR4+0x20] ;  /* 0x00002004ff0c7984 */ /* 0x000e680008000c00 */
[----:B------:R-:W2:Y:S01]  /*1670*/  LDS.128 R8, [UR4+0x30] ;  /* 0x00003004ff087984 */ /* 0x000ea20008000c00 */
[----:B0-----:R-:W-:-:S06]  /*1680*/  DSETP.GEU.AND P1, PT, R6, R16, PT ;  /* 0x000000100600722a */ /* 0x001fcc0003f2e000 */
[-C--:B------:R-:W-:Y:S02]  /*1690*/  FSEL R3, R16, R6.reuse, !P1 ;  /* 0x0000000610037208 */ /* 0x080fe40004800000 */
[-C--:B------:R-:W-:Y:S02]  /*16a0*/  FSEL R17, R17, R7.reuse, !P1 ;  /* 0x0000000711117208 */ /* 0x080fe40004800000 */
[----:B------:R-:W-:Y:S02]  /*16b0*/  FSEL R6, R3, R6, P2 ;  /* 0x0000000603067208 */ /* 0x000fe40001000000 */
[----:B------:R-:W-:Y:S02]  /*16c0*/  FSEL R7, R17, R7, P2 ;  /* 0x0000000711077208 */ /* 0x000fe40001000000 */
[C---:B------:R-:W-:Y:S01]  /*16d0*/  ISETP.GT.AND P1, PT, R4.reuse, 0x40, PT ;  /* 0x000000400400780c */ /* 0x040fe20003f24270 */
[----:B------:R-:W-:Y:S01]  /*16e0*/  IMAD.MOV.U32 R2, RZ, RZ, R6 ;  /* 0x000000ffff027224 */ /* 0x000fe200078e0006 */
[----:B------:R-:W-:Y:S01]  /*16f0*/  ISETP.GT.AND P2, PT, R4, 0x60, PT ;  /* 0x000000600400780c */ /* 0x000fe20003f44270 */
[----:B------:R-:W-:-:S06]  /*1700*/  IMAD.MOV.U32 R3, RZ, RZ, R7 ;  /* 0x000000ffff037224 */ /* 0x000fcc00078e0007 */
[----:B------:R-:W-:-:S06]  /*1710*/  DSETP.GEU.AND P3, PT, R2, R18, PT ;  /* 0x000000120200722a */ /* 0x000fcc0003f6e000 */
[----:B------:R-:W-:Y:S02]  /*1720*/  @P1 FSEL R6, R18, R6, !P3 ;  /* 0x0000000612061208 */ /* 0x000fe40005800000 */
[----:B------:R-:W-:Y:S02]  /*1730*/  @P1 FSEL R7, R19, R7, !P3 ;  /* 0x0000000713071208 */ /* 0x000fe40005800000 */
[----:B------:R-:W-:Y:S01]  /*1740*/  ISETP.GT.AND P1, PT, R4, 0x80, PT ;  /* 0x000000800400780c */ /* 0x000fe20003f24270 */
[----:B------:R-:W-:Y:S02]  /*1750*/  IMAD.MOV.U32 R2, RZ, RZ, R6 ;  /* 0x000000ffff027224 */ /* 0x000fe400078e0006 */
[----:B------:R-:W-:-:S06]  /*1760*/  IMAD.MOV.U32 R3, RZ, RZ, R7 ;  /* 0x000000ffff037224 */ /* 0x000fcc00078e0007 */
[----:B-1----:R-:W-:Y:S01]  /*1770*/  DSETP.GEU.AND P3, PT, R2, R12, PT ;  /* 0x0000000c0200722a */ /* 0x002fe20003f6e000 */
[----:B------:R-:W0:Y:S05]  /*1780*/  LDS.64 R2, [UR4+0x40] ;  /* 0x00004004ff027984 */ /* 0x000e2a0008000a00 */
[----:B------:R-:W-:Y:S02]  /*1790*/  @P2 FSEL R6, R12, R6, !P3 ;  /* 0x000000060c062208 */ /* 0x000fe40005800000 */
[----:B------:R-:W-:Y:S02]  /*17a0*/  @P2 FSEL R7, R13, R7, !P3 ;  /* 0x000000070d072208 */ /* 0x000fe40005800000 */
[----:B------:R-:W-:-:S04]  /*17b0*/  ISETP.GT.AND P2, PT, R4, 0xa0, PT ;  /* 0x000000a00400780c */ /* 0x000fc80003f44270 */
[----:B------:R-:W-:-:S06]  /*17c0*/  DSETP.GEU.AND P3, PT, R6, R14, PT ;  /* 0x0000000e0600722a */ /* 0x000fcc0003f6e000 */
[----:B------:R-:W-:Y:S02]  /*17d0*/  @P1 FSEL R6, R14, R6, !P3 ;  /* 0x000000060e061208 */ /* 0x000fe40005800000 */
[----:B------:R-:W-:Y:S02]  /*17e0*/  @P1 FSEL R7, R15, R7, !P3 ;  /* 0x000000070f071208 */ /* 0x000fe40005800000 */
[----:B------:R-:W-:-:S04]  /*17f0*/  ISETP.GT.AND P1, PT, R4, 0xc0, PT ;  /* 0x000000c00400780c */ /* 0x000fc80003f24270 */
[----:B--2---:R-:W-:-:S06]  /*1800*/  DSETP.GEU.AND P3, PT, R6, R8, PT ;  /* 0x000000080600722a */ /* 0x004fcc0003f6e000 */
[----:B------:R-:W-:Y:S02]  /*1810*/  @P2 FSEL R6, R8, R6, !P3 ;  /* 0x0000000608062208 */ /* 0x000fe40005800000 */
[----:B------:R-:W-:Y:S02]  /*1820*/  @P2 FSEL R7, R9, R7, !P3 ;  /* 0x0000000709072208 */ /* 0x000fe40005800000 */
[----:B------:R-:W-:-:S04]  /*1830*/  ISETP.GT.AND P2, PT, R4, 0xe0, PT ;  /* 0x000000e00400780c */ /* 0x000fc80003f44270 */
[----:B------:R-:W-:-:S06]  /*1840*/  DSETP.GEU.AND P3, PT, R6, R10, PT ;  /* 0x0000000a0600722a */ /* 0x000fcc0003f6e000 */
[----:B------:R-:W-:Y:S02]  /*1850*/  @P1 FSEL R6, R10, R6, !P3 ;  /* 0x000000060a061208 */ /* 0x000fe40005800000 */
[----:B------:R-:W-:-:S03]  /*1860*/  @P1 FSEL R7, R11, R7, !P3 ;  /* 0x000000070b071208 */ /* 0x000fc60005800000 */
[----:B------:R-:W-:Y:S02]  /*1870*/  IMAD.MOV.U32 R4, RZ, RZ, R6 ;  /* 0x000000ffff047224 */ /* 0x000fe400078e0006 */
[----:B------:R-:W-:-:S06]  /*1880*/  IMAD.MOV.U32 R5, RZ, RZ, R7 ;  /* 0x000000ffff057224 */ /* 0x000fcc00078e0007 */
[----:B0-----:R-:W-:-:S06]  /*1890*/  DSETP.GEU.AND P1, PT, R4, R2, PT ;  /* 0x000000020400722a */ /* 0x001fcc0003f2e000 */
[----:B------:R-:W-:Y:S02]  /*18a0*/  @P2 FSEL R6, R2, R6, !P1 ;  /* 0x0000000602062208 */ /* 0x000fe40004800000 */
[----:B------:R-:W-:Y:S01]  /*18b0*/  @P2 FSEL R7, R3, R7, !P1 ;  /* 0x0000000703072208 */ /* 0x000fe20004800000 */
[----:B------:R-:W-:Y:S06]  /*18c0*/  BRA `(.L_x_17) ;  /* 0x0000004000d07947 */ /* 0x000fec0003800000 */
.L_x_3:
[----:B------:R-:W0:Y:S01]  /*18d0*/  S2R R0, SR_TID.X ;  /* 0x0000000000007919 */ /* 0x000e220000002100 */
[----:B------:R-:W1:Y:S02]  /*18e0*/  LDCU.64 UR4, c[0x0][0x380] ;  /* 0x00007000ff0477ac */ /* 0x000e640008000a00 */
[----:B-1----:R-:W-:Y:S02]  /*18f0*/  IMAD.U32 R2, RZ, RZ, UR4 ;  /* 0x00000004ff027e24 */ /* 0x002fe4000f8e00ff */
[----:B------:R-:W-:Y:S02]  /*1900*/  IMAD.U32 R3, RZ, RZ, UR5 ;  /* 0x00000005ff037e24 */ /* 0x000fe4000f8e00ff */
[----:B0-----:R-:W-:-:S04]  /*1910*/  IMAD.SHL.U32 R5, R0, 0x4, RZ ;  /* 0x0000000400057824 */ /* 0x001fc800078e00ff */
[----:B------:R-:W-:-:S05]  /*1920*/  IMAD.WIDE.U32 R6, R5, 0x8, R2 ;  /* 0x0000000805067825 */ /* 0x000fca00078e0002 */
[----:B------:R-:W2:Y:S04]  /*1930*/  LDG.E.128.CONSTANT R20, desc[UR6][R6.64] ;  /* 0x0000000606147981 */ /* 0x000ea8000c1e9d00 */
[----:B------:R-:W3:Y:S04]  /*1940*/  LDG.E.128.CONSTANT R12, desc[UR6][R6.64+0x10] ;  /* 0x00001006060c7981 */ /* 0x000ee8000c1e9d00 */
[----:B------:R-:W4:Y:S04]  /*1950*/  LDG.E.128.CONSTANT R8, desc[UR6][R6.64+0x2000] ;  /* 0x0020000606087981 */ /* 0x000f28000c1e9d00 */
[----:B------:R0:W5:Y:S01]  /*1960*/  LDG.E.128.CONSTANT R16, desc[UR6][R6.64+0x2010] ;  /* 0x0020100606107981 */ /* 0x000162000c1e9d00 */
[----:B------:R-:W-:Y:S01]  /*1970*/  ISETP.GE.U32.AND P1, PT, R4, 0x1000, PT ;  /* 0x000010000400780c */ /* 0x000fe20003f26070 */
[----:B------:R-:W-:Y:S01]  /*1980*/  UMOV UR4, 0x800 ;  /* 0x0000080000047882 */ /* 0x000fe20000000000 */
[----:B--2---:R-:W-:-:S06]  /*1990*/  DSETP.GEU.AND P0, PT, R20, R22, PT ;  /* 0x000000161400722a */ /* 0x004fcc0003f0e000 */
[----:B------:R-:W-:Y:S02]  /*19a0*/  FSEL R20, R22, R20, !P0 ;  /* 0x0000001416147208 */ /* 0x000fe40004000000 */
[----:B------:R-:W-:-:S06]  /*19b0*/  FSEL R21, R23, R21, !P0 ;  /* 0x0000001517157208 */ /* 0x000fcc0004000000 */
[----:B---3--:R-:W-:-:S06]  /*19c0*/  DSETP.GEU.AND P0, PT, R20, R12, PT ;  /* 0x0000000c1400722a */ /* 0x008fcc0003f0e000 */
[----:B------:R-:W-:Y:S02]  /*19d0*/  FSEL R12, R12, R20, !P0 ;  /* 0x000000140c0c7208 */ /* 0x000fe40004000000 */
[----:B------:R-:W-:-:S06]  /*19e0*/  FSEL R13, R13, R21, !P0 ;  /* 0x000000150d0d7208 */ /* 0x000fcc0004000000 */
[----:B------:R-:W-:-:S06]  /*19f0*/  DSETP.GEU.AND P0, PT, R12, R14, PT ;  /* 0x0000000e0c00722a */ /* 0x000fcc0003f0e000 */
[----:B------:R-:W-:Y:S02]  /*1a00*/  FSEL R12, R14, R12, !P0 ;  /* 0x0000000c0e0c7208 */ /* 0x000fe40004000000 */
[----:B------:R-:W-:-:S06]  /*1a10*/  FSEL R13, R15, R13, !P0 ;  /* 0x0000000d0f0d7208 */ /* 0x000fcc0004000000 */
[----:B----4-:R-:W-:-:S06]  /*1a20*/  DSETP.GEU.AND P0, PT, R12, R8, PT ;  /* 0x000000080c00722a */ /* 0x010fcc0003f0e000 */
[----:B0-----:R-:W-:Y:S02]  /*1a30*/  FSEL R6, R8, R12, !P0 ;  /* 0x0000000c08067208 */ /* 0x001fe40004000000 */
[----:B------:R-:W-:-:S06]  /*1a40*/  FSEL R7, R9, R13, !P0 ;  /* 0x0000000d09077208 */ /* 0x000fcc0004000000 */
[----:B------:R-:W-:-:S06]  /*1a50*/  DSETP.GEU.AND P0, PT, R6, R10, PT ;  /* 0x0000000a0600722a */ /* 0x000fcc0003f0e000 */
[----:B------:R-:W-:Y:S02]  /*1a60*/  FSEL R6, R10, R6, !P0 ;  /* 0x000000060a067208 */ /* 0x000fe40004000000 */
[----:B------:R-:W-:-:S06]  /*1a70*/  FSEL R7, R11, R7, !P0 ;  /* 0x000000070b077208 */ /* 0x000fcc0004000000 */
[----:B-----5:R-:W-:-:S06]  /*1a80*/  DSETP.GEU.AND P0, PT, R6, R16, PT ;  /* 0x000000100600722a */ /* 0x020fcc0003f0e000 */
[----:B------:R-:W-:Y:S02]  /*1a90*/  FSEL R6, R16, R6, !P0 ;  /* 0x0000000610067208 */ /* 0x000fe40004000000 */
[----:B------:R-:W-:-:S06]  /*1aa0*/  FSEL R7, R17, R7, !P0 ;  /* 0x0000000711077208 */ /* 0x000fcc0004000000 */
[----:B------:R-:W-:-:S06]  /*1ab0*/  DSETP.GEU.AND P0, PT, R6, R18, PT ;  /* 0x000000120600722a */ /* 0x000fcc0003f0e000 */
[----:B------:R-:W-:Y:S02]  /*1ac0*/  FSEL R6, R18, R6, !P0 ;  /* 0x0000000612067208 */ /* 0x000fe40004000000 */
[----:B------:R-:W-:Y:S01]  /*1ad0*/  FSEL R7, R19, R7, !P0 ;  /* 0x0000000713077208 */ /* 0x000fe20004000000 */
[----:B------:R-:W-:Y:S06]  /*1ae0*/  @!P1 BRA `(.L_x_18) ;  /* 0x0000000000a49947 */ /* 0x000fec0003800000 */
[----:B------:R-:W0:Y:S01]  /*1af0*/  LDC R24, c[0x0][0x390] ;  /* 0x0000e400ff187b82 */ /* 0x000e220000000800 */
[----:B------:R-:W-:Y:S01]  /*1b00*/  VIADD R25, R4, 0xfffff800 ;  /* 0xfffff80004197836 */ /* 0x000fe20000000000 */
[----:B------:R-:W-:-:S06]  /*1b10*/  UMOV UR4, 0x800 ;  /* 0x0000080000047882 */ /* 0x000fcc0000000000 */
[----:B------:R-:W1:Y:S02]  /*1b20*/  LDC.64 R2, c[0x0][0x380] ;  /* 0x0000e000ff027b82 */ /* 0x000e640000000a00 */
.L_x_20:
[----:B------:R-:W-:-:S04]  /*1b30*/  VIADD R27, R5, UR4 ;  /* 0x00000004051b7c36 */ /* 0x000fc80008000000 */
[----:B-1----:R-:W-:-:S05]  /*1b40*/  IMAD.WIDE.U32 R26, R27, 0x8, R2 ;  /* 0x000000081b1a7825 */ /* 0x002fca00078e0002 */
[----:B------:R-:W2:Y:S04]  /*1b50*/  LDG.E.128.CONSTANT R12, desc[UR6][R26.64] ;  /* 0x000000061a0c7981 */ /* 0x000ea8000c1e9d00 */
[----:B------:R-:W3:Y:S04]  /*1b60*/  LDG.E.128.CONSTANT R16, desc[UR6][R26.64+0x10] ;  /* 0x000010061a107981 */ /* 0x000ee8000c1e9d00 */
[----:B------:R-:W4:Y:S04]  /*1b70*/  LDG.E.128.CONSTANT R20, desc[UR6][R26.64+0x2000] ;  /* 0x002000061a147981 */ /* 0x000f28000c1e9d00 */
[----:B------:R-:W5:Y:S01]  /*1b80*/  LDG.E.128.CONSTANT R8, desc[UR6][R26.64+0x2010] ;  /* 0x002010061a087981 */ /* 0x000f62000c1e9d00 */
[----:B0-----:R-:W-:Y:S01]  /*1b90*/  IMAD.MOV.U32 R4, RZ, RZ, R24 ;  /* 0x000000ffff047224 */ /* 0x001fe200078e0018 */
[----:B--2---:R-:W-:-:S06]  /*1ba0*/  DSETP.GEU.AND P0, PT, R6, R12, PT ;  /* 0x0000000c0600722a */ /* 0x004fcc0003f0e000 */
[----:B------:R-:W-:Y:S02]  /*1bb0*/  FSEL R6, R12, R6, !P0 ;  /* 0x000000060c067208 */ /* 0x000fe40004000000 */
[----:B------:R-:W-:-:S06]  /*1bc0*/  FSEL R7, R13, R7, !P0 ;  /* 0x000000070d077208 */ /* 0x000fcc0004000000 */
[----:B------:R-:W-:-:S06]  /*1bd0*/  DSETP.GEU.AND P0, PT, R6, R14, PT ;  /* 0x0000000e0600722a */ /* 0x000fcc0003f0e000 */
        /* <DEDUP_REMOVED lines=14> */
[----:B-----5:R-:W-:-:S06]  /*1cc0*/  DSETP.GEU.AND P0, PT, R6, R8, PT ;  /* 0x000000080600722a */ /* 0x020fcc0003f0e000 */
[----:B------:R-:W-:Y:S01]  /*1cd0*/  FSEL R6, R8, R6, !P0 ;  /* 0x0000000608067208 */ /* 0x000fe20004000000 */
[----:B------:R-:W-:Y:S01]  /*1ce0*/  VIADD R8, R4, -UR4 ;  /* 0x8000000404087c36 */ /* 0x000fe20008000000 */
[----:B------:R-:W-:-:S04]  /*1cf0*/  FSEL R7, R9, R7, !P0 ;  /* 0x0000000709077208 */ /* 0x000fc80004000000 */
[----:B------:R-:W-:Y:S02]  /*1d00*/  ISETP.GE.AND P1, PT, R8, 0x800, PT ;  /* 0x000008000800780c */ /* 0x000fe40003f26270 */
[----:B------:R-:W-:-:S06]  /*1d10*/  DSETP.GEU.AND P0, PT, R6, R10, PT ;  /* 0x0000000a0600722a */ /* 0x000fcc0003f0e000 */
[----:B------:R-:W-:Y:S02]  /*1d20*/  FSEL R6, R10, R6, !P0 ;  /* 0x000000060a067208 */ /* 0x000fe40004000000 */
[----:B------:R-:W-:-:S03]  /*1d30*/  FSEL R7, R11, R7, !P0 ;  /* 0x000000070b077208 */ /* 0x000fc60004000000 */
[----:B------:R-:W-:Y:S05]  /*1d40*/  @!P1 BRA `(.L_x_19) ;  /* 0x0000000c00009947 */ /* 0x000fea0003800000 */
[----:B------:R-:W-:-:S06]  /*1d50*/  UIADD3 UR4, UPT, UPT, UR4, 0x800, URZ ;  /* 0x0000080004047890 */ /* 0x000fcc000fffe0ff */
[----:B------:R-:W-:-:S13]  /*1d60*/  ISETP.LT.AND P0, PT, R25, UR4, PT ;  /* 0x0000000419007c0c */ /* 0x000fda000bf01270 */
[----:B------:R-:W-:Y:S05]  /*1d70*/  @!P0 BRA `(.L_x_20) ;  /* 0xfffffffc006c8947 */ /* 0x000fea000383ffff */
.L_x_18:
[----:B------:R-:W-:-:S13]  /*1d80*/  ISETP.LE.AND P0, PT, R4, UR4, PT ;  /* 0x0000000404007c0c */ /* 0x000fda000bf03270 */
[----:B------:R-:W-:Y:S05]  /*1d90*/  @P0 BRA `(.L_x_19) ;  /* 0x0000000800ec0947 */ /* 0x000fea0003800000 */
[----:B------:R-:W-:Y:S01]  /*1da0*/  VIADD R41, R4, -UR4 ;  /* 0x8000000404297c36 */ /* 0x000fe20008000000 */
[----:B------:R-:W-:Y:S04]  /*1db0*/  BSSY.RECONVERGENT B1, `(.L_x_19) ;  /* 0x00000b9000017945 */ /* 0x000fe80003800200 */
[----:B------:R-:W-:-:S13]  /*1dc0*/  ISETP.GE.AND P0, PT, R0, R41, PT ;  /* 0x000000290000720c */ /* 0x000fda0003f06270 */
[----:B------:R-:W-:Y:S05]  /*1dd0*/  @P0 BRA `(.L_x_21) ;  /* 0x0000000800d80947 */ /* 0x000fea0003800000 */
[----:B------:R-:W-:Y:S01]  /*1de0*/  LOP3.LUT R5, RZ, R0, RZ, 0x33, !PT ;  /* 0x00000000ff057212 */ /* 0x000fe200078e33ff */
[----:B------:R-:W-:Y:S01]  /*1df0*/  BSSY.RECONVERGENT B2, `(.L_x_22) ;  /* 0x0000016000027945 */ /* 0x000fe20003800200 */
[----:B------:R-:W-:Y:S02]  /*1e00*/  IMAD.MOV.U32 R40, RZ, RZ, R0 ;  /* 0x000000ffff287224 */ /* 0x000fe400078e0000 */
[----:B------:R-:W-:-:S04]  /*1e10*/  IADD3 R4, PT, PT, R4, -UR4, R5 ;  /* 0x8000000404047c10 */ /* 0x000fc8000fffe005 */
[C---:B------:R-:W-:Y:S02]  /*1e20*/  LOP3.LUT R5, R4.reuse, 0x300, RZ, 0xc0, !PT ;  /* 0x0000030004057812 */ /* 0x040fe400078ec0ff */
[----:B------:R-:W-:Y:S02]  /*1e30*/  ISETP.GE.U32.AND P2, PT, R4, 0x300, PT ;  /* 0x000003000400780c */ /* 0x000fe40003f46070 */
[----:B------:R-:W-:-:S13]  /*1e40*/  ISETP.NE.AND P0, PT, R5, 0x300, PT ;  /* 0x000003000500780c */ /* 0x000fda0003f05270 */
[----:B------:R-:W-:Y:S05]  /*1e50*/  @!P0 BRA `(.L_x_23) ;  /* 0x00000000003c8947 */ /* 0x000fea0003800000 */
[----:B------:R-:W-:Y:S01]  /*1e60*/  LEA.HI R4, R4, 0x1, RZ, 0x18 ;  /* 0x0000000104047811 */ /* 0x000fe200078fc0ff */
[----:B------:R-:W-:Y:S02]  /*1e70*/  VIADD R9, R0, UR4 ;  /* 0x0000000400097c36 */ /* 0x000fe40008000000 */
[----:B------:R-:W-:Y:S01]  /*1e80*/  IMAD.MOV.U32 R40, RZ, RZ, R0 ;  /* 0x000000ffff287224 */ /* 0x000fe200078e0000 */
[----:B------:R-:W-:-:S05]  /*1e90*/  LOP3.LUT R4, R4, 0x3, RZ, 0xc0, !PT ;  /* 0x0000000304047812 */ /* 0x000fca00078ec0ff */
[----:B------:R-:W-:-:S07]  /*1ea0*/  IMAD.MOV R8, RZ, RZ, -R4 ;  /* 0x000000ffff087224 */ /* 0x000fce00078e0a04 */
.L_x_24:
[----:B------:R-:W-:-:S06]  /*1eb0*/  IMAD.WIDE.U32 R4, R9, 0x8, R2 ;  /* 0x0000000809047825 */ /* 0x000fcc00078e0002 */
[----:B------:R-:W2:Y:S01]  /*1ec0*/  LDG.E.64.CONSTANT R4, desc[UR6][R4.64] ;  /* 0x0000000604047981 */ /* 0x000ea2000c1e9b00 */
[----:B------:R-:W-:Y:S02]  /*1ed0*/  VIADD R8, R8, 0x1 ;  /* 0x0000000108087836 */ /* 0x000fe40000000000 */
[----:B------:R-:W-:Y:S02]  /*1ee0*/  VIADD R40, R40, 0x100 ;  /* 0x0000010028287836 */ /* 0x000fe40000000000 */
[----:B------:R-:W-:Y:S01]  /*1ef0*/  VIADD R9, R9, 0x100 ;  /* 0x0000010009097836 */ /* 0x000fe20000000000 */
[----:B------:R-:W-:Y:S01]  /*1f00*/  ISETP.NE.AND P1, PT, R8, RZ, PT ;  /* 0x000000ff0800720c */ /* 0x000fe20003f25270 */
[----:B--2---:R-:W-:-:S06]  /*1f10*/  DSETP.GEU.AND P0, PT, R6, R4, PT ;  /* 0x000000040600722a */ /* 0x004fcc0003f0e000 */
[----:B------:R-:W-:Y:S02]  /*1f20*/  FSEL R6, R4, R6, !P0 ;  /* 0x0000000604067208 */ /* 0x000fe40004000000 */
[----:B------:R-:W-:-:S04]  /*1f30*/  FSEL R7, R5, R7, !P0 ;  /* 0x0000000705077208 */ /* 0x000fc80004000000 */
[----:B------:R-:W-:Y:S05]  /*1f40*/  @P1 BRA `(.L_x_24) ;  /* 0xfffffffc00d81947 */ /* 0x000fea000383ffff */
.L_x_23:
[----:B------:R-:W-:Y:S05]  /*1f50*/  BSYNC.RECONVERGENT B2 ;  /* 0x0000000000027941 */ /* 0x000fea0003800200 */
.L_x_22:
[----:B------:R-:W-:Y:S05]  /*1f60*/  @!P2 BRA `(.L_x_21) ;  /* 0x000000080074a947 */ /* 0x000fea0003800000 */
[----:B------:R-:W0:Y:S01]  /*1f70*/  LDCU.64 UR8, c[0x0][0x380] ;  /* 0x00007000ff0877ac */ /* 0x000e220008000a00 */
[----:B------:R-:W-:Y:S01]  /*1f80*/  IMAD.IADD R9, R41, 0x1, -R40 ;  /* 0x0000000129097824 */ /* 0x000fe200078e0a28 */
[C---:B------:R-:W-:Y:S01]  /*1f90*/  IADD3 R5, P0, PT, R40.reuse, UR4, RZ ;  /* 0x0000000428057c10 */ /* 0x040fe2000ff1e0ff */
[----:B------:R-:W-:Y:S01]  /*1fa0*/  BSSY.RECONVERGENT B2, `(.L_x_25) ;  /* 0x0000059000027945 */ /* 0x000fe20003800200 */
[----:B------:R-:W-:Y:S02]  /*1fb0*/  VIADD R43, R40, UR4 ;  /* 0x00000004282b7c36 */ /* 0x000fe40008000000 */
[----:B------:R-:W-:Y:S01]  /*1fc0*/  ISETP.GT.AND P1, PT, R9, 0xc00, PT ;  /* 0x00000c000900780c */ /* 0x000fe20003f24270 */
[----:B------:R-:W-:Y:S01]  /*1fd0*/  IMAD.X R8, RZ, RZ, RZ, P0 ;  /* 0x000000ffff087224 */ /* 0x000fe200000e06ff */
[----:B0-----:R-:W-:-:S04]  /*1fe0*/  LEA R4, P0, R5, UR8, 0x3 ;  /* 0x0000000805047c11 */ /* 0x001fc8000f8018ff */
[----:B------:R-:W-:Y:S02]  /*1ff0*/  LEA.HI.X R5, R5, UR9, R8, 0x3, P0 ;  /* 0x0000000905057c11 */ /* 0x000fe400080f1c08 */
[----:B------:R-:W-:-:S05]  /*2000*/  IADD3 R4, P0, PT, R4, 0x1000, RZ ;  /* 0x0000100004047810 */ /* 0x000fca0007f1e0ff */
[----:B------:R-:W-:Y:S01]  /*2010*/  IMAD.X R5, RZ, RZ, R5, P0 ;  /* 0x000000ffff057224 */ /* 0x000fe200000e0605 */
[----:B------:R-:W-:Y:S01]  /*2020*/  PLOP3.LUT P0, PT, PT, PT, PT, 0x80, 0x8 ;  /* 0x000000000008781c */ /* 0x000fe20003f0f070 */
[----:B------:R-:W-:-:S12]  /*2030*/  @!P1 BRA `(.L_x_26) ;  /* 0x00000004003c9947 */ /* 0x000fd80003800000 */
[----:B------:R-:W-:Y:S01]  /*2040*/  PLOP3.LUT P0, PT, PT, PT, PT, 0x8, 0x80 ;  /* 0x000000000080781c */ /* 0x000fe20003f0e170 */
[----:B------:R-:W-:-:S12]  /*2050*/  VIADD R45, R41, 0xfffff400 ;  /* 0xfffff400292d7836 */ /* 0x000fd80000000000 */
.L_x_27:
[C---:B------:R-:W-:Y:S01]  /*2060*/  IMAD.WIDE.U32 R38, R43.reuse, 0x8, R2 ;  /* 0x000000082b267825 */ /* 0x040fe200078e0002 */
[----:B------:R-:W2:Y:S04]  /*2070*/  LDG.E.64.CONSTANT R8, desc[UR6][R4.64+-0x800] ;  /* 0xfff8000604087981 */ /* 0x000ea8000c1e9b00 */
[----:B------:R-:W3:Y:S04]  /*2080*/  LDG.E.64.CONSTANT R10, desc[UR6][R4.64] ;  /* 0x00000006040a7981 */ /* 0x000ee8000c1e9b00 */
[----:B------:R-:W4:Y:S01]  /*2090*/  LDG.E.64.CONSTANT R38, desc[UR6][R38.64] ;  /* 0x0000000626267981 */ /* 0x000f22000c1e9b00 */
[----:B------:R-:W-:-:S03]  /*20a0*/  VIADD R15, R43, 0x400 ;  /* 0x000004002b0f7836 */ /* 0x000fc60000000000 */
[----:B------:R-:W5:Y:S01]  /*20b0*/  LDG.E.64.CONSTANT R12, desc[UR6][R4.64+0x800] ;  /* 0x00080006040c7981 */ /* 0x000f62000c1e9b00 */
[----:B------:R-:W-:-:S03]  /*20c0*/  IMAD.WIDE.U32 R14, R15, 0x8, R2 ;  /* 0x000000080f0e7825 */ /* 0x000fc600078e0002 */
[----:B------:R-:W5:Y:S04]  /*20d0*/  LDG.E.64.CONSTANT R16, desc[UR6][R4.64+0x1800] ;  /* 0x0018000604107981 */ /* 0x000f68000c1e9b00 */
[----:B------:R-:W5:Y:S04]  /*20e0*/  LDG.E.64.CONSTANT R14, desc[UR6][R14.64] ;  /* 0x000000060e0e7981 */ /* 0x000f68000c1e9b00 */
[----:B------:R-:W5:Y:S01]  /*20f0*/  LDG.E.64.CONSTANT R18, desc[UR6][R4.64+0x2000] ;  /* 0x0020000604127981 */ /* 0x000f62000c1e9b00 */
        /* <DEDUP_REMOVED lines=11> */
[----:B------:R-:W5:Y:S04]  /*21b0*/  LDG.E.64.CONSTANT R34, desc[UR6][R4.64+0x6000] ;  /* 0x0060000604227981 */ /* 0x000f68000c1e9b00 */
[----:B------:R0:W5:Y:S01]  /*21c0*/  LDG.E.64.CONSTANT R36, desc[UR6][R4.64+0x6800] ;  /* 0x0068000604247981 */ /* 0x000162000c1e9b00 */
[----:B------:R-:W-:-:S05]  /*21d0*/  VIADD R40, R40, 0x1000 ;  /* 0x0000100028287836 */ /* 0x000fca0000000000 */
[----:B------:R-:W-:Y:S02]  /*21e0*/  ISETP.GE.AND P2, PT, R40, R45, PT ;  /* 0x0000002d2800720c */ /* 0x000fe40003f46270 */
[----:B0-----:R-:W-:Y:S01]  /*21f0*/  IADD3 R4, P3, PT, R4, 0x8000, RZ ;  /* 0x0000800004047810 */ /* 0x001fe20007f7e0ff */
[----:B------:R-:W-:-:S04]  /*2200*/  VIADD R43, R43, 0x1000 ;  /* 0x000010002b2b7836 */ /* 0x000fc80000000000 */
[----:B------:R-:W-:Y:S01]  /*2210*/  IMAD.X R5, RZ, RZ, R5, P3 ;  /* 0x000000ffff057224 */ /* 0x000fe200018e0605 */
[----:B----4-:R-:W-:-:S06]  /*2220*/  DSETP.GEU.AND P1, PT, R6, R38, PT ;  /* 0x000000260600722a */ /* 0x010fcc0003f2e000 */
[----:B------:R-:W-:Y:S02]  /*2230*/  FSEL R6, R38, R6, !P1 ;  /* 0x0000000626067208 */ /* 0x000fe40004800000 */
[----:B------:R-:W-:-:S06]  /*2240*/  FSEL R7, R39, R7, !P1 ;  /* 0x0000000727077208 */ /* 0x000fcc0004800000 */
[----:B--2---:R-:W-:-:S06]  /*2250*/  DSETP.GEU.AND P1, PT, R6, R8, PT ;  /* 0x000000080600722a */ /* 0x004fcc0003f2e000 */
[----:B------:R-:W-:Y:S02]  /*2260*/  FSEL R6, R8, R6, !P1 ;  /* 0x0000000608067208 */ /* 0x000fe40004800000 */
[----:B------:R-:W-:-:S06]  /*2270*/  FSEL R7, R9, R7, !P1 ;  /* 0x0000000709077208 */ /* 0x000fcc0004800000 */
[----:B---3--:R-:W-:-:S06]  /*2280*/  DSETP.GEU.AND P1, PT, R6, R10, PT ;  /* 0x0000000a0600722a */ /* 0x008fcc0003f2e000 */
[----:B------:R-:W-:Y:S02]  /*2290*/  FSEL R6, R10, R6, !P1 ;  /* 0x000000060a067208 */ /* 0x000fe40004800000 */
[----:B------:R-:W-:-:S06]  /*22a0*/  FSEL R7, R11, R7, !P1 ;  /* 0x000000070b077208 */ /* 0x000fcc0004800000 */
[----:B-----5:R-:W-:-:S06]  /*22b0*/  DSETP.GEU.AND P1, PT, R6, R12, PT ;  /* 0x0000000c0600722a */ /* 0x020fcc0003f2e000 */
        /* <DEDUP_REMOVED lines=39> */
.L_x_26:
[----:B------:R-:W-:Y:S05]  /*2530*/  BSYNC.RECONVERGENT B2 ;  /* 0x0000000000027941 */ /* 0x000fea0003800200 */
.L_x_25:
[----:B------:R-:W-:Y:S01]  /*2540*/  IMAD.IADD R8, R41, 0x1, -R40 ;  /* 0x0000000129087824 */ /* 0x000fe200078e0a28 */
[----:B------:R-:W-:Y:S04]  /*2550*/  BSSY.RECONVERGENT B2, `(.L_x_28) ;  /* 0x000002b000027945 */ /* 0x000fe80003800200 */
[----:B------:R-:W-:-:S13]  /*2560*/  ISETP.GT.AND P1, PT, R8, 0x400, PT ;  /* 0x000004000800780c */ /* 0x000fda0003f24270 */
[----:B------:R-:W-:Y:S05]  /*2570*/  @!P1 BRA `(.L_x_29) ;  /* 0x0000000000a09947 */ /* 0x000fea0003800000 */
        /* <DEDUP_REMOVED lines=9> */
[----:B------:R-:W5:Y:S04]  /*2610*/  LDG.E.64.CONSTANT R22, desc[UR6][R4.64+0x2000] ;  /* 0x0020000604167981 */ /* 0x000f68000c1e9b00 */
[----:B------:R0:W5:Y:S01]  /*2620*/  LDG.E.64.CONSTANT R8, desc[UR6][R4.64+0x2800] ;  /* 0x0028000604087981 */ /* 0x000162000c1e9b00 */
[----:B------:R-:W-:-:S02]  /*2630*/  VIADD R40, R40, 0x800 ;  /* 0x0000080028287836 */ /* 0x000fc40000000000 */
[----:B------:R-:W-:Y:S01]  /*2640*/  VIADD R43, R43, 0x800 ;  /* 0x000008002b2b7836 */ /* 0x000fe20000000000 */
[----:B0-----:R-:W-:-:S05]  /*2650*/  IADD3 R4, P2, PT, R4, 0x4000, RZ ;  /* 0x0000400004047810 */ /* 0x001fca0007f5e0ff */
        /* <DEDUP_REMOVED lines=22> */
[----:B------:R-:W-:Y:S01]  /*27c0*/  DSETP.GEU.AND P1, PT, R6, R8, PT ;  /* 0x000000080600722a */ /* 0x000fe20003f2e000 */
[----:B------:R-:W-:-:S05]  /*27d0*/  PLOP3.LUT P0, PT, PT, PT, PT, 0x8, 0x80 ;  /* 0x000000000080781c */ /* 0x000fca0003f0e170 */
[----:B------:R-:W-:Y:S02]  /*27e0*/  FSEL R6, R8, R6, !P1 ;  /* 0x0000000608067208 */ /* 0x000fe40004800000 */
[----:B------:R-:W-:-:S07]  /*27f0*/  FSEL R7, R9, R7, !P1 ;  /* 0x0000000709077208 */ /* 0x000fce0004800000 */
.L_x_29:
[----:B------:R-:W-:Y:S05]  /*2800*/  BSYNC.RECONVERGENT B2 ;  /* 0x0000000000027941 */ /* 0x000fea0003800200 */
.L_x_28:
[----:B------:R-:W-:-:S13]  /*2810*/  ISETP.LT.OR P0, PT, R40, R41, P0 ;  /* 0x000000292800720c */ /* 0x000fda0000701670 */
[----:B------:R-:W-:Y:S05]  /*2820*/  @!P0 BRA `(.L_x_21) ;  /* 0x0000000000448947 */ /* 0x000fea0003800000 */
[----:B------:R-:W-:Y:S01]  /*2830*/  IMAD.WIDE.U32 R2, R43, 0x8, R2 ;  /* 0x000000082b027825 */ /* 0x000fe200078e0002 */
[----:B------:R-:W2:Y:S04]  /*2840*/  LDG.E.64.CONSTANT R8, desc[UR6][R4.64+-0x800] ;  /* 0xfff8000604087981 */ /* 0x000ea8000c1e9b00 */
[----:B------:R-:W3:Y:S04]  /*2850*/  LDG.E.64.CONSTANT R10, desc[UR6][R4.64] ;  /* 0x00000006040a7981 */ /* 0x000ee8000c1e9b00 */
[----:B------:R-:W4:Y:S04]  /*2860*/  LDG.E.64.CONSTANT R2, desc[UR6][R2.64] ;  /* 0x0000000602027981 */ /* 0x000f28000c1e9b00 */
[----:B------:R-:W5:Y:S01]  /*2870*/  LDG.E.64.CONSTANT R12, desc[UR6][R4.64+0x800] ;  /* 0x00080006040c7981 */ /* 0x000f62000c1e9b00 */
        /* <DEDUP_REMOVED lines=11> */
[----:B------:R-:W-:-:S07]  /*2930*/  FSEL R7, R13, R3, !P0 ;  /* 0x000000030d077208 */ /* 0x000fce0004000000 */
.L_x_21:
[----:B------:R-:W-:Y:S05]  /*2940*/  BSYNC.RECONVERGENT B1 ;  /* 0x0000000000017941 */ /* 0x000fea0003800200 */
.L_x_19:
[----:B------:R-:W0:Y:S01]  /*2950*/  S2R R10, SR_LANEID ;  /* 0x00000000000a7919 */ /* 0x000e220000000000 */
[----:B------:R-:W-:Y:S04]  /*2960*/  SHFL.DOWN PT, R2, R6, 0x1, 0x1f ;  /* 0x08201f0006027f89 */ /* 0x000fe800000e0000 */
        /* <DEDUP_REMOVED lines=10> */
[----:B------:R-:W-:-:S02]  /*2a10*/  @!P2 MOV R7, 0x400 ;  /* 0x000004000007a802 */ /* 0x000fc40000000f00 */
        /* <DEDUP_REMOVED lines=8> */
[----:B------:R-:W-:Y:S01]  /*2aa0*/  SHFL.DOWN PT, R2, R4, 0x4, 0x1f ;  /* 0x08801f0004027f89 */ /* 0x000fe200000e0000 */
[----:B-1----:R-:W-:-:S03]  /*2ab0*/  @!P2 LEA R7, R8, R7, 0x18 ;  /* 0x000000070807a211 */ /* 0x002fc600078ec0ff */
[----:B------:R-:W0:Y:S02]  /*2ac0*/  SHFL.DOWN PT, R3, R5, 0x4, 0x1f ;  /* 0x08801f0005037f89 */ /* 0x000e2400000e0000 */
[----:B------:R-:W-:Y:S01]  /*2ad0*/  @!P2 IMAD.IADD R9, R6, 0x1, R7 ;  /* 0x000000010609a824 */ /* 0x000fe200078e0207 */
[----:B0-----:R-:W-:-:S06]  /*2ae0*/  DSETP.GEU.AND P0, PT, R4, R2, PT ;  /* 0x000000020400722a */ /* 0x001fcc0003f0e000 */
[----:B------:R-:W-:Y:S02]  /*2af0*/  @!P1 FSEL R4, R2, R4, !P0 ;  /* 0x0000000402049208 */ /* 0x000fe40004000000 */
[----:B------:R-:W-:Y:S02]  /*2b00*/  @!P1 FSEL R5, R3, R5, !P0 ;  /* 0x0000000503059208 */ /* 0x000fe40004000000 */
[----:B------:R-:W-:Y:S01]  /*2b10*/  ISETP.GT.AND P1, PT, R10, 0x17, PT ;  /* 0x000000170a00780c */ /* 0x000fe20003f24270 */
[----:B------:R-:W-:Y:S04]  /*2b20*/  SHFL.DOWN PT, R2, R4, 0x8, 0x1f ;  /* 0x09001f0004027f89 */ /* 0x000fe800000e0000 */
[----:B------:R-:W0:Y:S02]  /*2b30*/  SHFL.DOWN PT, R3, R5, 0x8, 0x1f ;  /* 0x09001f0005037f89 */ /* 0x000e2400000e0000 */
[----:B0-----:R-:W-:-:S06]  /*2b40*/  DSETP.GEU.AND P0, PT, R4, R2, PT ;  /* 0x000000020400722a */ /* 0x001fcc0003f0e000 */
[----:B------:R-:W-:Y:S02]  /*2b50*/  @!P1 FSEL R4, R2, R4, !P0 ;  /* 0x0000000402049208 */ /* 0x000fe40004000000 */
[----:B------:R-:W-:Y:S02]  /*2b60*/  @!P1 FSEL R5, R3, R5, !P0 ;  /* 0x0000000503059208 */ /* 0x000fe40004000000 */
[----:B------:R-:W-:Y:S01]  /*2b70*/  ISETP.GT.AND P1, PT, R10, 0xf, PT ;  /* 0x0000000f0a00780c */ /* 0x000fe20003f24270 */
[----:B------:R-:W-:Y:S04]  /*2b80*/  SHFL.DOWN PT, R2, R4, 0x10, 0x1f ;  /* 0x0a001f0004027f89 */ /* 0x000fe800000e0000 */
[----:B------:R-:W0:Y:S02]  /*2b90*/  SHFL.DOWN PT, R3, R5, 0x10, 0x1f ;  /* 0x0a001f0005037f89 */ /* 0x000e2400000e0000 */
[----:B0-----:R-:W-:-:S06]  /*2ba0*/  DSETP.GEU.AND P0, PT, R4, R2, PT ;  /* 0x000000020400722a */ /* 0x001fcc0003f0e000 */
[----:B------:R-:W-:Y:S02]  /*2bb0*/  FSEL R2, R2, R4, !P0 ;  /* 0x0000000402027208 */ /* 0x000fe40004000000 */
        /* <DEDUP_REMOVED lines=10> */
[----:B--2---:R-:W0:Y:S04]  /*2c60*/  LDS.128 R8, [UR4+0x10] ;  /* 0x00001004ff087984 */ /* 0x004e280008000c00 */
        /* <DEDUP_REMOVED lines=25> */
.L_x_2:
        /* <DEDUP_REMOVED lines=12> */
.L_x_32:
[----:B------:R-:W-:Y:S05]  /*2ec0*/  BSYNC.RECONVERGENT B1 ;  /* 0x0000000000017941 */ /* 0x000fea0003800200 */
.L_x_31:
        /* <DEDUP_REMOVED lines=17> */
.L_x_37:
        /* <DEDUP_REMOVED lines=12> */
.L_x_36:
[----:B------:R-:W-:Y:S05]  /*30a0*/  BSYNC.RECONVERGENT B2 ;  /* 0x0000000000027941 */ /* 0x000fea0003800200 */
.L_x_35:
        /* <DEDUP_REMOVED lines=9> */
.L_x_40:
        /* <DEDUP_REMOVED lines=74> */
.L_x_39:
[----:B------:R-:W-:Y:S05]  /*35e0*/  BSYNC.RECONVERGENT B2 ;  /* 0x0000000000027941 */ /* 0x000fea0003800200 */
.L_x_38:
        /* <DEDUP_REMOVED lines=42> */
.L_x_42:
[----:B------:R-:W-:Y:S05]  /*3890*/  BSYNC.RECONVERGENT B2 ;  /* 0x0000000000027941 */ /* 0x000fea0003800200 */
.L_x_41:
        /* <DEDUP_REMOVED lines=20> */
.L_x_34:
[----:B------:R-:W-:Y:S05]  /*39e0*/  BSYNC.RECONVERGENT B1 ;  /* 0x0000000000017941 */ /* 0x000fea0003800200 */
.L_x_33:
        /* <DEDUP_REMOVED lines=14> */
[----:B------:R-:W-:Y:S01]  /*3ad0*/  IMAD.MOV.U32 R2, RZ, RZ, R9 ;  /* 0x000000ffff027224 */ /* 0x000fe200078e0009 */
[----:B------:R-:W-:Y:S01]  /*3ae0*/  @!P2 MOV R4, 0x400 ;  /* 0x000004000004a802 */ /* 0x000fe20000000f00 */
[----:B------:R-:W-:Y:S01]  /*3af0*/  IMAD.MOV.U32 R3, RZ, RZ, R11 ;  /* 0x000000ffff037224 */ /* 0x000fe200078e000b */
[----:B------:R-:W0:Y:S01]  /*3b00*/  SHFL.DOWN PT, R7, R11, 0x2, 0x1f ;  /* 0x08401f000b077f89 */ /* 0x000e2200000e0000 */
[----:B------:R-:W-:Y:S01]  /*3b10*/  @!P2 SHF.R.U32.HI R0, RZ, 0x2, R5 ;  /* 0x00000002ff00a819 */ /* 0x000fe20000011605 */
[----:B------:R-:W1:Y:S03]  /*3b20*/  @!P2 S2R R13, SR_CgaCtaId ;  /* 0x00000000000da919 */ /* 0x000e660000008800 */
[----:B------:R-:W-:Y:S01]  /*3b30*/  @!P2 LOP3.LUT R0, R0, 0xf8, RZ, 0xc0, !PT ;  /* 0x000000f80000a812 */ /* 0x000fe200078ec0ff */
[----:B0-----:R-:W-:-:S06]  /*3b40*/  DSETP.GEU.AND P0, PT, R2, R6, PT ;  /* 0x000000060200722a */ /* 0x001fcc0003f0e000 */
[----:B------:R-:W-:Y:S02]  /*3b50*/  @!P1 FSEL R9, R6, R9, !P0 ;  /* 0x0000000906099208 */ /* 0x000fe40004000000 */
[----:B------:R-:W-:Y:S02]  /*3b60*/  @!P1 FSEL R11, R7, R11, !P0 ;  /* 0x0000000b070b9208 */ /* 0x000fe40004000000 */
[----:B------:R-:W-:Y:S01]  /*3b70*/  ISETP.GT.AND P1, PT, R8, 0x1b, PT ;  /* 0x0000001b0800780c */ /* 0x000fe20003f24270 */
[----:B------:R-:W-:Y:S01]  /*3b80*/  SHFL.DOWN PT, R2, R9, 0x4, 0x1f ;  /* 0x08801f0009027f89 */ /* 0x000fe200000e0000 */
[----:B------:R-:W-:Y:S01]  /*3b90*/  IMAD.MOV.U32 R6, RZ, RZ, R9 ;  /* 0x000000ffff067224 */ /* 0x000fe200078e0009 */
[----:B-1----:R-:W-:Y:S01]  /*3ba0*/  @!P2 LEA R13, R13, R4, 0x18 ;  /* 0x000000040d0da211 */ /* 0x002fe200078ec0ff */
[----:B------:R-:W-:Y:S01]  /*3bb0*/  IMAD.MOV.U32 R7, RZ, RZ, R11 ;  /* 0x000000ffff077224 */ /* 0x000fe200078e000b */
[----:B------:R-:W0:Y:S03]  /*3bc0*/  SHFL.DOWN PT, R3, R11, 0x4, 0x1f ;  /* 0x08801f000b037f89 */ /* 0x000e2600000e0000 */
[----:B------:R-:W-:-:S02]  /*3bd0*/  @!P2 IMAD.IADD R13, R0, 0x1, R13 ;  /* 0x00000001000da824 */ /* 0x000fc400078e020d */
[----:B0-----:R-:W-:-:S06]  /*3be0*/  DSETP.GEU.AND P0, PT, R6, R2, PT ;  /* 0x000000020600722a */ /* 0x001fcc0003f0e000 */
[----:B------:R-:W-:Y:S02]  /*3bf0*/  @!P1 FSEL R9, R2, R9, !P0 ;  /* 0x0000000902099208 */ /* 0x000fe40004000000 */
[----:B------:R-:W-:Y:S02]  /*3c00*/  @!P1 FSEL R11, R3, R11, !P0 ;  /* 0x0000000b030b9208 */ /* 0x000fe40004000000 */
[----:B------:R-:W-:Y:S01]  /*3c10*/  ISETP.GT.AND P1, PT, R8, 0x17, PT ;  /* 0x000000170800780c */ /* 0x000fe20003f24270 */
[----:B------:R-:W-:Y:S01]  /*3c20*/  SHFL.DOWN PT, R2, R9, 0x8, 0x1f ;  /* 0x09001f0009027f89 */ /* 0x000fe200000e0000 */
[----:B------:R-:W-:Y:S02]  /*3c30*/  IMAD.MOV.U32 R6, RZ, RZ, R9 ;  /* 0x000000ffff067224 */ /* 0x000fe400078e0009 */
[----:B------:R-:W-:Y:S01]  /*3c40*/  IMAD.MOV.U32 R7, RZ, RZ, R11 ;  /* 0x000000ffff077224 */ /* 0x000fe200078e000b */
[----:B------:R-:W0:Y:S05]  /*3c50*/  SHFL.DOWN PT, R3, R11, 0x8, 0x1f ;  /* 0x09001f000b037f89 */ /* 0x000e2a00000e0000 */
        /* <DEDUP_REMOVED lines=20> */
[----:B------:R-:W0:Y:S04]  /*3da0*/  LDS.128 R8, [UR4+0x10] ;  /* 0x00001004ff087984 */ /* 0x000e280008000c00 */
[----:B-1----:R-:W1:Y:S01]  /*3db0*/  LDS.128 R12, [UR4+0x20] ;  /* 0x00002004ff0c7984 */ /* 0x002e620008000c00 */
        /* <DEDUP_REMOVED lines=24> */
.L_x_43:
        /* <DEDUP_REMOVED lines=20> */
[----:B------:R-:W0:Y:S05]  /*4080*/  SHFL.DOWN PT, R7, R0, 0x2, R11 ;  /* 0x0840000000077989 */ /* 0x000e2a00000e000b */
[----:B0-----:R-:W-:-:S06]  /*4090*/  DSETP.GEU.AND P0, PT, R2, R6, PT ;  /* 0x000000060200722a */ /* 0x001fcc0003f0e000 */
[----:B------:R-:W-:Y:S01]  /*40a0*/  @!P1 FSEL R9, R6, R9, !P0 ;  /* 0x0000000906099208 */ /* 0x000fe20004000000 */
[----:B------:R-:W-:Y:S01]  /*40b0*/  VIADD R6, R8, 0x4 ;  /* 0x0000000408067836 */ /* 0x000fe20000000000 */
[----:B------:R-:W-:-:S03]  /*40c0*/  @!P1 FSEL R0, R7, R0, !P0 ;  /* 0x0000000007009208 */ /* 0x000fc60004000000 */
[----:B------:R-:W-:Y:S01]  /*40d0*/  SHFL.DOWN PT, R2, R9, 0x4, R11 ;  /* 0x0880000009027989 */ /* 0x000fe200000e000b */
[----:B------:R-:W-:Y:S01]  /*40e0*/  ISETP.GT.AND P1, PT, R6, R11, PT ;  /* 0x0000000b0600720c */ /* 0x000fe20003f24270 */
[----:B------:R-:W-:Y:S02]  /*40f0*/  IMAD.MOV.U32 R6, RZ, RZ, R9 ;  /* 0x000000ffff067224 */ /* 0x000fe400078e0009 */
[----:B------:R-:W0:Y:S01]  /*4100*/  SHFL.DOWN PT, R3, R0, 0x4, R11 ;  /* 0x0880000000037989 */ /* 0x000e2200000e000b */
[----:B------:R-:W-:-:S06]  /*4110*/  IMAD.MOV.U32 R7, RZ, RZ, R0 ;  /* 0x000000ffff077224 */ /* 0x000fcc00078e0000 */
[----:B0-----:R-:W-:Y:S01]  /*4120*/  DSETP.GEU.AND P0, PT, R6, R2, PT ;  /* 0x000000020600722a */ /* 0x001fe20003f0e000 */
[----:B------:R-:W-:-:S05]  /*4130*/  VIADD R6, R8, 0x8 ;  /* 0x0000000808067836 */ /* 0x000fca0000000000 */
        /* <DEDUP_REMOVED lines=15> */
[----:B------:R-:W-:Y:S02]  /*4230*/  IMAD.MOV.U32 R6, RZ, RZ, R9 ;  /* 0x000000ffff067224 */ /* 0x000fe400078e0009 */
[----:B------:R-:W-:Y:S01]  /*4240*/  IMAD.MOV.U32 R7, RZ, RZ, R0 ;  /* 0x000000ffff077224 */ /* 0x000fe200078e0000 */
[----:B------:R-:W0:Y:S05]  /*4250*/  SHFL.DOWN PT, R3, R0, 0x10, R11 ;  /* 0x0a00000000037989 */ /* 0x000e2a00000e000b */
[----:B0-----:R-:W-:Y:S01]  /*4260*/  DSETP.GEU.AND P1, PT, R6, R2, PT ;  /* 0x000000020600722a */ /* 0x001fe20003f2e000 */
[----:B------:R-:W-:-:S02]  /*4270*/  @!P0 MOV R7, 0x400 ;  /* 0x0000040000078802 */ /* 0x000fc40000000f00 */
[----:B------:R-:W-:Y:S02]  /*4280*/  @!P0 SHF.R.U32.HI R6, RZ, 0x2, R5 ;  /* 0x00000002ff068819 */ /* 0x000fe40000011605 */
[----:B-1----:R-:W-:Y:S02]  /*4290*/  @!P0 LEA R7, R10, R7, 0x18 ;  /* 0x000000070a078211 */ /* 0x002fe400078ec0ff */
[----:B------:R-:W-:Y:S02]  /*42a0*/  @!P0 LOP3.LUT R6, R6, 0xf8, RZ, 0xc0, !PT ;  /* 0x000000f806068812 */ /* 0x000fe400078ec0ff */
[----:B------:R-:W-:Y:S02]  /*42b0*/  @!P2 FSEL R9, R2, R9, !P1 ;  /* 0x000000090209a208 */ /* 0x000fe40004800000 */
[----:B------:R-:W-:Y:S01]  /*42c0*/  @!P2 FSEL R0, R3, R0, !P1 ;  /* 0x000000000300a208 */ /* 0x000fe20004800000 */
[----:B------:R-:W-:Y:S02]  /*42d0*/  @!P0 IMAD.IADD R3, R6, 0x1, R7 ;  /* 0x0000000106038824 */ /* 0x000fe400078e0207 */
[----:B------:R-:W-:-:S02]  /*42e0*/  IMAD.MOV.U32 R6, RZ, RZ, R9 ;  /* 0x000000ffff067224 */ /* 0x000fc400078e0009 */
[----:B------:R-:W-:-:S05]  /*42f0*/  IMAD.MOV.U32 R7, RZ, RZ, R0 ;  /* 0x000000ffff077224 */ /* 0x000fca00078e0000 */
[----:B------:R1:W-:Y:S01]  /*4300*/  @!P0 STS.64 [R3+0x8], R6 ;  /* 0x0000080603008388 */ /* 0x0003e20000000a00 */
[----:B------:R-:W-:Y:S01]  /*4310*/  BAR.SYNC.DEFER_BLOCKING 0x0 ;  /* 0x0000000000007b1d */ /* 0x000fe20000010000 */
[----:B------:R-:W-:-:S13]  /*4320*/  ISETP.NE.AND P0, PT, R5, RZ, PT ;  /* 0x000000ff0500720c */ /* 0x000fda0003f05270 */
[----:B-1----:R-:W-:Y:S05]  /*4330*/  @P0 BRA `(.L_x_17) ;  /* 0x0000001800340947 */ /* 0x002fea0003800000 */
[----:B------:R-:W0:Y:S01]  /*4340*/  S2UR UR5, SR_CgaCtaId ;  /* 0x00000000000579c3 */ /* 0x000e220000008800 */
[----:B------:R-:W-:Y:S01]  /*4350*/  UMOV UR4, 0x400 ;  /* 0x0000040000047882 */ /* 0x000fe20000000000 */
[C---:B------:R-:W-:Y:S02]  /*4360*/  ISETP.GT.AND P3, PT, R4.reuse, 0x20, PT ;  /* 0x000000200400780c */ /* 0x040fe40003f64270 */
        /* <DEDUP_REMOVED lines=10> */
[----:B------:R-:W-:Y:S01]  /*4410*/  ISETP.GT.AND P1, PT, R4, 0x60, PT ;  /* 0x000000600400780c */ /* 0x000fe20003f24270 */
[----:B------:R-:W-:Y:S02]  /*4420*/  IMAD.MOV.U32 R2, RZ, RZ, R6 ;  /* 0x000000ffff027224 */ /* 0x000fe400078e0006 */
        /* <DEDUP_REMOVED lines=29> */
.L_x_30:
[----:B------:R-:W0:Y:S01]  /*4600*/  S2R R41, SR_TID.X ;  /* 0x0000000000297919 */ /* 0x000e220000002100 */
[----:B------:R-:W0:Y:S02]  /*4610*/  LDC.64 R6, c[0x0][0x380] ;  /* 0x0000e000ff067b82 */ /* 0x000e240000000a00 */
[----:B0-----:R-:W-:-:S05]  /*4620*/  IMAD.WIDE.U32 R6, R41, 0x8, R6 ;  /* 0x0000000829067825 */ /* 0x001fca00078e0006 */
[----:B------:R-:W2:Y:S04]  /*4630*/  LDG.E.64.CONSTANT R20, desc[UR6][R6.64] ;  /* 0x0000000606147981 */ /* 0x000ea8000c1e9b00 */
[----:B------:R-:W2:Y:S04]  /*4640*/  LDG.E.64.CONSTANT R2, desc[UR6][R6.64+0x800] ;  /* 0x0008000606027981 */ /* 0x000ea8000c1e9b00 */
[----:B------:R-:W3:Y:S04]  /*4650*/  LDG.E.64.CONSTANT R8, desc[UR6][R6.64+0x1000] ;  /* 0x0010000606087981 */ /* 0x000ee8000c1e9b00 */
[----:B------:R-:W4:Y:S04]  /*4660*/  LDG.E.64.CONSTANT R10, desc[UR6][R6.64+0x1800] ;  /* 0x00180006060a7981 */ /* 0x000f28000c1e9b00 */
[----:B------:R-:W5:Y:S04]  /*4670*/  LDG.E.64.CONSTANT R12, desc[UR6][R6.64+0x2000] ;  /* 0x00200006060c7981 */ /* 0x000f68000c1e9b00 */
[----:B------:R-:W5:Y:S04]  /*4680*/  LDG.E.64.CONSTANT R14, desc[UR6][R6.64+0x2800] ;  /* 0x00280006060e7981 */ /* 0x000f68000c1e9b00 */
[----:B------:R-:W5:Y:S04]  /*4690*/  LDG.E.64.CONSTANT R16, desc[UR6][R6.64+0x3000] ;  /* 0x0030000606107981 */ /* 0x000f68000c1e9b00 */
[----:B------:R-:W5:Y:S01]  /*46a0*/  LDG.E.64.CONSTANT R18, desc[UR6][R6.64+0x3800] ;  /* 0x0038000606127981 */ /* 0x000f62000c1e9b00 */
[----:B------:R-:W-:Y:S01]  /*46b0*/  ISETP.GE.U32.AND P1, PT, R4, 0x1000, PT ;  /* 0x000010000400780c */ /* 0x000fe20003f26070 */
[----:B------:R-:W-:Y:S01]  /*46c0*/  IMAD.MOV.U32 R45, RZ, RZ, 0x800 ;  /* 0x00000800ff2d7424 */ /* 0x000fe200078e00ff */
[----:B--2---:R-:W-:-:S06]  /*46d0*/  DSETP.GEU.AND P0, PT, R20, R2, PT ;  /* 0x000000021400722a */ /* 0x004fcc0003f0e000 */
        /* <DEDUP_REMOVED lines=21> */
[----:B------:R-:W0:Y:S01]  /*4830*/  LDC R24, c[0x0][0x390] ;  /* 0x0000e400ff187b82 */ /* 0x000e220000000800 */
[----:B------:R-:W-:Y:S02]  /*4840*/  VIADD R0, R4, 0xfffff800 ;  /* 0xfffff80004007836 */ /* 0x000fe40000000000 */
[----:B------:R-:W-:-:S07]  /*4850*/  IMAD.MOV.U32 R45, RZ, RZ, 0x800 ;  /* 0x00000800ff2d7424 */ /* 0x000fce00078e00ff */
.L_x_46:
[----:B------:R-:W-:-:S05]  /*4860*/  IMAD.WIDE R4, R45, 0x8, R6 ;  /* 0x000000082d047825 */ /* 0x000fca00078e0206 */
[----:B------:R-:W2:Y:S04]  /*4870*/  LDG.E.64.CONSTANT R10, desc[UR6][R4.64] ;  /* 0x00000006040a7981 */ /* 0x000ea8000c1e9b00 */
[----:B------:R-:W3:Y:S04]  /*4880*/  LDG.E.64.CONSTANT R12, desc[UR6][R4.64+0x800] ;  /* 0x00080006040c7981 */ /* 0x000ee8000c1e9b00 */
[----:B------:R-:W4:Y:S04]  /*4890*/  LDG.E.64.CONSTANT R14, desc[UR6][R4.64+0x1000] ;  /* 0x00100006040e7981 */ /* 0x000f28000c1e9b00 */
[----:B------:R-:W5:Y:S04]  /*48a0*/  LDG.E.64.CONSTANT R16, desc[UR6][R4.64+0x1800] ;  /* 0x0018000604107981 */ /* 0x000f68000c1e9b00 */
[----:B------:R-:W5:Y:S04]  /*48b0*/  LDG.E.64.CONSTANT R18, desc[UR6][R4.64+0x2000] ;  /* 0x0020000604127981 */ /* 0x000f68000c1e9b00 */
[----:B------:R-:W5:Y:S04]  /*48c0*/  LDG.E.64.CONSTANT R20, desc[UR6][R4.64+0x2800] ;  /* 0x0028000604147981 */ /* 0x000f68000c1e9b00 */
[----:B------:R-:W5:Y:S04]  /*48d0*/  LDG.E.64.CONSTANT R22, desc[UR6][R4.64+0x3000] ;  /* 0x0030000604167981 */ /* 0x000f68000c1e9b00 */
[----:B------:R0:W5:Y:S02]  /*48e0*/  LDG.E.64.CONSTANT R8, desc[UR6][R4.64+0x3800] ;  /* 0x0038000604087981 */ /* 0x000164000c1e9b00 */
[----:B0-----:R-:W-:-:S04]  /*48f0*/  IMAD.MOV.U32 R4, RZ, RZ, R24 ;  /* 0x000000ffff047224 */ /* 0x001fc800078e0018 */
[----:B------:R-:W-:-:S05]  /*4900*/  IMAD.IADD R5, R4, 0x1, -R45 ;  /* 0x0000000104057824 */ /* 0x000fca00078e0a2d */
[----:B------:R-:W-:Y:S01]  /*4910*/  ISETP.GE.AND P1, PT, R5, 0x800, PT ;  /* 0x000008000500780c */ /* 0x000fe20003f26270 */
        /* <DEDUP_REMOVED lines=25> */
[----:B------:R-:W-:-:S05]  /*4ab0*/  VIADD R45, R45, 0x800 ;  /* 0x000008002d2d7836 */ /* 0x000fca0000000000 */
[----:B------:R-:W-:-:S13]  /*4ac0*/  ISETP.GT.AND P0, PT, R45, R0, PT ;  /* 0x000000002d00720c */ /* 0x000fda0003f04270 */
[----:B------:R-:W-:Y:S05]  /*4ad0*/  @!P0 BRA `(.L_x_46) ;  /* 0xfffffffc00608947 */ /* 0x000fea000383ffff */
.L_x_44:
[----:B------:R-:W-:-:S13]  /*4ae0*/  ISETP.GE.AND P0, PT, R45, R4, PT ;  /* 0x000000042d00720c */ /* 0x000fda0003f06270 */
[----:B------:R-:W-:Y:S05]  /*4af0*/  @P0 BRA `(.L_x_45) ;  /* 0x0000000800fc0947 */ /* 0x000fea0003800000 */
[----:B------:R-:W-:Y:S01]  /*4b00*/  IMAD.IADD R0, R4, 0x1, -R45 ;  /* 0x0000000104007824 */ /* 0x000fe200078e0a2d */
[----:B------:R-:W-:Y:S04]  /*4b10*/  BSSY.RECONVERGENT B1, `(.L_x_45) ;  /* 0x00000bd000017945 */ /* 0x000fe80003800200 */
[----:B------:R-:W-:-:S13]  /*4b20*/  ISETP.GE.AND P0, PT, R41, R0, PT ;  /* 0x000000002900720c */ /* 0x000fda0003f06270 */
[----:B------:R-:W-:Y:S05]  /*4b30*/  @P0 BRA `(.L_x_47) ;  /* 0x0000000800e80947 */ /* 0x000fea0003800000 */
[----:B------:R-:W-:Y:S01]  /*4b40*/  LOP3.LUT R5, RZ, R41, RZ, 0x33, !PT ;  /* 0x00000029ff057212 */ /* 0x000fe200078e33ff */
[----:B------:R-:W-:Y:S01]  /*4b50*/  BSSY.RECONVERGENT B2, `(.L_x_48) ;  /* 0x0000017000027945 */ /* 0x000fe20003800200 */
[----:B------:R-:W-:Y:S02]  /*4b60*/  IMAD.MOV.U32 R43, RZ, RZ, R41 ;  /* 0x000000ffff2b7224 */ /* 0x000fe400078e0029 */
[----:B------:R-:W-:-:S04]  /*4b70*/  IADD3 R4, PT, PT, -R45, R4, R5 ;  /* 0x000000042d047210 */ /* 0x000fc80007ffe105 */
[C---:B------:R-:W-:Y:S02]  /*4b80*/  LOP3.LUT R5, R4.reuse, 0x300, RZ, 0xc0, !PT ;  /* 0x0000030004057812 */ /* 0x040fe400078ec0ff */
[----:B------:R-:W-:Y:S02]  /*4b90*/  ISETP.GE.U32.AND P2, PT, R4, 0x300, PT ;  /* 0x000003000400780c */ /* 0x000fe40003f46070 */
[----:B------:R-:W-:-:S13]  /*4ba0*/  ISETP.NE.AND P0, PT, R5, 0x300, PT ;  /* 0x000003000500780c */ /* 0x000fda0003f05270 */
[----:B------:R-:W-:Y:S05]  /*4bb0*/  @!P0 BRA `(.L_x_49) ;  /* 0x0000000000408947 */ /* 0x000fea0003800000 */
[----:B------:R-:W0:Y:S01]  /*4bc0*/  LDC.64 R6, c[0x0][0x380] ;  /* 0x0000e000ff067b82 */ /* 0x000e220000000a00 */
[----:B------:R-:W-:Y:S01]  /*4bd0*/  LEA.HI R4, R4, 0x1, RZ, 0x18 ;  /* 0x0000000104047811 */ /* 0x000fe200078fc0ff */
[----:B------:R-:W-:Y:S02]  /*4be0*/  IMAD.IADD R9, R41, 0x1, R45 ;  /* 0x0000000129097824 */ /* 0x000fe400078e022d */
[----:B------:R-:W-:Y:S01]  /*4bf0*/  IMAD.MOV.U32 R43, RZ, RZ, R41 ;  /* 0x000000ffff2b7224 */ /* 0x000fe200078e0029 */
[----:B------:R-:W-:-:S05]  /*4c00*/  LOP3.LUT R4, R4, 0x3, RZ, 0xc0, !PT ;  /* 0x0000000304047812 */ /* 0x000fca00078ec0ff */
[----:B------:R-:W-:-:S07]  /*4c10*/  IMAD.MOV R8, RZ, RZ, -R4 ;  /* 0x000000ffff087224 */ /* 0x000fce00078e0a04 */
.L_x_50:
[----:B0-----:R-:W-:-:S06]  /*4c20*/  IMAD.WIDE.U32 R4, R9, 0x8, R6 ;  /* 0x0000000809047825 */ /* 0x001fcc00078e0006 */
        /* <DEDUP_REMOVED lines=9> */
.L_x_49:
[----:B------:R-:W-:Y:S05]  /*4cc0*/  BSYNC.RECONVERGENT B2 ;  /* 0x0000000000027941 */ /* 0x000fea0003800200 */
.L_x_48:
[----:B------:R-:W-:Y:S05]  /*4cd0*/  @!P2 BRA `(.L_x_47) ;  /* 0x000000080080a947 */ /* 0x000fea0003800000 */
[----:B------:R-:W0:Y:S01]  /*4ce0*/  LDCU.64 UR4, c[0x0][0x380] ;  /* 0x00007000ff0477ac */ /* 0x000e220008000a00 */
[----:B------:R-:W-:Y:S01]  /*4cf0*/  IMAD.IADD R7, R0, 0x1, -R43 ;  /* 0x0000000100077824 */ /* 0x000fe200078e0a2b */
[C---:B------:R-:W-:Y:S01]  /*4d00*/  IADD3 R5, P0, PT, R43.reuse, R45, RZ ;  /* 0x0000002d2b057210 */ /* 0x040fe20007f1e0ff */
[----:B------:R-:W-:Y:S01]  /*4d10*/  BSSY.RECONVERGENT B2, `(.L_x_51) ;  /* 0x000005a000027945 */ /* 0x000fe20003800200 */
[----:B------:R-:W-:Y:S02]  /*4d20*/  IMAD.IADD R45, R43, 0x1, R45 ;  /* 0x000000012b2d7824 */ /* 0x000fe400078e022d */
        /* <DEDUP_REMOVED lines=8> */
[----:B------:R-:W0:Y:S01]  /*4db0*/  LDC.64 R6, c[0x0][0x380] ;  /* 0x0000e000ff067b82 */ /* 0x000e220000000a00 */
[----:B------:R-:W-:Y:S01]  /*4dc0*/  PLOP3.LUT P0, PT, PT, PT, PT, 0x8, 0x80 ;  /* 0x000000000080781c */ /* 0x000fe20003f0e170 */
[----:B------:R-:W-:-:S12]  /*4dd0*/  VIADD R40, R0, 0xfffff400 ;  /* 0xfffff40000287836 */ /* 0x000fd80000000000 */
.L_x_53:
[C---:B0-----:R-:W-:Y:S01]  /*4de0*/  IMAD.WIDE.U32 R38, R45.reuse, 0x8, R6 ;  /* 0x000000082d267825 */ /* 0x041fe200078e0006 */
        /* <DEDUP_REMOVED lines=76> */
.L_x_52:
[----:B------:R-:W-:Y:S05]  /*52b0*/  BSYNC.RECONVERGENT B2 ;  /* 0x0000000000027941 */ /* 0x000fea0003800200 */
.L_x_51:
[----:B------:R-:W-:Y:S01]  /*52c0*/  IMAD.IADD R6, R0, 0x1, -R43 ;  /* 0x0000000100067824 */ /* 0x000fe200078e0a2b */
[----:B------:R-:W-:Y:S04]  /*52d0*/  BSSY.RECONVERGENT B2, `(.L_x_54) ;  /* 0x000002c000027945 */ /* 0x000fe80003800200 */
[----:B------:R-:W-:-:S13]  /*52e0*/  ISETP.GT.AND P1, PT, R6, 0x400, PT ;  /* 0x000004000600780c */ /* 0x000fda0003f24270 */
[----:B------:R-:W-:Y:S05]  /*52f0*/  @!P1 BRA `(.L_x_55) ;  /* 0x0000000000a49947 */ /* 0x000fea0003800000 */
[----:B------:R-:W0:Y:S01]  /*5300*/  LDC.64 R16, c[0x0][0x380] ;  /* 0x0000e000ff107b82 */ /* 0x000e220000000a00 */
[----:B------:R-:W2:Y:S04]  /*5310*/  LDG.E.64.CONSTANT R10, desc[UR6][R4.64+-0x800] ;  /* 0xfff80006040a7981 */ /* 0x000ea8000c1e9b00 */
[----:B------:R-:W3:Y:S01]  /*5320*/  LDG.E.64.CONSTANT R12, desc[UR6][R4.64] ;  /* 0x00000006040c7981 */ /* 0x000ee2000c1e9b00 */
[----:B------:R-:W-:-:S03]  /*5330*/  VIADD R7, R45, 0x400 ;  /* 0x000004002d077836 */ /* 0x000fc60000000000 */
[----:B------:R-:W4:Y:S04]  /*5340*/  LDG.E.64.CONSTANT R14, desc[UR6][R4.64+0x800] ;  /* 0x00080006040e7981 */ /* 0x000f28000c1e9b00 */
[----:B------:R-:W5:Y:S04]  /*5350*/  LDG.E.64.CONSTANT R18, desc[UR6][R4.64+0x1800] ;  /* 0x0018000604127981 */ /* 0x000f68000c1e9b00 */
[----:B------:R-:W5:Y:S01]  /*5360*/  LDG.E.64.CONSTANT R20, desc[UR6][R4.64+0x2000] ;  /* 0x0020000604147981 */ /* 0x000f62000c1e9b00 */
[----:B0-----:R-:W-:-:S06]  /*5370*/  IMAD.WIDE.U32 R8, R45, 0x8, R16 ;  /* 0x000000082d087825 */ /* 0x001fcc00078e0010 */
[----:B------:R-:W2:Y:S01]  /*5380*/  LDG.E.64.CONSTANT R8, desc[UR6][R8.64] ;  /* 0x0000000608087981 */ /* 0x000ea2000c1e9b00 */
[----:B------:R-:W-:-:S03]  /*5390*/  IMAD.WIDE.U32 R16, R7, 0x8, R16 ;  /* 0x0000000807107825 */ /* 0x000fc600078e0010 */
[----:B------:R0:W5:Y:S04]  /*53a0*/  LDG.E.64.CONSTANT R6, desc[UR6][R4.64+0x2800] ;  /* 0x0028000604067981 */ /* 0x000168000c1e9b00 */
[----:B------:R-:W5:Y:S01]  /*53b0*/  LDG.E.64.CONSTANT R16, desc[UR6][R16.64] ;  /* 0x0000000610107981 */ /* 0x000f62000c1e9b00 */
[----:B------:R-:W-:Y:S01]  /*53c0*/  VIADD R43, R43, 0x800 ;  /* 0x000008002b2b7836 */ /* 0x000fe20000000000 */
[----:B0-----:R-:W-:Y:S01]  /*53d0*/  IADD3 R4, P2, PT, R4, 0x4000, RZ ;  /* 0x0000400004047810 */ /* 0x001fe20007f5e0ff */
[----:B------:R-:W-:-:S04]  /*53e0*/  VIADD R45, R45, 0x800 ;  /* 0x000008002d2d7836 */ /* 0x000fc80000000000 */
[----:B------:R-:W-:Y:S01]  /*53f0*/  IMAD.X R5, RZ, RZ, R5, P2 ;  /* 0x000000ffff057224 */ /* 0x000fe200010e0605 */
        /* <DEDUP_REMOVED lines=25> */
.L_x_55:
[----:B------:R-:W-:Y:S05]  /*5590*/  BSYNC.RECONVERGENT B2 ;  /* 0x0000000000027941 */ /* 0x000fea0003800200 */
.L_x_54:
[----:B------:R-:W-:-:S13]  /*55a0*/  ISETP.LT.OR P0, PT, R43, R0, P0 ;  /* 0x000000002b00720c */ /* 0x000fda0000701670 */
[----:B------:R-:W-:Y:S05]  /*55b0*/  @!P0 BRA `(.L_x_47) ;  /* 0x0000000000488947 */ /* 0x000fea0003800000 */
[----:B------:R-:W0:Y:S01]  /*55c0*/  LDC.64 R6, c[0x0][0x380] ;  /* 0x0000e000ff067b82 */ /* 0x000e220000000a00 */
[----:B------:R-:W2:Y:S04]  /*55d0*/  LDG.E.64.CONSTANT R8, desc[UR6][R4.64+-0x800] ;  /* 0xfff8000604087981 */ /* 0x000ea8000c1e9b00 */
[----:B------:R-:W3:Y:S04]  /*55e0*/  LDG.E.64.CONSTANT R10, desc[UR6][R4.64] ;  /* 0x00000006040a7981 */ /* 0x000ee8000c1e9b00 */
[----:B------:R-:W4:Y:S01]  /*55f0*/  LDG.E.64.CONSTANT R12, desc[UR6][R4.64+0x800] ;  /* 0x00080006040c7981 */ /* 0x000f22000c1e9b00 */
[----:B0-----:R-:W-:-:S06]  /*5600*/  IMAD.WIDE.U32 R6, R45, 0x8, R6 ;  /* 0x000000082d067825 */ /* 0x001fcc00078e0006 */
[----:B------:R-:W5:Y:S02]  /*5610*/  LDG.E.64.CONSTANT R6, desc[UR6][R6.64] ;  /* 0x0000000606067981 */ /* 0x000f64000c1e9b00 */
[----:B-----5:R-:W-:-:S06]  /*5620*/  DSETP.GEU.AND P0, PT, R2, R6, PT ;  /* 0x000000060200722a */ /* 0x020fcc0003f0e000 */
        /* <DEDUP_REMOVED lines=10> */
[----:B------:R-:W-:-:S07]  /*56d0*/  FSEL R3, R13, R3, !P0 ;  /* 0x000000030d037208 */ /* 0x000fce0004000000 */
.L_x_47:
[----:B------:R-:W-:Y:S05]  /*56e0*/  BSYNC.RECONVERGENT B1 ;  /* 0x0000000000017941 */ /* 0x000fea0003800200 */
.L_x_45:
        /* <DEDUP_REMOVED lines=54> */
[----:B------:R-:W1:Y:S01]  /*5a50*/  S2UR UR5, SR_CgaCtaId ;  /* 0x00000000000579c3 */ /* 0x000e620000008800 */
[----:B------:R-:W-:Y:S02]  /*5a60*/  UMOV UR4, 0x400 ;  /* 0x0000040000047882 */ /* 0x000fe40000000000 */
[----:B-1----:R-:W-:-:S09]  /*5a70*/  ULEA UR4, UR5, UR4, 0x18 ;  /* 0x0000000405047291 */ /* 0x002fd2000f8ec0ff */
[----:B0-----:R-:W0:Y:S04]  /*5a80*/  LDS.128 R8, [UR4+0x10] ;  /* 0x00001004ff087984 */ /* 0x001e280008000c00 */
        /* <DEDUP_REMOVED lines=23> */
[----:B------:R-:W-:-:S07]  /*5c00*/  FSEL R7, R3, R5, !P1 ;  /* 0x0000000503077208 */ /* 0x000fce0004800000 */
.L_x_17:
[----:B------:R-:W-:Y:S05]  /*5c10*/  BSYNC.RECONVERGENT B0 ;  /* 0x0000000000007941 */ /* 0x000fea0003800200 */
.L_x_1:
[----:B------:R-:W-:Y:S05]  /*5c20*/  @P0 EXIT ;  /* 0x000000000000094d */ /* 0x000fea0003800000 */
[----:B------:R-:W4:Y:S01]  /*5c30*/  LDCU.64 UR8, c[0x0][0x398] ;  /* 0x00007300ff0877ac */ /* 0x000f220008000a00 */
[----:B---3--:R-:W3:Y:S01]  /*5c40*/  LDC.64 R4, c[0x0][0x388] ;  /* 0x0000e200ff047b82 */ /* 0x008ee20000000a00 */
[----:B------:R-:W0:Y:S01]  /*5c50*/  LDCU.64 UR4, c[0x0][0x398] ;  /* 0x00007300ff0477ac */ /* 0x000e220008000a00 */
[----:B----4-:R-:W-:-:S06]  /*5c60*/  DSETP.GT.AND P0, PT, R6, UR8, PT ;  /* 0x0000000806007e2a */ /* 0x010fcc000bf04000 */
[----:B012---:R-:W-:Y:S02]  /*5c70*/  FSEL R2, R6, UR4, P0 ;  /* 0x0000000406027c08 */ /* 0x007fe40008000000 */
[----:B------:R-:W-:-:S05]  /*5c80*/  FSEL R3, R7, UR5, P0 ;  /* 0x0000000507037c08 */ /* 0x000fca0008000000 */
[----:B---3--:R-:W-:Y:S01]  /*5c90*/  STG.E.64 desc[UR6][R4.64], R2 ;  /* 0x0000000204007986 */ /* 0x008fe2000c101b06 */
[----:B------:R-:W-:Y:S05]  /*5ca0*/  EXIT ;  /* 0x000000000000794d */ /* 0x000fea0003800000 */
.L_x_56:
[----:B------:R-:W-:-:S00]  /*5cb0*/  BRA `(.L_x_56) ;  /* 0xfffffffc00fc7947 */ /* 0x000fc0000383ffff */
[----:B------:R-:W-:-:S00]  /*5cc0*/  NOP ;  /* 0x0000000000007918 */ /* 0x000fc00000000000 */
        /* <DEDUP_REMOVED lines=11> */
.L_x_149:


//--------------------- .text._ZN3cub18CUB_300001_SM_10006detail6reduce18DeviceReduceKernelINS2_10policy_hubIdjN4cuda3__47maximumIvEEE10Policy1000EPdjS8_dNS5_3std3__410__identityEEEvT0_PT3_T1_NS0_13GridEvenShareISI_EET2_T4_ --------------------------
	.section	.text._ZN3cub18CUB_300001_SM_10006detail6reduce18DeviceReduceKernelINS2_10policy_hubIdjN4cuda3__47maximumIvEEE10Policy1000EPdjS8_dNS5_3std3__410__identityEEEvT0_PT3_T1_NS0_13GridEvenShareISI_EET2_T4_,"ax",@progbits
	.align	128
        .global         _ZN3cub18CUB_300001_SM_10006detail6reduce18DeviceReduceKernelINS2_10policy_hubIdjN4cuda3__47maximumIvEEE10Policy1000EPdjS8_dNS5_3std3__410__identityEEEvT0_PT3_T1_NS0_13GridEvenShareISI_EET2_T4_
        .type           _ZN3cub18CUB_300001_SM_10006detail6reduce18DeviceReduceKernelINS2_10policy_hubIdjN4cuda3__47maximumIvEEE10Policy1000EPdjS8_dNS5_3std3__410__identityEEEvT0_PT3_T1_NS0_13GridEvenShareISI_EET2_T4_,@function
        .size           _ZN3cub18CUB_300001_SM_10006detail6reduce18DeviceReduceKernelINS2_10policy_hubIdjN4cuda3__47maximumIvEEE10Policy1000EPdjS8_dNS5_3std3__410__identityEEEvT0_PT3_T1_NS0_13GridEvenShareISI_EET2_T4_,(.L_x_150 - _ZN3cub18CUB_300001_SM_10006detail6reduce18DeviceReduceKernelINS2_10policy_hubIdjN4cuda3__47maximumIvEEE10Policy1000EPdjS8_dNS5_3std3__410__identityEEEvT0_PT3_T1_NS0_13GridEvenShareISI_EET2_T4_)
        .other          _ZN3cub18CUB_300001_SM_10006detail6reduce18DeviceReduceKernelINS2_10policy_hubIdjN4cuda3__47maximumIvEEE10Policy1000EPdjS8_dNS5_3std3__410__identityEEEvT0_PT3_T1_NS0_13GridEvenShareISI_EET2_T4_,@"STO_CUDA_ENTRY STV_DEFAULT"
_ZN3cub18CUB_300001_SM_10006detail6reduce18DeviceReduceKernelINS2_10policy_hubIdjN4cuda3__47maximumIvEEE10Policy1000EPdjS8_dNS5_3std3__410__identityEEEvT0_PT3_T1_NS0_13GridEvenShareISI_EET2_T4_:
.text._ZN3cub18CUB_300001_SM_10006detail6reduce18DeviceReduceKernelINS2_10policy_hubIdjN4cuda3__47maximumIvEEE10Policy1000EPdjS8_dNS5_3std3__410__identityEEEvT0_PT3_T1_NS0_13GridEvenShareISI_EET2_T4_:
[----:B------:R-:W-:Y:S01]  /*0000*/  LDC R1, c[0x0][0x37c] ;  /* 0x0000df00ff017b82 */ /* 0x000fe20000000800 */
[----:B------:R-:W0:Y:S07]  /*0010*/  LDCU UR4, c[0x0][0x380] ;  /* 0x00007000ff0477ac */ /* 0x000e2e0008000800 */
[----:B------:R-:W1:Y:S01]  /*0020*/  S2UR UR16, SR_CTAID.X ;  /* 0x00000000001079c3 */ /* 0x000e620000002500 */
[----:B------:R-:W-:Y:S01]  /*0030*/  BSSY.RECONVERGENT B0, `(.L_x_57) ;  /* 0x00003fa000007945 */ /* 0x000fe20003800200 */
[----:B------:R-:W2:Y:S01]  /*0040*/  LDCU UR5, c[0x0][0x3ac] ;  /* 0x00007580ff0577ac */ /* 0x000ea20008000800 */
[----:B------:R-:W3:Y:S01]  /*0050*/  LDCU.64 UR10, c[0x0][0x358] ;  /* 0x00006b00ff0a77ac */ /* 0x000ee20008000a00 */
[----:B0-----:R-:W-:-:S02]  /*0060*/  ULOP3.LUT UP0, URZ, UR4, 0x1f, URZ, 0xc0, !UPT ;  /* 0x0000001f04ff7892 */ /* 0x001fc4000f80c0ff */
[----:B--2---:R-:W-:-:S07]  /*0070*/  USHF.L.U32 UR5, UR5, 0xb, URZ ;  /* 0x0000000b05057899 */ /* 0x004fce00080006ff */
[----:B---3--:R-:W-:Y:S05]  /*0080*/  BRA.U UP0, `(.L_x_58) ;  /* 0x0000001d00dc7547 */ /* 0x008fea000b800000 */
[----:B------:R-:W1:Y:S02]  /*0090*/  LDCU UR8, c[0x0][0x3a8] ;  /* 0x00007500ff0877ac */ /* 0x000e640008000800 */
[----:B-1----:R-:W-:-:S04]  /*00a0*/  UIMAD UR12, UR16, -0x800, UR8 ;  /* 0xfffff800100c78a4 */ /* 0x002fc8000f8e0208 */
[----:B------:R-:W-:-:S09]  /*00b0*/  UISETP.GT.U32.AND UP0, UPT, UR12, 0x7ff, UPT ;  /* 0x000007ff0c00788c */ /* 0x000fd2000bf04070 */
[----:B------:R-:W-:Y:S05]  /*00c0*/  BRA.U UP0, `(.L_x_59) ;  /* 0x0000001100407547 */ /* 0x000fea000b800000 */
[----:B------:R-:W0:Y:S01]  /*00d0*/  S2R R0, SR_TID.X ;  /* 0x0000000000007919 */ /* 0x000e220000002100 */
[----:B------:R-:W-:Y:S01]  /*00e0*/  BSSY.RECONVERGENT B1, `(.L_x_60) ;  /* 0x000000b000017945 */ /* 0x000fe20003800200 */
[----:B------:R-:W-:Y:S02]  /*00f0*/  CS2R R2, SRZ ;  /* 0x0000000000027805 */ /* 0x000fe4000001ff00 */
[----:B0-----:R-:W-:Y:S01]  /*0100*/  ISETP.GE.U32.AND P0, PT, R0, UR12, PT ;  /* 0x0000000c00007c0c */ /* 0x001fe2000bf06070 */
[----:B------:R-:W-:-:S12]  /*0110*/  IMAD.MOV.U32 R8, RZ, RZ, R0 ;  /* 0x000000ffff087224 */ /* 0x000fd800078e0000 */
[----:B------:R-:W-:Y:S05]  /*0120*/  @P0 BRA `(.L_x_61) ;  /* 0x0000000000180947 */ /* 0x000fea0003800000 */
[----:B------:R-:W0:Y:S01]  /*0130*/  LDC.64 R2, c[0x0][0x380] ;  /* 0x0000e000ff027b82 */ /* 0x000e220000000a00 */
[----:B------:R-:W-:-:S04]  /*0140*/  IMAD.U32 R5, RZ, RZ, UR16 ;  /* 0x00000010ff057e24 */ /* 0x000fc8000f8e00ff */
[----:B------:R-:W-:-:S04]  /*0150*/  IMAD R5, R5, 0x800, R0 ;  /* 0x0000080005057824 */ /* 0x000fc800078e0200 */
[----:B0-----:R-:W-:-:S06]  /*0160*/  IMAD.WIDE.U32 R2, R5, 0x8, R2 ;  /* 0x0000000805027825 */ /* 0x001fcc00078e0002 */
[----:B------:R-:W5:Y:S01]  /*0170*/  LDG.E.64.CONSTANT R2, desc[UR10][R2.64] ;  /* 0x0000000a02027981 */ /* 0x000f62000c1e9b00 */
[----:B------:R-:W-:-:S07]  /*0180*/  VIADD R8, R0, 0x100 ;  /* 0x0000010000087836 */ /* 0x000fce0000000000 */
.L_x_61:
[----:B------:R-:W-:Y:S05]  /*0190*/  BSYNC.RECONVERGENT B1 ;  /* 0x0000000000017941 */ /* 0x000fea0003800200 */
.L_x_60:
[----:B------:R-:W-:Y:S01]  /*01a0*/  ISETP.GE.U32.AND P0, PT, R8, UR12, PT ;  /* 0x0000000c08007c0c */ /* 0x000fe2000bf06070 */
[----:B------:R-:W-:-:S12]  /*01b0*/  BSSY.RECONVERGENT B1, `(.L_x_62) ;  /* 0x000003d000017945 */ /* 0x000fd80003800200 */
[----:B------:R-:W-:Y:S05]  /*01c0*/  @P0 BRA `(.L_x_63) ;  /* 0x0000000000ec0947 */ /* 0x000fea0003800000 */
[----:B------:R-:W-:Y:S01]  /*01d0*/  LOP3.LUT R4, RZ, R8, RZ, 0x33, !PT ;  /* 0x00000008ff047212 */ /* 0x000fe200078e33ff */
[----:B------:R-:W-:Y:S01]  /*01e0*/  IMAD.U32 R6, RZ, RZ, UR16 ;  /* 0x00000010ff067e24 */ /* 0x000fe2000f8e00ff */
[----:B------:R-:W-:Y:S03]  /*01f0*/  BSSY.RECONVERGENT B2, `(.L_x_64) ;  /* 0x0000017000027945 */ /* 0x000fe60003800200 */
[----:B------:R-:W-:-:S04]  /*0200*/  VIADD R5, R4, UR8 ;  /* 0x0000000804057c36 */ /* 0x000fc80008000000 */
[----:B------:R-:W-:Y:S01]  /*0210*/  IMAD R4, R6, -0x800, R5 ;  /* 0xfffff80006047824 */ /* 0x000fe200078e0205 */
[----:B------:R-:W-:-:S04]  /*0220*/  LOP3.LUT R6, R5, 0x300, RZ, 0xc0, !PT ;  /* 0x0000030005067812 */ /* 0x000fc800078ec0ff */
[----:B------:R-:W-:Y:S02]  /*0230*/  ISETP.NE.AND P0, PT, R6, 0x300, PT ;  /* 0x000003000600780c */ /* 0x000fe40003f05270 */
[----:B------:R-:W-:-:S11]  /*0240*/  ISETP.GE.U32.AND P2, PT, R4, 0x300, PT ;  /* 0x000003000400780c */ /* 0x000fd60003f46070 */
[----:B------:R-:W-:Y:S05]  /*0250*/  @!P0 BRA `(.L_x_65) ;  /* 0x0000000000408947 */ /* 0x000fea0003800000 */
[----:B------:R-:W0:Y:S01]  /*0260*/  LDC.64 R6, c[0x0][0x380] ;  /* 0x0000e000ff067b82 */ /* 0x000e220000000a00 */
[----:B------:R-:W-:Y:S01]  /*0270*/  LEA.HI R4, R5, 0x1, RZ, 0x18 ;  /* 0x0000000105047811 */ /* 0x000fe200078fc0ff */
[----:B------:R-:W-:-:S03]  /*0280*/  IMAD.U32 R9, RZ, RZ, UR16 ;  /* 0x00000010ff097e24 */ /* 0x000fc6000f8e00ff */
[----:B------:R-:W-:Y:S01]  /*0290*/  LOP3.LUT R4, R4, 0x3, RZ, 0xc0, !PT ;  /* 0x0000000304047812 */ /* 0x000fe200078ec0ff */
[----:B------:R-:W-:-:S04]  /*02a0*/  IMAD R9, R9, 0x800, R8 ;  /* 0x0000080009097824 */ /* 0x000fc800078e0208 */
[----:B------:R-:W-:-:S07]  /*02b0*/  IMAD.MOV R10, RZ, RZ, -R4 ;  /* 0x000000ffff0a7224 */ /* 0x000fce00078e0a04 */
.L_x_66:
[----:B0-----:R-:W-:-:S06]  /*02c0*/  IMAD.WIDE.U32 R4, R9, 0x8, R6 ;  /* 0x0000000809047825 */ /* 0x001fcc00078e0006 */
[----:B------:R-:W2:Y:S01]  /*02d0*/  LDG.E.64.CONSTANT R4, desc[UR10][R4.64] ;  /* 0x0000000a04047981 */ /* 0x000ea2000c1e9b00 */
[----:B------:R-:W-:Y:S02]  /*02e0*/  VIADD R10, R10, 0x1 ;  /* 0x000000010a0a7836 */ /* 0x000fe40000000000 */
[----:B------:R-:W-:Y:S02]  /*02f0*/  VIADD R8, R8, 0x100 ;  /* 0x0000010008087836 */ /* 0x000fe40000000000 */
[----:B------:R-:W-:Y:S01]  /*0300*/  VIADD R9, R9, 0x100 ;  /* 0x0000010009097836 */ /* 0x000fe20000000000 */
[----:B------:R-:W-:Y:S01]  /*0310*/  ISETP.NE.AND P1, PT, R10, RZ, PT ;  /* 0x000000ff0a00720c */ /* 0x000fe20003f25270 */
[----:B--2--5:R-:W-:-:S06]  /*0320*/  DSETP.GEU.AND P0, PT, R2, R4, PT ;  /* 0x000000040200722a */ /* 0x024fcc0003f0e000 */
[----:B------:R-:W-:Y:S02]  /*0330*/  FSEL R2, R4, R2, !P0 ;  /* 0x0000000204027208 */ /* 0x000fe40004000000 */
[----:B------:R-:W-:-:S04]  /*0340*/  FSEL R3, R5, R3, !P0 ;  /* 0x0000000305037208 */ /* 0x000fc80004000000 */
[----:B------:R-:W-:Y:S05]  /*0350*/  @P1 BRA `(.L_x_66) ;  /* 0xfffffffc00d81947 */ /* 0x000fea000383ffff */
.L_x_65:
[----:B------:R-:W-:Y:S05]  /*0360*/  BSYNC.RECONVERGENT B2 ;  /* 0x0000000000027941 */ /* 0x000fea0003800200 */
.L_x_64:
[----:B------:R-:W-:Y:S05]  /*0370*/  @!P2 BRA `(.L_x_63) ;  /* 0x000000000080a947 */ /* 0x000fea0003800000 */
[----:B------:R-:W0:Y:S01]  /*0380*/  LDC.64 R4, c[0x0][0x380] ;  /* 0x0000e000ff047b82 */ /* 0x000e220000000a00 */
[----:B------:R-:W-:Y:S02]  /*0390*/  IMAD.U32 R7, RZ, RZ, UR16 ;  /* 0x00000010ff077e24 */ /* 0x000fe4000f8e00ff */
[----:B------:R-:W-:Y:S02]  /*03a0*/  VIADD R6, R8, 0x200 ;  /* 0x0000020008067836 */ /* 0x000fe40000000000 */
[----:B------:R-:W-:-:S07]  /*03b0*/  IMAD R7, R7, 0x800, R8 ;  /* 0x0000080007077824 */ /* 0x000fce00078e0208 */
.L_x_67:
[----:B0-----:R-:W-:-:S04]  /*03c0*/  IMAD.WIDE.U32 R8, R7, 0x8, R4 ;  /* 0x0000000807087825 */ /* 0x001fc800078e0004 */
[----:B------:R-:W-:Y:S02]  /*03d0*/  VIADD R11, R7, 0x100 ;  /* 0x00000100070b7836 */ /* 0x000fe40000000000 */
[----:B------:R-:W2:Y:S02]  /*03e0*/  LDG.E.64.CONSTANT R8, desc[UR10][R8.64] ;  /* 0x0000000a08087981 */ /* 0x000ea4000c1e9b00 */
[----:B------:R-:W-:-:S04]  /*03f0*/  IMAD.WIDE.U32 R10, R11, 0x8, R4 ;  /* 0x000000080b0a7825 */ /* 0x000fc800078e0004 */
[----:B------:R-:W-:Y:S02]  /*0400*/  VIADD R13, R7, 0x200 ;  /* 0x00000200070d7836 */ /* 0x000fe40000000000 */
[----:B------:R-:W3:Y:S02]  /*0410*/  LDG.E.64.CONSTANT R10, desc[UR10][R10.64] ;  /* 0x0000000a0a0a7981 */ /* 0x000ee4000c1e9b00 */
[----:B------:R-:W-:-:S04]  /*0420*/  IMAD.WIDE.U32 R12, R13, 0x8, R4 ;  /* 0x000000080d0c7825 */ /* 0x000fc800078e0004 */
[----:B------:R-:W-:Y:S02]  /*0430*/  VIADD R15, R7, 0x300 ;  /* 0x00000300070f7836 */ /* 0x000fe40000000000 */
[----:B------:R-:W4:Y:S02]  /*0440*/  LDG.E.64.CONSTANT R12, desc[UR10][R12.64] ;  /* 0x0000000a0c0c7981 */ /* 0x000f24000c1e9b00 */
[----:B------:R-:W-:-:S06]  /*0450*/  IMAD.WIDE.U32 R14, R15, 0x8, R4 ;  /* 0x000000080f0e7825 */ /* 0x000fcc00078e0004 */
[----:B------:R-:W4:Y:S01]  /*0460*/  LDG.E.64.CONSTANT R14, desc[UR10][R14.64] ;  /* 0x0000000a0e0e7981 */ /* 0x000f22000c1e9b00 */
[----:B------:R-:W-:Y:S01]  /*0470*/  VIADD R7, R7, 0x400 ;  /* 0x0000040007077836 */ /* 0x000fe20000000000 */
[----:B--2--5:R-:W-:-:S06]  /*0480*/  DSETP.GEU.AND P0, PT, R2, R8, PT ;  /* 0x000000080200722a */ /* 0x024fcc0003f0e000 */
[----:B------:R-:W-:Y:S01]  /*0490*/  FSEL R2, R8, R2, !P0 ;  /* 0x0000000208027208 */ /* 0x000fe20004000000 */
[C---:B------:R-:W-:Y:S01]  /*04a0*/  VIADD R8, R6.reuse, 0x200 ;  /* 0x0000020006087836 */ /* 0x040fe20000000000 */
[----:B------:R-:W-:Y:S01]  /*04b0*/  FSEL R3, R9, R3, !P0 ;  /* 0x0000000309037208 */ /* 0x000fe20004000000 */
[----:B------:R-:W-:-:S03]  /*04c0*/  VIADD R6, R6, 0x400 ;  /* 0x0000040006067836 */ /* 0x000fc60000000000 */
[----:B------:R-:W-:Y:S02]  /*04d0*/  ISETP.GE.AND P1, PT, R8, UR12, PT ;  /* 0x0000000c08007c0c */ /* 0x000fe4000bf26270 */
        /* <DEDUP_REMOVED lines=8> */
[----:B------:R-:W-:Y:S01]  /*0560*/  FSEL R3, R15, R3, !P0 ;  /* 0x000000030f037208 */ /* 0x000fe20004000000 */
[----:B------:R-:W-:Y:S06]  /*0570*/  @!P1 BRA `(.L_x_67) ;  /* 0xfffffffc00909947 */ /* 0x000fec000383ffff */
.L_x_63:
[----:B------:R-:W-:Y:S05]  /*0580*/  BSYNC.RECONVERGENT B1 ;  /* 0x0000000000017941 */ /* 0x000fea0003800200 */
.L_x_62:
[----:B------:R-:W-:-:S09]  /*0590*/  UISETP.GE.U32.AND UP0, UPT, UR12, 0x100, UPT ;  /* 0x000001000c00788c */ /* 0x000fd2000bf06070 */
[----:B------:R-:W-:Y:S05]  /*05a0*/  BRA.U !UP0, `(.L_x_68) ;  /* 0x00000005082c7547 */ /* 0x000fea000b800000 */
        /* <DEDUP_REMOVED lines=11> */
[----:B------:R-:W-:Y:S04]  /*0660*/  SHFL.DOWN PT, R6, R4, 0x2, 0x1f ;  /* 0x08401f0004067f89 */ /* 0x000fe800000e0000 */
[----:B------:R-:W0:Y:S01]  /*0670*/  SHFL.DOWN PT, R7, R5, 0x2, 0x1f ;  /* 0x08401f0005077f89 */ /* 0x000e2200000e0000 */
[----:B------:R-:W1:Y:S01]  /*0680*/  @!P2 S2R R8, SR_CgaCtaId ;  /* 0x000000000008a919 */ /* 0x000e620000008800 */
[----:B0-----:R-:W-:-:S06]  /*0690*/  DSETP.GEU.AND P1, PT, R4, R6, PT ;  /* 0x000000060400722a */ /* 0x001fcc0003f2e000 */
[----:B------:R-:W-:Y:S02]  /*06a0*/  @!P0 FSEL R4, R6, R4, !P1 ;  /* 0x0000000406048208 */ /* 0x000fe40004800000 */
[----:B------:R-:W-:Y:S02]  /*06b0*/  @!P0 FSEL R5, R7, R5, !P1 ;  /* 0x0000000507058208 */ /* 0x000fe40004800000 */
[----:B------:R-:W-:Y:S01]  /*06c0*/  ISETP.GT.AND P0, PT, R9, 0x1b, PT ;  /* 0x0000001b0900780c */ /* 0x000fe20003f04270 */
[----:B------:R-:W-:Y:S01]  /*06d0*/  SHFL.DOWN PT, R2, R4, 0x4, 0x1f ;  /* 0x08801f0004027f89 */ /* 0x000fe200000e0000 */
[----:B------:R-:W-:Y:S02]  /*06e0*/  @!P2 MOV R7, 0x400 ;  /* 0x000004000007a802 */ /* 0x000fe40000000f00 */
[----:B------:R-:W-:Y:S01]  /*06f0*/  @!P2 SHF.R.U32.HI R6, RZ, 0x2, R0 ;  /* 0x00000002ff06a819 */ /* 0x000fe20000011600 */
[----:B------:R-:W0:Y:S01]  /*0700*/  SHFL.DOWN PT, R3, R5, 0x4, 0x1f ;  /* 0x08801f0005037f89 */ /* 0x000e2200000e0000 */
[----:B-1----:R-:W-:-:S02]  /*0710*/  @!P2 LEA R11, R8, R7, 0x18 ;  /* 0x00000007080ba211 */ /* 0x002fc400078ec0ff */
[----:B------:R-:W-:-:S05]  /*0720*/  @!P2 LOP3.LUT R8, R6, 0xf8, RZ, 0xc0, !PT ;  /* 0x000000f80608a812 */ /* 0x000fca00078ec0ff */
        /* <DEDUP_REMOVED lines=26> */
[----:B-1----:R-:W1:Y:S04]  /*08d0*/  LDS.128 R4, [UR4+0x20] ;  /* 0x00002004ff047984 */ /* 0x002e680008000c00 */
[----:B------:R-:W2:Y:S01]  /*08e0*/  LDS.128 R8, [UR4+0x30] ;  /* 0x00003004ff087984 */ /* 0x000ea20008000c00 */
        /* <DEDUP_REMOVED lines=8> */
[----:B------:R-:W-:Y:S02]  /*0970*/  FSEL R5, R5, R3, !P1 ;  /* 0x0000000305057208 */ /* 0x000fe40004800000 */
[----:B------:R-:W0:Y:S04]  /*0980*/  LDS.64 R2, [UR4+0x40] ;  /* 0x00004004ff027984 */ /* 0x000e280008000a00 */
[----:B------:R-:W-:-:S06]  /*0990*/  DSETP.GEU.AND P1, PT, R4, R6, PT ;  /* 0x000000060400722a */ /* 0x000fcc0003f2e000 */
[----:B------:R-:W-:Y:S02]  /*09a0*/  FSEL R4, R6, R4, !P1 ;  /* 0x0000000406047208 */ /* 0x000fe40004800000 */
[----:B------:R-:W-:-:S06]  /*09b0*/  FSEL R5, R7, R5, !P1 ;  /* 0x0000000507057208 */ /* 0x000fcc0004800000 */
[----:B--2---:R-:W-:-:S06]  /*09c0*/  DSETP.GEU.AND P1, PT, R4, R8, PT ;  /* 0x000000080400722a */ /* 0x004fcc0003f2e000 */
[----:B------:R-:W-:Y:S02]  /*09d0*/  FSEL R4, R8, R4, !P1 ;  /* 0x0000000408047208 */ /* 0x000fe40004800000 */
[----:B------:R-:W-:-:S06]  /*09e0*/  FSEL R5, R9, R5, !P1 ;  /* 0x0000000509057208 */ /* 0x000fcc0004800000 */
[----:B------:R-:W-:-:S06]  /*09f0*/  DSETP.GEU.AND P1, PT, R4, R10, PT ;  /* 0x0000000a0400722a */ /* 0x000fcc0003f2e000 */
[----:B------:R-:W-:Y:S02]  /*0a00*/  FSEL R4, R10, R4, !P1 ;  /* 0x000000040a047208 */ /* 0x000fe40004800000 */
[----:B------:R-:W-:-:S06]  /*0a10*/  FSEL R5, R11, R5, !P1 ;  /* 0x000000050b057208 */ /* 0x000fcc0004800000 */
[----:B0-----:R-:W-:-:S06]  /*0a20*/  DSETP.GEU.AND P1, PT, R4, R2, PT ;  /* 0x000000020400722a */ /* 0x001fcc0003f2e000 */
[----:B------:R-:W-:Y:S02]  /*0a30*/  FSEL R2, R2, R4, !P1 ;  /* 0x0000000402027208 */ /* 0x000fe40004800000 */
[----:B------:R-:W-:Y:S01]  /*0a40*/  FSEL R3, R3, R5, !P1 ;  /* 0x0000000503037208 */ /* 0x000fe20004800000 */
[----:B------:R-:W-:Y:S06]  /*0a50*/  BRA `(.L_x_69) ;  /* 0x00000034005c7947 */ /* 0x000fec0003800000 */
.L_x_68:
[----:B------:R-:W-:Y:S01]  /*0a60*/  LOP3.LUT R4, R0, 0x3e0, RZ, 0xc0, !PT ;  /* 0x000003e000047812 */ /* 0x000fe200078ec0ff */
[----:B------:R-:W0:Y:S04]  /*0a70*/  S2R R10, SR_LANEID ;  /* 0x00000000000a7919 */ /* 0x000e280000000000 */
[----:B------:R-:W-:Y:S01]  /*0a80*/  VIADD R5, R4, 0x20 ;  /* 0x0000002004057836 */ /* 0x000fe20000000000 */
[----:B------:R-:W-:-:S04]  /*0a90*/  LOP3.LUT R4, RZ, R4, RZ, 0x33, !PT ;  /* 0x00000004ff047212 */ /* 0x000fc800078e33ff */
[----:B------:R-:W-:Y:S01]  /*0aa0*/  ISETP.GT.U32.AND P0, PT, R5, UR12, PT ;  /* 0x0000000c05007c0c */ /* 0x000fe2000bf04070 */
[----:B------:R-:W-:-:S05]  /*0ab0*/  VIADD R4, R4, UR12 ;  /* 0x0000000c04047c36 */ /* 0x000fca0008000000 */
[----:B------:R-:W-:-:S05]  /*0ac0*/  SEL R5, R4, 0x1f, P0 ;  /* 0x0000001f04057807 */ /* 0x000fca0000000000 */
[----:B-----5:R-:W-:Y:S04]  /*0ad0*/  SHFL.DOWN PT, R6, R2, 0x1, R5 ;  /* 0x0820000002067989 */ /* 0x020fe800000e0005 */
[----:B------:R-:W1:Y:S01]  /*0ae0*/  SHFL.DOWN PT, R7, R3, 0x1, R5 ;  /* 0x0820000003077989 */ /* 0x000e6200000e0005 */
[----:B0-----:R-:W-:Y:S01]  /*0af0*/  ISETP.GE.AND P0, PT, R10, R5, PT ;  /* 0x000000050a00720c */ /* 0x001fe20003f06270 */
[----:B-1----:R-:W-:-:S06]  /*0b00*/  DSETP.GEU.AND P1, PT, R2, R6, PT ;  /* 0x000000060200722a */ /* 0x002fcc0003f2e000 */
[-C--:B------:R-:W-:Y:S01]  /*0b10*/  FSEL R9, R6, R2.reuse, !P1 ;  /* 0x0000000206097208 */ /* 0x080fe20004800000 */
[----:B------:R-:W-:Y:S01]  /*0b20*/  VIADD R6, R10, 0x2 ;  /* 0x000000020a067836 */ /* 0x000fe20000000000 */
[-C--:B------:R-:W-:Y:S02]  /*0b30*/  FSEL R7, R7, R3.reuse, !P1 ;  /* 0x0000000307077208 */ /* 0x080fe40004800000 */
[----:B------:R-:W-:Y:S02]  /*0b40*/  FSEL R4, R9, R2, !P0 ;  /* 0x0000000209047208 */ /* 0x000fe40004000000 */
[----:B------:R-:W-:Y:S02]  /*0b50*/  FSEL R7, R7, R3, !P0 ;  /* 0x0000000307077208 */ /* 0x000fe40004000000 */
[----:B------:R-:W-:Y:S01]  /*0b60*/  ISETP.GT.AND P0, PT, R6, R5, PT ;  /* 0x000000050600720c */ /* 0x000fe20003f04270 */
[----:B------:R-:W-:Y:S01]  /*0b70*/  SHFL.DOWN PT, R8, R4, 0x2, R5 ;  /* 0x0840000004087989 */ /* 0x000fe200000e0005 */
[----:B------:R-:W-:-:S03]  /*0b80*/  IMAD.MOV.U32 R6, RZ, RZ, R4 ;  /* 0x000000ffff067224 */ /* 0x000fc600078e0004 */
[----:B------:R-:W0:Y:S03]  /*0b90*/  SHFL.DOWN PT, R9, R7, 0x2, R5 ;  /* 0x0840000007097989 */ /* 0x000e2600000e0005 */
[----:B0-----:R-:W-:Y:S01]  /*0ba0*/  DSETP.GEU.AND P1, PT, R6, R8, PT ;  /* 0x000000080600722a */ /* 0x001fe20003f2e000 */
[----:B------:R-:W-:-:S05]  /*0bb0*/  VIADD R6, R10, 0x4 ;  /* 0x000000040a067836 */ /* 0x000fca0000000000 */
[----:B------:R-:W-:Y:S02]  /*0bc0*/  @!P0 FSEL R4, R8, R4, !P1 ;  /* 0x0000000408048208 */ /* 0x000fe40004800000 */
[----:B------:R-:W-:Y:S02]  /*0bd0*/  @!P0 FSEL R7, R9, R7, !P1 ;  /* 0x0000000709078208 */ /* 0x000fe40004800000 */
        /* <DEDUP_REMOVED lines=10> */
[----:B------:R-:W-:Y:S01]  /*0c80*/  IMAD.MOV.U32 R6, RZ, RZ, R4 ;  /* 0x000000ffff067224 */ /* 0x000fe200078e0004 */
[C---:B------:R-:W-:Y:S02]  /*0c90*/  ISETP.NE.AND P0, PT, R10.reuse, RZ, PT ;  /* 0x000000ff0a00720c */ /* 0x040fe40003f05270 */
[----:B------:R-:W0:Y:S11]  /*0ca0*/  SHFL.DOWN PT, R3, R7, 0x8, R5 ;  /* 0x0900000007037989 */ /* 0x000e3600000e0005 */
[----:B------:R-:W1:Y:S01]  /*0cb0*/  @!P0 S2R R9, SR_CgaCtaId ;  /* 0x0000000000098919 */ /* 0x000e620000008800 */
[----:B------:R-:W-:Y:S01]  /*0cc0*/  @!P0 MOV R8, 0x400 ;  /* 0x0000040000088802 */ /* 0x000fe20000000f00 */
[----:B0-----:R-:W-:Y:S01]  /*0cd0*/  DSETP.GEU.AND P2, PT, R6, R2, PT ;  /* 0x000000020600722a */ /* 0x001fe20003f4e000 */
[----:B------:R-:W-:-:S05]  /*0ce0*/  VIADD R6, R10, 0x10 ;  /* 0x000000100a067836 */ /* 0x000fca0000000000 */
[----:B------:R-:W-:Y:S02]  /*0cf0*/  @!P1 FSEL R4, R2, R4, !P2 ;  /* 0x0000000402049208 */ /* 0x000fe40005000000 */
[----:B------:R-:W-:Y:S02]  /*0d00*/  @!P1 FSEL R7, R3, R7, !P2 ;  /* 0x0000000703079208 */ /* 0x000fe40005000000 */
[----:B------:R-:W-:Y:S01]  /*0d10*/  ISETP.GT.AND P1, PT, R6, R5, PT ;  /* 0x000000050600720c */ /* 0x000fe20003f24270 */
[----:B------:R-:W-:Y:S01]  /*0d20*/  SHFL.DOWN PT, R2, R4, 0x10, R5 ;  /* 0x0a00000004027989 */ /* 0x000fe200000e0005 */
[----:B------:R-:W-:-:S03]  /*0d30*/  @!P0 SHF.R.U32.HI R6, RZ, 0x2, R0 ;  /* 0x00000002ff068819 */ /* 0x000fc60000011600 */
[----:B------:R0:W2:Y:S01]  /*0d40*/  SHFL.DOWN PT, R3, R7, 0x10, R5 ;  /* 0x0a00000007037989 */ /* 0x0000a200000e0005 */
[----:B------:R-:W-:Y:S02]  /*0d50*/  @!P0 LOP3.LUT R6, R6, 0xf8, RZ, 0xc0, !PT ;  /* 0x000000f806068812 */ /* 0x000fe400078ec0ff */
[----:B-1----:R-:W-:-:S05]  /*0d60*/  @!P0 LEA R9, R9, R8, 0x18 ;  /* 0x0000000809098211 */ /* 0x002fca00078ec0ff */
[----:B------:R-:W-:Y:S02]  /*0d70*/  @!P0 IMAD.IADD R9, R6, 0x1, R9 ;  /* 0x0000000106098824 */ /* 0x000fe400078e0209 */
[----:B0-----:R-:W-:-:S06]  /*0d80*/  IMAD.MOV.U32 R5, RZ, RZ, R7 ;  /* 0x000000ffff057224 */ /* 0x001fcc00078e0007 */
[----:B--2---:R-:W-:-:S06]  /*0d90*/  DSETP.GEU.AND P2, PT, R4, R2, PT ;  /* 0x000000020400722a */ /* 0x004fcc0003f4e000 */
[----:B------:R-:W-:Y:S02]  /*0da0*/  @!P1 FSEL R4, R2, R4, !P2 ;  /* 0x0000000402049208 */ /* 0x000fe40005000000 */
[----:B------:R-:W-:-:S03]  /*0db0*/  @!P1 FSEL R7, R3, R7, !P2 ;  /* 0x0000000703079208 */ /* 0x000fc60005000000 */
[----:B------:R-:W-:Y:S02]  /*0dc0*/  IMAD.MOV.U32 R2, RZ, RZ, R4 ;  /* 0x000000ffff027224 */ /* 0x000fe400078e0004 */
[----:B------:R-:W-:-:S05]  /*0dd0*/  IMAD.MOV.U32 R3, RZ, RZ, R7 ;  /* 0x000000ffff037224 */ /* 0x000fca00078e0007 */
[----:B------:R1:W-:Y:S01]  /*0de0*/  @!P0 STS.64 [R9+0x8], R2 ;  /* 0x0000080209008388 */ /* 0x0003e20000000a00 */
[----:B------:R-:W-:Y:S01]  /*0df0*/  BAR.SYNC.DEFER_BLOCKING 0x0 ;  /* 0x0000000000007b1d */ /* 0x000fe20000010000 */
[----:B------:R-:W-:-:S13]  /*0e00*/  ISETP.NE.AND P0, PT, R0, RZ, PT ;  /* 0x000000ff0000720c */ /* 0x000fda0003f05270 */
[----:B-1----:R-:W-:Y:S05]  /*0e10*/  @P0 BRA `(.L_x_69) ;  /* 0x00000030006c0947 */ /* 0x002fea0003800000 */
[----:B------:R-:W0:Y:S01]  /*0e20*/  S2UR UR5, SR_CgaCtaId ;  /* 0x00000000000579c3 */ /* 0x000e220000008800 */
[----:B------:R-:W-:Y:S01]  /*0e30*/  UMOV UR4, 0x400 ;  /* 0x0000040000047882 */ /* 0x000fe20000000000 */
[----:B------:R-:W-:Y:S02]  /*0e40*/  UISETP.GT.U32.AND UP0, UPT, UR12, 0x20, UPT ;  /* 0x000000200c00788c */ /* 0x000fe4000bf04070 */
[----:B------:R-:W-:-:S04]  /*0e50*/  UISETP.GT.U32.AND UP1, UPT, UR12, 0x40, UPT ;  /* 0x000000400c00788c */ /* 0x000fc8000bf24070 */
[----:B------:R-:W-:Y:S01]  /*0e60*/  PLOP3.LUT P3, PT, PT, PT, UP0, 0x80, 0x8 ;  /* 0x000000000008781c */ /* 0x000fe20003f6f008 */
[----:B------:R-:W-:Y:S01]  /*0e70*/  UISETP.GT.U32.AND UP0, UPT, UR12, 0x60, UPT ;  /* 0x000000600c00788c */ /* 0x000fe2000bf04070 */
[----:B------:R-:W-:Y:S01]  /*0e80*/  PLOP3.LUT P2, PT, PT, PT, UP1, 0x80, 0x8 ;  /* 0x000000000008781c */ /* 0x000fe20003f4f018 */
[----:B0-----:R-:W-:-:S09]  /*0e90*/  ULEA UR4, UR5, UR4, 0x18 ;  /* 0x0000000405047291 */ /* 0x001fd2000f8ec0ff */
[----:B------:R-:W0:Y:S04]  /*0ea0*/  LDS.128 R12, [UR4+0x10] ;  /* 0x00001004ff0c7984 */ /* 0x000e280008000c00 */
[----:B------:R-:W1:Y:S01]  /*0eb0*/  LDS.128 R4, [UR4+0x20] ;  /* 0x00002004ff047984 */ /* 0x000e620008000c00 */
[----:B0-----:R-:W-:-:S06]  /*0ec0*/  DSETP.GEU.AND P1, PT, R2, R12, PT ;  /* 0x0000000c0200722a */ /* 0x001fcc0003f2e000 */
[-C--:B------:R-:W-:Y:S02]  /*0ed0*/  FSEL R9, R12, R2.reuse, !P1 ;  /* 0x000000020c097208 */ /* 0x080fe40004800000 */
[-C--:B------:R-:W-:Y:S02]  /*0ee0*/  FSEL R11, R13, R3.reuse, !P1 ;  /* 0x000000030d0b7208 */ /* 0x080fe40004800000 */
[----:B------:R-:W-:Y:S02]  /*0ef0*/  FSEL R13, R9, R2, P3 ;  /* 0x00000002090d7208 */ /* 0x000fe40001800000 */
[----:B------:R-:W-:Y:S02]  /*0f00*/  FSEL R0, R11, R3, P3 ;  /* 0x000000030b007208 */ /* 0x000fe40001800000 */
[----:B------:R-:W-:Y:S01]  /*0f10*/  PLOP3.LUT P1, PT, PT, PT, UP0, 0x80, 0x8 ;  /* 0x000000000008781c */ /* 0x000fe20003f2f008 */
[----:B------:R-:W-:Y:S01]  /*0f20*/  IMAD.MOV.U32 R2, RZ, RZ, R13 ;  /* 0x000000ffff027224 */ /* 0x000fe200078e000d */
[----:B------:R-:W0:Y:S01]  /*0f30*/  LDS.128 R8, [UR4+0x30] ;  /* 0x00003004ff087984 */ /* 0x000e220008000c00 */
[----:B------:R-:W-:Y:S01]  /*0f40*/  IMAD.MOV.U32 R3, RZ, RZ, R0 ;  /* 0x000000ffff037224 */ /* 0x000fe200078e0000 */
[----:B------:R-:W-:-:S05]  /*0f50*/  UISETP.GT.U32.AND UP0, UPT, UR12, 0x80, UPT ;  /* 0x000000800c00788c */ /* 0x000fca000bf04070 */
[----:B------:R-:W-:-:S06]  /*0f60*/  DSETP.GEU.AND P3, PT, R2, R14, PT ;  /* 0x0000000e0200722a */ /* 0x000fcc0003f6e000 */
[----:B------:R-:W-:Y:S02]  /*0f70*/  @P2 FSEL R13, R14, R13, !P3 ;  /* 0x0000000d0e0d2208 */ /* 0x000fe40005800000 */
[----:B------:R-:W-:Y:S02]  /*0f80*/  @P2 FSEL R0, R15, R0, !P3 ;  /* 0x000000000f002208 */ /* 0x000fe40005800000 */
[----:B------:R-:W-:Y:S01]  /*0f90*/  PLOP3.LUT P2, PT, PT, PT, UP0, 0x80, 0x8 ;  /* 0x000000000008781c */ /* 0x000fe20003f4f008 */
[----:B------:R-:W-:Y:S01]  /*0fa0*/  IMAD.MOV.U32 R2, RZ, RZ, R13 ;  /* 0x000000ffff027224 */ /* 0x000fe200078e000d */
[----:B------:R-:W-:Y:S01]  /*0fb0*/  UISETP.GT.U32.AND UP0, UPT, UR12, 0xa0, UPT ;  /* 0x000000a00c00788c */ /* 0x000fe2000bf04070 */
[----:B------:R-:W-:-:S06]  /*0fc0*/  IMAD.MOV.U32 R3, RZ, RZ, R0 ;  /* 0x000000ffff037224 */ /* 0x000fcc00078e0000 */
[----:B-1----:R-:W-:Y:S01]  /*0fd0*/  DSETP.GEU.AND P3, PT, R2, R4, PT ;  /* 0x000000040200722a */ /* 0x002fe20003f6e000 */
[----:B------:R-:W1:Y:S05]  /*0fe0*/  LDS.64 R2, [UR4+0x40] ;  /* 0x00004004ff027984 */ /* 0x000e6a0008000a00 */
[----:B------:R-:W-:Y:S02]  /*0ff0*/  @P1 FSEL R13, R4, R13, !P3 ;  /* 0x0000000d040d1208 */ /* 0x000fe40005800000 */
[----:B------:R-:W-:Y:S02]  /*1000*/  @P1 FSEL R0, R5, R0, !P3 ;  /* 0x0000000005001208 */ /* 0x000fe40005800000 */
[----:B------:R-:W-:Y:S01]  /*1010*/  PLOP3.LUT P1, PT, PT, PT, UP0, 0x80, 0x8 ;  /* 0x000000000008781c */ /* 0x000fe20003f2f008 */
[----:B------:R-:W-:Y:S01]  /*1020*/  IMAD.MOV.U32 R4, RZ, RZ, R13 ;  /* 0x000000ffff047224 */ /* 0x000fe200078e000d */
[----:B------:R-:W-:Y:S01]  /*1030*/  UISETP.GT.U32.AND UP0, UPT, UR12, 0xc0, UPT ;  /* 0x000000c00c00788c */ /* 0x000fe2000bf04070 */
[----:B------:R-:W-:-:S06]  /*1040*/  IMAD.MOV.U32 R5, RZ, RZ, R0 ;  /* 0x000000ffff057224 */ /* 0x000fcc00078e0000 */
[----:B------:R-:W-:-:S06]  /*1050*/  DSETP.GEU.AND P3, PT, R4, R6, PT ;  /* 0x000000060400722a */ /* 0x000fcc0003f6e000 */
[----:B------:R-:W-:Y:S02]  /*1060*/  @P2 FSEL R13, R6, R13, !P3 ;  /* 0x0000000d060d2208 */ /* 0x000fe40005800000 */
[----:B------:R-:W-:Y:S02]  /*1070*/  @P2 FSEL R0, R7, R0, !P3 ;  /* 0x0000000007002208 */ /* 0x000fe40005800000 */
[----:B------:R-:W-:Y:S01]  /*1080*/  PLOP3.LUT P2, PT, PT, PT, UP0, 0x80, 0x8 ;  /* 0x000000000008781c */ /* 0x000fe20003f4f008 */
[----:B------:R-:W-:Y:S01]  /*1090*/  IMAD.MOV.U32 R4, RZ, RZ, R13 ;  /* 0x000000ffff047224 */ /* 0x000fe200078e000d */
[----:B------:R-:W-:Y:S01]  /*10a0*/  UISETP.GT.U32.AND UP0, UPT, UR12, 0xe0, UPT ;  /* 0x000000e00c00788c */ /* 0x000fe2000bf04070 */
[----:B------:R-:W-:-:S06]  /*10b0*/  IMAD.MOV.U32 R5, RZ, RZ, R0 ;  /* 0x000000ffff057224 */ /* 0x000fcc00078e0000 */
[----:B0-----:R-:W-:-:S06]  /*10c0*/  DSETP.GEU.AND P3, PT, R4, R8, PT ;  /* 0x000000080400722a */ /* 0x001fcc0003f6e000 */
[----:B------:R-:W-:Y:S02]  /*10d0*/  @P1 FSEL R13, R8, R13, !P3 ;  /* 0x0000000d080d1208 */ /* 0x000fe40005800000 */
[----:B------:R-:W-:Y:S02]  /*10e0*/  @P1 FSEL R0, R9, R0, !P3 ;  /* 0x0000000009001208 */ /* 0x000fe40005800000 */
[----:B------:R-:W-:Y:S01]  /*10f0*/  PLOP3.LUT P1, PT, PT, PT, UP0, 0x80, 0x8 ;  /* 0x000000000008781c */ /* 0x000fe20003f2f008 */
[----:B------:R-:W-:Y:S02]  /*1100*/  IMAD.MOV.U32 R4, RZ, RZ, R13 ;  /* 0x000000ffff047224 */ /* 0x000fe400078e000d */
[----:B------:R-:W-:-:S06]  /*1110*/  IMAD.MOV.U32 R5, RZ, RZ, R0 ;  /* 0x000000ffff057224 */ /* 0x000fcc00078e0000 */
[----:B------:R-:W-:-:S06]  /*1120*/  DSETP.GEU.AND P3, PT, R4, R10, PT ;  /* 0x0000000a0400722a */ /* 0x000fcc0003f6e000 */
[----:B------:R-:W-:Y:S02]  /*1130*/  @P2 FSEL R13, R10, R13, !P3 ;  /* 0x0000000d0a0d2208 */ /* 0x000fe40005800000 */
[----:B------:R-:W-:-:S03]  /*1140*/  @P2 FSEL R0, R11, R0, !P3 ;  /* 0x000000000b002208 */ /* 0x000fc60005800000 */
[----:B------:R-:W-:Y:S02]  /*1150*/  IMAD.MOV.U32 R4, RZ, RZ, R13 ;  /* 0x000000ffff047224 */ /* 0x000fe400078e000d */
[----:B------:R-:W-:-:S06]  /*1160*/  IMAD.MOV.U32 R5, RZ, RZ, R0 ;  /* 0x000000ffff057224 */ /* 0x000fcc00078e0000 */
[----:B-1----:R-:W-:-:S06]  /*1170*/  DSETP.GEU.AND P2, PT, R4, R2, PT ;  /* 0x000000020400722a */ /* 0x002fcc0003f4e000 */
[----:B------:R-:W-:Y:S02]  /*1180*/  @P1 FSEL R13, R2, R13, !P2 ;  /* 0x0000000d020d1208 */ /* 0x000fe40005000000 */
[----:B------:R-:W-:-:S03]  /*1190*/  @P1 FSEL R0, R3, R0, !P2 ;  /* 0x0000000003001208 */ /* 0x000fc60005000000 */
[----:B------:R-:W-:Y:S02]  /*11a0*/  IMAD.MOV.U32 R2, RZ, RZ, R13 ;  /* 0x000000ffff027224 */ /* 0x000fe400078e000d */
[----:B------:R-:W-:Y:S01]  /*11b0*/  IMAD.MOV.U32 R3, RZ, RZ, R0 ;  /* 0x000000ffff037224 */ /* 0x000fe200078e0000 */
[----:B------:R-:W-:Y:S06]  /*11c0*/  BRA `(.L_x_69) ;  /* 0x0000002c00807947 */ /* 0x000fec0003800000 */
.L_x_59:
[----:B------:R-:W0:Y:S01]  /*11d0*/  S2R R0, SR_TID.X ;  /* 0x0000000000007919 */ /* 0x000e220000002100 */
[----:B------:R-:W1:Y:S01]  /*11e0*/  LDC.64 R20, c[0x0][0x380] ;  /* 0x0000e000ff147b82 */ /* 0x000e620000000a00 */
[----:B------:R-:W-:Y:S02]  /*11f0*/  IMAD.U32 R3, RZ, RZ, UR16 ;  /* 0x00000010ff037e24 */ /* 0x000fe4000f8e00ff */
[----:B0-----:R-:W-:-:S04]  /*1200*/  IMAD.SHL.U32 R2, R0, 0x4, RZ ;  /* 0x0000000400027824 */ /* 0x001fc800078e00ff */
[----:B------:R-:W-:-:S04]  /*1210*/  IMAD R3, R3, 0x800, R2 ;  /* 0x0000080003037824 */ /* 0x000fc800078e0202 */
[----:B-1----:R-:W-:-:S05]  /*1220*/  IMAD.WIDE.U32 R20, R3, 0x8, R20 ;  /* 0x0000000803147825 */ /* 0x002fca00078e0014 */
[----:B------:R-:W2:Y:S04]  /*1230*/  LDG.E.128.CONSTANT R4, desc[UR10][R20.64] ;  /* 0x0000000a14047981 */ /* 0x000ea8000c1e9d00 */
[----:B------:R-:W3:Y:S04]  /*1240*/  LDG.E.128.CONSTANT R8, desc[UR10][R20.64+0x10] ;  /* 0x0000100a14087981 */ /* 0x000ee8000c1e9d00 */
[----:B------:R-:W4:Y:S04]  /*1250*/  LDG.E.128.CONSTANT R12, desc[UR10][R20.64+0x2000] ;  /* 0x0020000a140c7981 */ /* 0x000f28000c1e9d00 */
[----:B------:R-:W5:Y:S01]  /*1260*/  LDG.E.128.CONSTANT R16, desc[UR10][R20.64+0x2010] ;  /* 0x0020100a14107981 */ /* 0x000f62000c1e9d00 */
[----:B------:R-:W-:Y:S01]  /*1270*/  UISETP.GE.U32.AND UP0, UPT, UR12, UR5, UPT ;  /* 0x000000050c00728c */ /* 0x000fe2000bf06070 */
        /* <DEDUP_REMOVED lines=21> */
[----:B------:R-:W-:Y:S06]  /*13d0*/  BRA.U !UP0, `(.L_x_70) ;  /* 0x0000000508dc7547 */ /* 0x000fec000b800000 */
[----:B------:R-:W-:Y:S02]  /*13e0*/  ULEA UR6, UR16, UR5, 0xb ;  /* 0x0000000510067291 */ /* 0x000fe4000f8e58ff */
[----:B------:R-:W-:Y:S01]  /*13f0*/  UIADD3 UR14, UPT, UPT, UR8, -0x800, URZ ;  /* 0xfffff800080e7890 */ /* 0x000fe2000fffe0ff */
[----:B------:R-:W0:Y:S03]  /*1400*/  LDCU UR9, c[0x0][0x3a8] ;  /* 0x00007500ff0977ac */ /* 0x000e260008000800 */
[----:B------:R-:W-:Y:S01]  /*1410*/  VIADD R3, R0, UR6 ;  /* 0x0000000600037c36 */ /* 0x000fe20008000000 */
[----:B------:R-:W-:Y:S01]  /*1420*/  UISETP.GT.U32.AND UP0, UPT, UR6, UR14, UPT ;  /* 0x0000000e0600728c */ /* 0x000fe2000bf04070 */
[----:B------:R-:W1:Y:S01]  /*1430*/  LDCU.64 UR18, c[0x0][0x380] ;  /* 0x00007000ff1277ac */ /* 0x000e620008000a00 */
[----:B------:R-:W-:Y:S01]  /*1440*/  UIADD3 UR13, UPT, UPT, UR6, 0x100, URZ ;  /* 0x00000100060d7890 */ /* 0x000fe2000fffe0ff */
[----:B------:R-:W-:Y:S01]  /*1450*/  UMOV UR4, URZ ;  /* 0x000000ff00047c82 */ /* 0x000fe20008000000 */
[----:B------:R-:W-:-:S05]  /*1460*/  UMOV UR7, UR6 ;  /* 0x0000000600077c82 */ /* 0x000fca0008000000 */
[----:B------:R-:W-:Y:S05]  /*1470*/  BRA.U UP0, `(.L_x_71) ;  /* 0x0000000100a87547 */ /* 0x000fea000b800000 */
.L_x_72:
[----:B------:R-:W-:-:S05]  /*1480*/  IADD3 R4, P0, PT, R2, UR7, RZ ;  /* 0x0000000702047c10 */ /* 0x000fca000ff1e0ff */
[----:B------:R-:W-:Y:S01]  /*1490*/  IMAD.X R5, RZ, RZ, RZ, P0 ;  /* 0x000000ffff057224 */ /* 0x000fe200000e06ff */
[----:B-1----:R-:W-:-:S04]  /*14a0*/  LEA R22, P0, R4, UR18, 0x3 ;  /* 0x0000001204167c11 */ /* 0x002fc8000f8018ff */
[----:B------:R-:W-:-:S05]  /*14b0*/  LEA.HI.X R23, R4, UR19, R5, 0x3, P0 ;  /* 0x0000001304177c11 */ /* 0x000fca00080f1c05 */
[----:B------:R-:W2:Y:S04]  /*14c0*/  LDG.E.128.CONSTANT R4, desc[UR10][R22.64] ;  /* 0x0000000a16047981 */ /* 0x000ea8000c1e9d00 */
[----:B------:R-:W3:Y:S04]  /*14d0*/  LDG.E.128.CONSTANT R8, desc[UR10][R22.64+0x10] ;  /* 0x0000100a16087981 */ /* 0x000ee8000c1e9d00 */
[----:B------:R-:W4:Y:S04]  /*14e0*/  LDG.E.128.CONSTANT R12, desc[UR10][R22.64+0x2000] ;  /* 0x0020000a160c7981 */ /* 0x000f28000c1e9d00 */
[----:B------:R-:W5:Y:S01]  /*14f0*/  LDG.E.128.CONSTANT R16, desc[UR10][R22.64+0x2010] ;  /* 0x0020100a16107981 */ /* 0x000f62000c1e9d00 */
[----:B0-----:R-:W-:-:S02]  /*1500*/  UMOV UR8, UR9 ;  /* 0x0000000900087c82 */ /* 0x001fc40008000000 */
[----:B------:R-:W-:-:S04]  /*1510*/  UIADD3 UR15, UPT, UPT, -UR7, UR8, URZ ;  /* 0x00000008070f7290 */ /* 0x000fc8000fffe1ff */
[----:B------:R-:W-:Y:S01]  /*1520*/  UISETP.GE.U32.AND UP0, UPT, UR15, UR5, UPT ;  /* 0x000000050f00728c */ /* 0x000fe2000bf06070 */
        /* <DEDUP_REMOVED lines=25> */
[----:B------:R-:W-:Y:S02]  /*16c0*/  UIADD3 UR7, UPT, UPT, UR5, UR7, URZ ;  /* 0x0000000705077290 */ /* 0x000fe4000fffe0ff */
[----:B------:R-:W-:Y:S01]  /*16d0*/  VIADD R3, R3, UR5 ;  /* 0x0000000503037c36 */ /* 0x000fe20008000000 */
[----:B------:R-:W-:Y:S02]  /*16e0*/  UIADD3 UR4, UPT, UPT, UR4, 0x1, URZ ;  /* 0x0000000104047890 */ /* 0x000fe4000fffe0ff */
[----:B------:R-:W-:Y:S02]  /*16f0*/  UISETP.GT.U32.AND UP0, UPT, UR7, UR14, UPT ;  /* 0x0000000e0700728c */ /* 0x000fe4000bf04070 */
[----:B------:R-:W-:-:S07]  /*1700*/  UIADD3 UR13, UPT, UPT, UR5, UR13, URZ ;  /* 0x0000000d050d7290 */ /* 0x000fce000fffe0ff */
[----:B------:R-:W-:Y:S05]  /*1710*/  BRA.U !UP0, `(.L_x_72) ;  /* 0xfffffffd08587547 */ /* 0x000fea000b83ffff */
.L_x_71:
[----:B------:R-:W-:-:S09]  /*1720*/  UISETP.GE.U32.AND UP0, UPT, UR7, UR8, UPT ;  /* 0x000000080700728c */ /* 0x000fd2000bf06070 */
[----:B------:R-:W-:Y:S05]  /*1730*/  BRA.U UP0, `(.L_x_70) ;  /* 0x0000000500047547 */ /* 0x000fea000b800000 */
[----:B------:R-:W-:Y:S01]  /*1740*/  UIADD3 UR5, UPT, UPT, -UR7, UR8, URZ ;  /* 0x0000000807057290 */ /* 0x000fe2000fffe1ff */
[----:B------:R-:W-:Y:S05]  /*1750*/  BSSY.RECONVERGENT B1, `(.L_x_70) ;  /* 0x000003f000017945 */ /* 0x000fea0003800200 */
[----:B------:R-:W-:-:S13]  /*1760*/  ISETP.GE.AND P0, PT, R0, UR5, PT ;  /* 0x0000000500007c0c */ /* 0x000fda000bf06270 */
[----:B------:R-:W-:Y:S05]  /*1770*/  @P0 BRA `(.L_x_73) ;  /* 0x0000000000f00947 */ /* 0x000fea0003800000 */
[----:B------:R-:W2:Y:S01]  /*1780*/  LDC R5, c[0x0][0x3ac] ;  /* 0x0000eb00ff057b82 */ /* 0x000ea20000000800 */
[----:B------:R-:W-:Y:S01]  /*1790*/  LOP3.LUT R2, RZ, R0, RZ, 0x33, !PT ;  /* 0x00000000ff027212 */ /* 0x000fe200078e33ff */
[----:B------:R-:W-:Y:S01]  /*17a0*/  BSSY.RECONVERGENT B2, `(.L_x_74) ;  /* 0x0000019000027945 */ /* 0x000fe20003800200 */
[----:B------:R-:W-:-:S03]  /*17b0*/  IMAD.MOV.U32 R8, RZ, RZ, R0 ;  /* 0x000000ffff087224 */ /* 0x000fc600078e0000 */
[----:B------:R-:W-:-:S04]  /*17c0*/  VIADD R2, R2, UR8 ;  /* 0x0000000802027c36 */ /* 0x000fc80008000000 */
[C---:B------:R-:W-:Y:S01]  /*17d0*/  VIADD R4, R2.reuse, -UR6 ;  /* 0x8000000602047c36 */ /* 0x040fe20008000000 */
[C---:B------:R-:W-:Y:S02]  /*17e0*/  LOP3.LUT R6, R2.reuse, 0x300, RZ, 0xc0, !PT ;  /* 0x0000030002067812 */ /* 0x040fe400078ec0ff */
[----:B------:R-:W-:Y:S02]  /*17f0*/  LEA.HI R2, R2, 0x1, RZ, 0x18 ;  /* 0x0000000102027811 */ /* 0x000fe400078fc0ff */
[----:B------:R-:W-:Y:S01]  /*1800*/  ISETP.NE.AND P0, PT, R6, 0x300, PT ;  /* 0x000003000600780c */ /* 0x000fe20003f05270 */
[----:B--2---:R-:W-:-:S04]  /*1810*/  IMAD R5, R5, UR4, RZ ;  /* 0x0000000405057c24 */ /* 0x004fc8000f8e02ff */
[----:B------:R-:W-:-:S05]  /*1820*/  IMAD R4, R5, -0x800, R4 ;  /* 0xfffff80005047824 */ /* 0x000fca00078e0204 */
[----:B------:R-:W-:-:S03]  /*1830*/  ISETP.GE.U32.AND P2, PT, R4, 0x300, PT ;  /* 0x000003000400780c */ /* 0x000fc60003f46070 */
[----:B------:R-:W-:Y:S10]  /*1840*/  @!P0 BRA `(.L_x_75) ;  /* 0x0000000000388947 */ /* 0x000ff40003800000 */
[----:B------:R-:W2:Y:S01]  /*1850*/  LDC.64 R6, c[0x0][0x380] ;  /* 0x0000e000ff067b82 */ /* 0x000ea20000000a00 */
[----:B------:R-:W-:Y:S01]  /*1860*/  LOP3.LUT R2, R2, 0x3, RZ, 0xc0, !PT ;  /* 0x0000000302027812 */ /* 0x000fe200078ec0ff */
[----:B------:R-:W-:-:S04]  /*1870*/  IMAD.MOV.U32 R8, RZ, RZ, R0 ;  /* 0x000000ffff087224 */ /* 0x000fc800078e0000 */
[----:B------:R-:W-:-:S07]  /*1880*/  IMAD.MOV R2, RZ, RZ, -R2 ;  /* 0x000000ffff027224 */ /* 0x000fce00078e0a02 */
.L_x_76:
[----:B--2---:R-:W-:-:S06]  /*1890*/  IMAD.WIDE.U32 R4, R3, 0x8, R6 ;  /* 0x0000000803047825 */ /* 0x004fcc00078e0006 */
        /* <DEDUP_REMOVED lines=9> */
.L_x_75:
[----:B01----:R-:W-:Y:S05]  /*1930*/  BSYNC.RECONVERGENT B2 ;  /* 0x0000000000027941 */ /* 0x003fea0003800200 */
.L_x_74:
[----:B------:R-:W-:Y:S05]  /*1940*/  @!P2 BRA `(.L_x_73) ;  /* 0x00000000007ca947 */ /* 0x000fea0003800000 */
[----:B------:R-:W0:Y:S01]  /*1950*/  LDC.64 R2, c[0x0][0x380] ;  /* 0x0000e000ff027b82 */ /* 0x000e220000000a00 */
[C---:B------:R-:W-:Y:S02]  /*1960*/  VIADD R4, R8.reuse, 0x200 ;  /* 0x0000020008047836 */ /* 0x040fe40000000000 */
[----:B------:R-:W-:-:S07]  /*1970*/  VIADD R5, R8, UR13 ;  /* 0x0000000d08057c36 */ /* 0x000fce0008000000 */
.L_x_77:
[----:B------:R-:W-:-:S04]  /*1980*/  VIADD R7, R5, 0xffffff00 ;  /* 0xffffff0005077836 */ /* 0x000fc80000000000 */
[----:B0-----:R-:W-:-:S06]  /*1990*/  IMAD.WIDE.U32 R6, R7, 0x8, R2 ;  /* 0x0000000807067825 */ /* 0x001fcc00078e0002 */
[----:B------:R-:W2:Y:S01]  /*19a0*/  LDG.E.64.CONSTANT R6, desc[UR10][R6.64] ;  /* 0x0000000a06067981 */ /* 0x000ea2000c1e9b00 */
[----:B------:R-:W-:-:S04]  /*19b0*/  IMAD.WIDE.U32 R8, R5, 0x8, R2 ;  /* 0x0000000805087825 */ /* 0x000fc800078e0002 */
[----:B------:R-:W-:Y:S02]  /*19c0*/  VIADD R11, R5, 0x100 ;  /* 0x00000100050b7836 */ /* 0x000fe40000000000 */
[----:B------:R-:W3:Y:S02]  /*19d0*/  LDG.E.64.CONSTANT R8, desc[UR10][R8.64] ;  /* 0x0000000a08087981 */ /* 0x000ee4000c1e9b00 */
[----:B------:R-:W-:-:S04]  /*19e0*/  IMAD.WIDE.U32 R10, R11, 0x8, R2 ;  /* 0x000000080b0a7825 */ /* 0x000fc800078e0002 */
[----:B------:R-:W-:Y:S02]  /*19f0*/  VIADD R13, R5, 0x200 ;  /* 0x00000200050d7836 */ /* 0x000fe40000000000 */
[----:B------:R-:W4:Y:S02]  /*1a00*/  LDG.E.64.CONSTANT R10, desc[UR10][R10.64] ;  /* 0x0000000a0a0a7981 */ /* 0x000f24000c1e9b00 */
[----:B------:R-:W-:-:S06]  /*1a10*/  IMAD.WIDE.U32 R12, R13, 0x8, R2 ;  /* 0x000000080d0c7825 */ /* 0x000fcc00078e0002 */
[----:B------:R-:W5:Y:S01]  /*1a20*/  LDG.E.64.CONSTANT R12, desc[UR10][R12.64] ;  /* 0x0000000a0c0c7981 */ /* 0x000f62000c1e9b00 */
[----:B------:R-:W-:Y:S01]  /*1a30*/  VIADD R5, R5, 0x400 ;  /* 0x0000040005057836 */ /* 0x000fe20000000000 */
[----:B--2---:R-:W-:-:S06]  /*1a40*/  DSETP.GEU.AND P0, PT, R20, R6, PT ;  /* 0x000000061400722a */ /* 0x004fcc0003f0e000 */
[----:B------:R-:W-:Y:S02]  /*1a50*/  FSEL R14, R6, R20, !P0 ;  /* 0x00000014060e7208 */ /* 0x000fe40004000000 */
[----:B------:R-:W-:-:S06]  /*1a60*/  FSEL R15, R7, R21, !P0 ;  /* 0x00000015070f7208 */ /* 0x000fcc0004000000 */
[----:B---3--:R-:W-:-:S06]  /*1a70*/  DSETP.GEU.AND P0, PT, R14, R8, PT ;  /* 0x000000080e00722a */ /* 0x008fcc0003f0e000 */
[----:B------:R-:W-:Y:S01]  /*1a80*/  FSEL R6, R8, R14, !P0 ;  /* 0x0000000e08067208 */ /* 0x000fe20004000000 */
[C---:B------:R-:W-:Y:S01]  /*1a90*/  VIADD R8, R4.reuse, 0x200 ;  /* 0x0000020004087836 */ /* 0x040fe20000000000 */
[----:B------:R-:W-:Y:S01]  /*1aa0*/  FSEL R7, R9, R15, !P0 ;  /* 0x0000000f09077208 */ /* 0x000fe20004000000 */
[----:B------:R-:W-:-:S05]  /*1ab0*/  VIADD R4, R4, 0x400 ;  /* 0x0000040004047836 */ /* 0x000fca0000000000 */
[----:B----4-:R-:W-:-:S06]  /*1ac0*/  DSETP.GEU.AND P0, PT, R6, R10, PT ;  /* 0x0000000a0600722a */ /* 0x010fcc0003f0e000 */
[----:B------:R-:W-:Y:S02]  /*1ad0*/  FSEL R6, R10, R6, !P0 ;  /* 0x000000060a067208 */ /* 0x000fe40004000000 */
[----:B------:R-:W-:-:S06]  /*1ae0*/  FSEL R7, R11, R7, !P0 ;  /* 0x000000070b077208 */ /* 0x000fcc0004000000 */
[----:B-----5:R-:W-:-:S06]  /*1af0*/  DSETP.GEU.AND P0, PT, R6, R12, PT ;  /* 0x0000000c0600722a */ /* 0x020fcc0003f0e000 */
[----:B------:R-:W-:Y:S02]  /*1b00*/  FSEL R20, R12, R6, !P0 ;  /* 0x000000060c147208 */ /* 0x000fe40004000000 */
[----:B------:R-:W-:Y:S02]  /*1b10*/  FSEL R21, R13, R7, !P0 ;  /* 0x000000070d157208 */ /* 0x000fe40004000000 */
[----:B------:R-:W-:-:S13]  /*1b20*/  ISETP.GE.AND P0, PT, R8, UR5, PT ;  /* 0x0000000508007c0c */ /* 0x000fda000bf06270 */
[----:B------:R-:W-:Y:S05]  /*1b30*/  @!P0 BRA `(.L_x_77) ;  /* 0xfffffffc00908947 */ /* 0x000fea000383ffff */
.L_x_73:
[----:B01----:R-:W-:Y:S05]  /*1b40*/  BSYNC.RECONVERGENT B1 ;  /* 0x0000000000017941 */ /* 0x003fea0003800200 */
.L_x_70:
[----:B------:R-:W2:Y:S01]  /*1b50*/  S2R R7, SR_LANEID ;  /* 0x0000000000077919 */ /* 0x000ea20000000000 */
[----:B------:R-:W-:Y:S04]  /*1b60*/  SHFL.DOWN PT, R2, R20, 0x1, 0x1f ;  /* 0x08201f0014027f89 */ /* 0x000fe800000e0000 */
[----:B------:R-:W3:Y:S02]  /*1b70*/  SHFL.DOWN PT, R3, R21, 0x1, 0x1f ;  /* 0x08201f0015037f89 */ /* 0x000ee400000e0000 */
[----:B---3--:R-:W-:Y:S01]  /*1b80*/  DSETP.GEU.AND P0, PT, R20, R2, PT ;  /* 0x000000021400722a */ /* 0x008fe20003f0e000 */
[C---:B--2---:R-:W-:Y:S02]  /*1b90*/  ISETP.GT.AND P1, PT, R7.reuse, 0x1e, PT ;  /* 0x0000001e0700780c */ /* 0x044fe40003f24270 */
        /* <DEDUP_REMOVED lines=9> */
[----:B------:R-:W2:Y:S03]  /*1c30*/  SHFL.DOWN PT, R5, R3, 0x2, 0x1f ;  /* 0x08401f0003057f89 */ /* 0x000ea600000e0000 */
[----:B------:R-:W-:Y:S01]  /*1c40*/  @!P2 LOP3.LUT R6, R6, 0xf8, RZ, 0xc0, !PT ;  /* 0x000000f80606a812 */ /* 0x000fe200078ec0ff */
[----:B------:R-:W3:Y:S01]  /*1c50*/  @!P2 S2R R9, SR_CgaCtaId ;  /* 0x000000000009a919 */ /* 0x000ee20000008800 */
[----:B--2---:R-:W-:-:S06]  /*1c60*/  DSETP.GEU.AND P0, PT, R2, R4, PT ;  /* 0x000000040200722a */ /* 0x004fcc0003f0e000 */
[----:B------:R-:W-:Y:S02]  /*1c70*/  @!P1 FSEL R2, R4, R2, !P0 ;  /* 0x0000000204029208 */ /* 0x000fe40004000000 */
[----:B------:R-:W-:Y:S02]  /*1c80*/  @!P1 FSEL R3, R5, R3, !P0 ;  /* 0x0000000305039208 */ /* 0x000fe40004000000 */
[----:B------:R-:W-:Y:S01]  /*1c90*/  ISETP.GT.AND P1, PT, R7, 0x1b, PT ;  /* 0x0000001b0700780c */ /* 0x000fe20003f24270 */
[----:B------:R-:W-:Y:S01]  /*1ca0*/  SHFL.DOWN PT, R4, R2, 0x4, 0x1f ;  /* 0x08801f0002047f89 */ /* 0x000fe200000e0000 */
[----:B---3--:R-:W-:-:S03]  /*1cb0*/  @!P2 LEA R9, R9, R8, 0x18 ;  /* 0x000000080909a211 */ /* 0x008fc600078ec0ff */
[----:B------:R-:W2:Y:S02]  /*1cc0*/  SHFL.DOWN PT, R5, R3, 0x4, 0x1f ;  /* 0x08801f0003057f89 */ /* 0x000ea400000e0000 */
[----:B------:R-:W-:Y:S01]  /*1cd0*/  @!P2 IMAD.IADD R9, R6, 0x1, R9 ;  /* 0x000000010609a824 */ /* 0x000fe200078e0209 */
[----:B--2---:R-:W-:-:S06]  /*1ce0*/  DSETP.GEU.AND P0, PT, R2, R4, PT ;  /* 0x000000040200722a */ /* 0x004fcc0003f0e000 */
[----:B------:R-:W-:Y:S02]  /*1cf0*/  @!P1 FSEL R2, R4, R2, !P0 ;  /* 0x0000000204029208 */ /* 0x000fe40004000000 */
[----:B------:R-:W-:Y:S02]  /*1d00*/  @!P1 FSEL R3, R5, R3, !P0 ;  /* 0x0000000305039208 */ /* 0x000fe40004000000 */
[----:B------:R-:W-:Y:S01]  /*1d10*/  ISETP.GT.AND P1, PT, R7, 0x17, PT ;  /* 0x000000170700780c */ /* 0x000fe20003f24270 */
[----:B------:R-:W-:Y:S04]  /*1d20*/  SHFL.DOWN PT, R4, R2, 0x8, 0x1f ;  /* 0x09001f0002047f89 */ /* 0x000fe800000e0000 */
[----:B------:R-:W2:Y:S02]  /*1d30*/  SHFL.DOWN PT, R5, R3, 0x8, 0x1f ;  /* 0x09001f0003057f89 */ /* 0x000ea400000e0000 */
[----:B--2---:R-:W-:-:S06]  /*1d40*/  DSETP.GEU.AND P0, PT, R2, R4, PT ;  /* 0x000000040200722a */ /* 0x004fcc0003f0e000 */
[----:B------:R-:W-:Y:S02]  /*1d50*/  @!P1 FSEL R2, R4, R2, !P0 ;  /* 0x0000000204029208 */ /* 0x000fe40004000000 */
[----:B------:R-:W-:Y:S02]  /*1d60*/  @!P1 FSEL R3, R5, R3, !P0 ;  /* 0x0000000305039208 */ /* 0x000fe40004000000 */
[----:B------:R-:W-:Y:S01]  /*1d70*/  ISETP.GT.AND P1, PT, R7, 0xf, PT ;  /* 0x0000000f0700780c */ /* 0x000fe20003f24270 */
[----:B------:R-:W-:Y:S04]  /*1d80*/  SHFL.DOWN PT, R4, R2, 0x10, 0x1f ;  /* 0x0a001f0002047f89 */ /* 0x000fe800000e0000 */
[----:B------:R-:W2:Y:S02]  /*1d90*/  SHFL.DOWN PT, R5, R3, 0x10, 0x1f ;  /* 0x0a001f0003057f89 */ /* 0x000ea400000e0000 */
[----:B--2---:R-:W-:-:S06]  /*1da0*/  DSETP.GEU.AND P0, PT, R2, R4, PT ;  /* 0x000000040200722a */ /* 0x004fcc0003f0e000 */
        /* <DEDUP_REMOVED lines=8> */
[----:B------:R-:W3:Y:S01]  /*1e30*/  S2UR UR5, SR_CgaCtaId ;  /* 0x00000000000579c3 */ /* 0x000ee20000008800 */
[----:B------:R-:W-:Y:S02]  /*1e40*/  UMOV UR4, 0x400 ;  /* 0x0000040000047882 */ /* 0x000fe40000000000 */
[----:B---3--:R-:W-:-:S09]  /*1e50*/  ULEA UR4, UR5, UR4, 0x18 ;  /* 0x0000000405047291 */ /* 0x008fd2000f8ec0ff */
[----:B------:R-:W3:Y:S04]  /*1e60*/  LDS.128 R12, [UR4+0x10] ;  /* 0x00001004ff0c7984 */ /* 0x000ee80008000c00 */
[----:B--2---:R-:W2:Y:S04]  /*1e70*/  LDS.128 R4, [UR4+0x20] ;  /* 0x00002004ff047984 */ /* 0x004ea80008000c00 */
[----:B------:R-:W4:Y:S01]  /*1e80*/  LDS.128 R8, [UR4+0x30] ;  /* 0x00003004ff087984 */ /* 0x000f220008000c00 */
[----:B---3--:R-:W-:-:S06]  /*1e90*/  DSETP.GEU.AND P1, PT, R2, R12, PT ;  /* 0x0000000c0200722a */ /* 0x008fcc0003f2e000 */
[----:B------:R-:W-:Y:S02]  /*1ea0*/  FSEL R2, R12, R2, !P1 ;  /* 0x000000020c027208 */ /* 0x000fe40004800000 */
[----:B------:R-:W-:-:S06]  /*1eb0*/  FSEL R3, R13, R3, !P1 ;  /* 0x000000030d037208 */ /* 0x000fcc0004800000 */
[----:B------:R-:W-:-:S06]  /*1ec0*/  DSETP.GEU.AND P1, PT, R2, R14, PT ;  /* 0x0000000e0200722a */ /* 0x000fcc0003f2e000 */
[----:B------:R-:W-:Y:S02]  /*1ed0*/  FSEL R2, R14, R2, !P1 ;  /* 0x000000020e027208 */ /* 0x000fe40004800000 */
[----:B------:R-:W-:-:S06]  /*1ee0*/  FSEL R3, R15, R3, !P1 ;  /* 0x000000030f037208 */ /* 0x000fcc0004800000 */
[----:B--2---:R-:W-:-:S06]  /*1ef0*/  DSETP.GEU.AND P1, PT, R2, R4, PT ;  /* 0x000000040200722a */ /* 0x004fcc0003f2e000 */
[----:B------:R-:W-:Y:S02]  /*1f00*/  FSEL R4, R4, R2, !P1 ;  /* 0x0000000204047208 */ /* 0x000fe40004800000 */
[----:B------:R-:W-:Y:S02]  /*1f10*/  FSEL R5, R5, R3, !P1 ;  /* 0x0000000305057208 */ /* 0x000fe40004800000 */
[----:B------:R-:W2:Y:S04]  /*1f20*/  LDS.64 R2, [UR4+0x40] ;  /* 0x00004004ff027984 */ /* 0x000ea80008000a00 */
        /* <DEDUP_REMOVED lines=9> */
[----:B--2---:R-:W-:-:S06]  /*1fc0*/  DSETP.GEU.AND P1, PT, R4, R2, PT ;  /* 0x000000020400722a */ /* 0x004fcc0003f2e000 */
[----:B------:R-:W-:Y:S02]  /*1fd0*/  FSEL R2, R2, R4, !P1 ;  /* 0x0000000402027208 */ /* 0x000fe40004800000 */
[----:B------:R-:W-:Y:S01]  /*1fe0*/  FSEL R3, R3, R5, !P1 ;  /* 0x0000000503037208 */ /* 0x000fe20004800000 */
[----:B------:R-:W-:Y:S06]  /*1ff0*/  BRA `(.L_x_69) ;  /* 0x0000001c00f47947 */ /* 0x000fec0003800000 */
.L_x_58:
        /* <DEDUP_REMOVED lines=16> */
.L_x_80:
[----:B------:R-:W-:Y:S05]  /*2100*/  BSYNC.RECONVERGENT B1 ;  /* 0x0000000000017941 */ /* 0x000fea0003800200 */
.L_x_79:
        /* <DEDUP_REMOVED lines=18> */
.L_x_85:
        /* <DEDUP_REMOVED lines=10> */
.L_x_84:
[----:B------:R-:W-:Y:S05]  /*22d0*/  BSYNC.RECONVERGENT B2 ;  /* 0x0000000000027941 */ /* 0x000fea0003800200 */
.L_x_83:
[----:B------:R-:W-:Y:S05]  /*22e0*/  @!P2 BRA `(.L_x_82) ;  /* 0x000000000080a947 */ /* 0x000fea0003800000 */
[----:B------:R-:W0:Y:S01]  /*22f0*/  LDC.64 R4, c[0x0][0x380] ;  /* 0x0000e000ff047b82 */ /* 0x000e220000000a00 */
[----:B------:R-:W-:Y:S02]  /*2300*/  IMAD.U32 R7, RZ, RZ, UR16 ;  /* 0x00000010ff077e24 */ /* 0x000fe4000f8e00ff */
[----:B------:R-:W-:Y:S02]  /*2310*/  VIADD R6, R8, 0x200 ;  /* 0x0000020008067836 */ /* 0x000fe40000000000 */
[----:B------:R-:W-:-:S07]  /*2320*/  IMAD R7, R7, 0x800, R8 ;  /* 0x0000080007077824 */ /* 0x000fce00078e0208 */
.L_x_86:
        /* <DEDUP_REMOVED lines=28> */
.L_x_82:
[----:B------:R-:W-:Y:S05]  /*24f0*/  BSYNC.RECONVERGENT B1 ;  /* 0x0000000000017941 */ /* 0x000fea0003800200 */
.L_x_81:
        /* <DEDUP_REMOVED lines=45> */
[----:B------:R-:W-:-:S03]  /*27d0*/  FSEL R5, R5, R3, P1 ;  /* 0x0000000305057208 */ /* 0x000fc60000800000 */
[----:B0-----:R-:W-:Y:S02]  /*27e0*/  IMAD.MOV.U32 R2, RZ, RZ, R4 ;  /* 0x000000ffff027224 */ /* 0x001fe400078e0004 */
[----:B------:R-:W-:Y:S01]  /*27f0*/  IMAD.MOV.U32 R3, RZ, RZ, R5 ;  /* 0x000000ffff037224 */ /* 0x000fe200078e0005 */
[----:B------:R-:W-:Y:S06]  /*2800*/  BAR.SYNC.DEFER_BLOCKING 0x0 ;  /* 0x0000000000007b1d */ /* 0x000fec0000010000 */
[----:B------:R-:W-:Y:S05]  /*2810*/  @P0 BRA `(.L_x_69) ;  /* 0x0000001400ec0947 */ /* 0x000fea0003800000 */
[----:B------:R-:W0:Y:S01]  /*2820*/  S2UR UR5, SR_CgaCtaId ;  /* 0x00000000000579c3 */ /* 0x000e220000008800 */
[----:B------:R-:W-:Y:S02]  /*2830*/  UMOV UR4, 0x400 ;  /* 0x0000040000047882 */ /* 0x000fe40000000000 */
[----:B0-----:R-:W-:-:S09]  /*2840*/  ULEA UR4, UR5, UR4, 0x18 ;  /* 0x0000000405047291 */ /* 0x001fd2000f8ec0ff */
[----:B------:R-:W0:Y:S04]  /*2850*/  LDS.128 R12, [UR4+0x10] ;  /* 0x00001004ff0c7984 */ /* 0x000e280008000c00 */
[----:B------:R-:W1:Y:S04]  /*2860*/  LDS.128 R4, [UR4+0x20] ;  /* 0x00002004ff047984 */ /* 0x000e680008000c00 */
        /* <DEDUP_REMOVED lines=24> */
.L_x_87:
        /* <DEDUP_REMOVED lines=36> */
[----:B------:R-:W-:Y:S01]  /*2c30*/  VIADD R10, R10, 0x10 ;  /* 0x000000100a0a7836 */ /* 0x000fe20000000000 */
[----:B------:R-:W0:Y:S11]  /*2c40*/  SHFL.DOWN PT, R3, R7, 0x8, R5 ;  /* 0x0900000007037989 */ /* 0x000e3600000e0005 */
[----:B------:R-:W1:Y:S01]  /*2c50*/  @!P0 S2R R9, SR_CgaCtaId ;  /* 0x0000000000098919 */ /* 0x000e620000008800 */
[----:B------:R-:W-:Y:S01]  /*2c60*/  @!P0 MOV R8, 0x400 ;  /* 0x0000040000088802 */ /* 0x000fe20000000f00 */
[----:B0-----:R-:W-:Y:S01]  /*2c70*/  DSETP.GEU.AND P1, PT, R6, R2, PT ;  /* 0x000000020600722a */ /* 0x001fe20003f2e000 */
[----:B------:R-:W-:-:S05]  /*2c80*/  @!P0 SHF.R.U32.HI R6, RZ, 0x2, R0 ;  /* 0x00000002ff068819 */ /* 0x000fca0000011600 */
[----:B------:R-:W-:Y:S02]  /*2c90*/  @!P2 FSEL R4, R2, R4, !P1 ;  /* 0x000000040204a208 */ /* 0x000fe40004800000 */
[----:B------:R-:W-:Y:S02]  /*2ca0*/  @!P2 FSEL R7, R3, R7, !P1 ;  /* 0x000000070307a208 */ /* 0x000fe40004800000 */
[----:B------:R-:W-:Y:S01]  /*2cb0*/  ISETP.GT.AND P2, PT, R10, R5, PT ;  /* 0x000000050a00720c */ /* 0x000fe20003f44270 */
[----:B------:R-:W-:Y:S01]  /*2cc0*/  SHFL.DOWN PT, R2, R4, 0x10, R5 ;  /* 0x0a00000004027989 */ /* 0x000fe200000e0005 */
[----:B------:R-:W-:-:S03]  /*2cd0*/  @!P0 LOP3.LUT R6, R6, 0xf8, RZ, 0xc0, !PT ;  /* 0x000000f806068812 */ /* 0x000fc600078ec0ff */
[----:B------:R0:W2:Y:S01]  /*2ce0*/  SHFL.DOWN PT, R3, R7, 0x10, R5 ;  /* 0x0a00000007037989 */ /* 0x0000a200000e0005 */
        /* <DEDUP_REMOVED lines=11> */
[----:B0-----:R-:W-:Y:S05]  /*2da0*/  @P0 BRA `(.L_x_69) ;  /* 0x0000001000880947 */ /* 0x001fea0003800000 */
        /* <DEDUP_REMOVED lines=59> */
.L_x_78:
[----:B------:R-:W0:Y:S01]  /*3160*/  S2R R0, SR_TID.X ;  /* 0x0000000000007919 */ /* 0x000e220000002100 */
[----:B------:R-:W1:Y:S01]  /*3170*/  LDCU.64 UR8, c[0x0][0x380] ;  /* 0x00007000ff0877ac */ /* 0x000e620008000a00 */
[----:B------:R-:W-:Y:S02]  /*3180*/  IMAD.U32 R19, RZ, RZ, UR16 ;  /* 0x00000010ff137e24 */ /* 0x000fe4000f8e00ff */
[----:B-1----:R-:W-:Y:S02]  /*3190*/  IMAD.U32 R2, RZ, RZ, UR8 ;  /* 0x00000008ff027e24 */ /* 0x002fe4000f8e00ff */
[----:B------:R-:W-:Y:S02]  /*31a0*/  IMAD.U32 R3, RZ, RZ, UR9 ;  /* 0x00000009ff037e24 */ /* 0x000fe4000f8e00ff */
[----:B0-----:R-:W-:-:S04]  /*31b0*/  IMAD R19, R19, 0x800, R0 ;  /* 0x0000080013137824 */ /* 0x001fc800078e0200 */
[----:B------:R-:W-:-:S05]  /*31c0*/  IMAD.WIDE.U32 R18, R19, 0x8, R2 ;  /* 0x0000000813127825 */ /* 0x000fca00078e0002 */
        /* <DEDUP_REMOVED lines=8> */
[----:B------:R-:W-:Y:S01]  /*3250*/  UISETP.GE.U32.AND UP0, UPT, UR13, UR5, UPT ;  /* 0x000000050d00728c */ /* 0x000fe2000bf06070 */
        /* <DEDUP_REMOVED lines=21> */
[----:B------:R-:W-:Y:S06]  /*33b0*/  BRA.U !UP0, `(.L_x_88) ;  /* 0x0000000508dc7547 */ /* 0x000fec000b800000 */
[----:B------:R-:W-:Y:S02]  /*33c0*/  ULEA UR8, UR16, UR5, 0xb ;  /* 0x0000000510087291 */ /* 0x000fe4000f8e58ff */
[----:B------:R-:W-:Y:S02]  /*33d0*/  UIADD3 UR14, UPT, UPT, UR7, -0x800, URZ ;  /* 0xfffff800070e7890 */ /* 0x000fe4000fffe0ff */
[----:B------:R-:W-:Y:S02]  /*33e0*/  UIADD3 UR9, UPT, UPT, UR8, 0x100, URZ ;  /* 0x0000010008097890 */ /* 0x000fe4000fffe0ff */
[----:B------:R-:W-:Y:S02]  /*33f0*/  UISETP.GT.U32.AND UP0, UPT, UR8, UR14, UPT ;  /* 0x0000000e0800728c */ /* 0x000fe4000bf04070 */
[----:B------:R-:W-:Y:S01]  /*3400*/  VIADD R7, R0, UR8 ;  /* 0x0000000800077c36 */ /* 0x000fe20008000000 */
[----:B------:R-:W-:Y:S01]  /*3410*/  UMOV UR4, URZ ;  /* 0x000000ff00047c82 */ /* 0x000fe20008000000 */
[----:B------:R-:W-:-:S05]  /*3420*/  UMOV UR6, UR8 ;  /* 0x0000000800067c82 */ /* 0x000fca0008000000 */
[----:B------:R-:W-:Y:S05]  /*3430*/  BRA.U UP0, `(.L_x_89) ;  /* 0x0000000100b87547 */ /* 0x000fea000b800000 */
[----:B------:R-:W0:Y:S01]  /*3440*/  LDC.64 R2, c[0x0][0x380] ;  /* 0x0000e000ff027b82 */ /* 0x000e220000000a00 */
[----:B------:R-:W1:Y:S01]  /*3450*/  LDCU UR7, c[0x0][0x3a8] ;  /* 0x00007500ff0777ac */ /* 0x000e620008000800 */
[----:B------:R-:W-:Y:S01]  /*3460*/  NOP ;  /* 0x0000000000007918 */ /* 0x000fe20000000000 */
.L_x_90:
[----:B------:R-:W-:-:S04]  /*3470*/  VIADD R23, R0, UR6 ;  /* 0x0000000600177c36 */ /* 0x000fc80008000000 */
[----:B0-----:R-:W-:-:S05]  /*3480*/  IMAD.WIDE.U32 R22, R23, 0x8, R2 ;  /* 0x0000000817167825 */ /* 0x001fca00078e0002 */
[----:B------:R-:W2:Y:S04]  /*3490*/  LDG.E.64.CONSTANT R24, desc[UR10][R22.64] ;  /* 0x0000000a16187981 */ /* 0x000ea8000c1e9b00 */
[----:B------:R-:W3:Y:S04]  /*34a0*/  LDG.E.64.CONSTANT R18, desc[UR10][R22.64+0x800] ;  /* 0x0008000a16127981 */ /* 0x000ee8000c1e9b00 */
[----:B------:R-:W4:Y:S04]  /*34b0*/  LDG.E.64.CONSTANT R16, desc[UR10][R22.64+0x1000] ;  /* 0x0010000a16107981 */ /* 0x000f28000c1e9b00 */
[----:B------:R-:W5:Y:S04]  /*34c0*/  LDG.E.64.CONSTANT R14, desc[UR10][R22.64+0x1800] ;  /* 0x0018000a160e7981 */ /* 0x000f68000c1e9b00 */
[----:B------:R-:W5:Y:S04]  /*34d0*/  LDG.E.64.CONSTANT R12, desc[UR10][R22.64+0x2000] ;  /* 0x0020000a160c7981 */ /* 0x000f68000c1e9b00 */
[----:B------:R-:W5:Y:S04]  /*34e0*/  LDG.E.64.CONSTANT R10, desc[UR10][R22.64+0x2800] ;  /* 0x0028000a160a7981 */ /* 0x000f68000c1e9b00 */
[----:B------:R-:W5:Y:S04]  /*34f0*/  LDG.E.64.CONSTANT R8, desc[UR10][R22.64+0x3000] ;  /* 0x0030000a16087981 */ /* 0x000f68000c1e9b00 */
[----:B------:R-:W5:Y:S01]  /*3500*/  LDG.E.64.CONSTANT R20, desc[UR10][R22.64+0x3800] ;  /* 0x0038000a16147981 */ /* 0x000f62000c1e9b00 */
[----:B-1----:R-:W-:-:S04]  /*3510*/  UIADD3 UR12, UPT, UPT, -UR6, UR7, URZ ;  /* 0x00000007060c7290 */ /* 0x002fc8000fffe1ff */
        /* <DEDUP_REMOVED lines=32> */
.L_x_89:
[----:B------:R-:W-:-:S09]  /*3720*/  UISETP.GE.U32.AND UP0, UPT, UR6, UR7, UPT ;  /* 0x000000070600728c */ /* 0x000fd2000bf06070 */
[----:B------:R-:W-:Y:S05]  /*3730*/  BRA.U UP0, `(.L_x_88) ;  /* 0x0000000100fc7547 */ /* 0x000fea000b800000 */
[----:B------:R-:W-:Y:S01]  /*3740*/  UIADD3 UR5, UPT, UPT, -UR6, UR7, URZ ;  /* 0x0000000706057290 */ /* 0x000fe2000fffe1ff */
[----:B------:R-:W-:Y:S05]  /*3750*/  BSSY.RECONVERGENT B1, `(.L_x_88) ;  /* 0x000003d000017945 */ /* 0x000fea0003800200 */
[----:B------:R-:W-:-:S13]  /*3760*/  ISETP.GE.AND P0, PT, R0, UR5, PT ;  /* 0x0000000500007c0c */ /* 0x000fda000bf06270 */
[----:B------:R-:W-:Y:S05]  /*3770*/  @P0 BRA `(.L_x_91) ;  /* 0x0000000000e80947 */ /* 0x000fea0003800000 */
[----:B------:R-:W0:Y:S01]  /*3780*/  LDC R10, c[0x0][0x3ac] ;  /* 0x0000eb00ff0a7b82 */ /* 0x000e220000000800 */
[----:B------:R-:W-:Y:S01]  /*3790*/  LOP3.LUT R6, RZ, R0, RZ, 0x33, !PT ;  /* 0x00000000ff067212 */ /* 0x000fe200078e33ff */
[----:B------:R-:W-:Y:S04]  /*37a0*/  BSSY.RECONVERGENT B2, `(.L_x_92) ;  /* 0x0000018000027945 */ /* 0x000fe80003800200 */
[----:B------:R-:W-:-:S04]  /*37b0*/  VIADD R8, R6, UR7 ;  /* 0x0000000706087c36 */ /* 0x000fc80008000000 */
[----:B------:R-:W-:Y:S02]  /*37c0*/  VIADD R9, R8, -UR8 ;  /* 0x8000000808097c36 */ /* 0x000fe40008000000 */
[----:B0-----:R-:W-:Y:S01]  /*37d0*/  IMAD R6, R10, UR4, RZ ;  /* 0x000000040a067c24 */ /* 0x001fe2000f8e02ff */
[C---:B------:R-:W-:Y:S02]  /*37e0*/  LOP3.LUT R10, R8.reuse, 0x300, RZ, 0xc0, !PT ;  /* 0x00000300080a7812 */ /* 0x040fe400078ec0ff */
[----:B------:R-:W-:Y:S01]  /*37f0*/  LEA.HI R8, R8, 0x1, RZ, 0x18 ;  /* 0x0000000108087811 */ /* 0x000fe200078fc0ff */
[----:B------:R-:W-:Y:S01]  /*3800*/  IMAD R6, R6, -0x800, R9 ;  /* 0xfffff80006067824 */ /* 0x000fe200078e0209 */
[----:B------:R-:W-:Y:S01]  /*3810*/  ISETP.NE.AND P0, PT, R10, 0x300, PT ;  /* 0x000003000a00780c */ /* 0x000fe20003f05270 */
[----:B------:R-:W-:-:S03]  /*3820*/  IMAD.MOV.U32 R10, RZ, RZ, R0 ;  /* 0x000000ffff0a7224 */ /* 0x000fc600078e0000 */
[----:B------:R-:W-:-:S09]  /*3830*/  ISETP.GE.U32.AND P2, PT, R6, 0x300, PT ;  /* 0x000003000600780c */ /* 0x000fd20003f46070 */
[----:B------:R-:W-:Y:S05]  /*3840*/  @!P0 BRA `(.L_x_93) ;  /* 0x0000000000348947 */ /* 0x000fea0003800000 */
[----:B------:R-:W-:Y:S01]  /*3850*/  LOP3.LUT R8, R8, 0x3, RZ, 0xc0, !PT ;  /* 0x0000000308087812 */ /* 0x000fe200078ec0ff */
[----:B------:R-:W-:-:S04]  /*3860*/  IMAD.MOV.U32 R10, RZ, RZ, R0 ;  /* 0x000000ffff0a7224 */ /* 0x000fc800078e0000 */
[----:B------:R-:W-:-:S07]  /*3870*/  IMAD.MOV R6, RZ, RZ, -R8 ;  /* 0x000000ffff067224 */ /* 0x000fce00078e0a08 */
.L_x_94:
        /* <DEDUP_REMOVED lines=10> */
.L_x_93:
[----:B------:R-:W-:Y:S05]  /*3920*/  BSYNC.RECONVERGENT B2 ;  /* 0x0000000000027941 */ /* 0x000fea0003800200 */
.L_x_92:
[----:B------:R-:W-:Y:S05]  /*3930*/  @!P2 BRA `(.L_x_91) ;  /* 0x000000000078a947 */ /* 0x000fea0003800000 */
[C---:B------:R-:W-:Y:S02]  /*3940*/  VIADD R6, R10.reuse, 0x200 ;  /* 0x000002000a067836 */ /* 0x040fe40000000000 */
[----:B------:R-:W-:-:S07]  /*3950*/  VIADD R7, R10, UR9 ;  /* 0x000000090a077c36 */ /* 0x000fce0008000000 */
.L_x_95:
[----:B------:R-:W-:-:S04]  /*3960*/  VIADD R9, R7, 0xffffff00 ;  /* 0xffffff0007097836 */ /* 0x000fc80000000000 */
[----:B------:R-:W-:-:S06]  /*3970*/  IMAD.WIDE.U32 R8, R9, 0x8, R2 ;  /* 0x0000000809087825 */ /* 0x000fcc00078e0002 */
        /* <DEDUP_REMOVED lines=11> */
[----:B------:R-:W-:Y:S01]  /*3a30*/  FSEL R4, R8, R4, !P0 ;  /* 0x0000000408047208 */ /* 0x000fe20004000000 */
[C---:B------:R-:W-:Y:S01]  /*3a40*/  VIADD R8, R6.reuse, 0x200 ;  /* 0x0000020006087836 */ /* 0x040fe20000000000 */
[----:B------:R-:W-:Y:S01]  /*3a50*/  FSEL R5, R9, R5, !P0 ;  /* 0x0000000509057208 */ /* 0x000fe20004000000 */
[----:B------:R-:W-:-:S05]  /*3a60*/  VIADD R6, R6, 0x400 ;  /* 0x0000040006067836 */ /* 0x000fca0000000000 */
        /* <DEDUP_REMOVED lines=11> */
.L_x_91:
[----:B------:R-:W-:Y:S05]  /*3b20*/  BSYNC.RECONVERGENT B1 ;  /* 0x0000000000017941 */ /* 0x000fea0003800200 */
.L_x_88:
        /* <DEDUP_REMOVED lines=49> */
[----:B------:R-:W1:Y:S04]  /*3e40*/  LDS.128 R12, [UR4+0x10] ;  /* 0x00001004ff0c7984 */ /* 0x000e680008000c00 */
[----:B0-----:R-:W0:Y:S04]  /*3e50*/  LDS.128 R4, [UR4+0x20] ;  /* 0x00002004ff047984 */ /* 0x001e280008000c00 */
[----:B------:R-:W2:Y:S01]  /*3e60*/  LDS.128 R8, [UR4+0x30] ;  /* 0x00003004ff087984 */ /* 0x000ea20008000c00 */
[----:B-1----:R-:W-:-:S06]  /*3e70*/  DSETP.GEU.AND P1, PT, R2, R12, PT ;  /* 0x0000000c0200722a */ /* 0x002fcc0003f2e000 */
[----:B------:R-:W-:Y:S02]  /*3e80*/  FSEL R2, R12, R2, !P1 ;  /* 0x000000020c027208 */ /* 0x000fe40004800000 */
[----:B------:R-:W-:-:S06]  /*3e90*/  FSEL R3, R13, R3, !P1 ;  /* 0x000000030d037208 */ /* 0x000fcc0004800000 */
[----:B------:R-:W-:-:S06]  /*3ea0*/  DSETP.GEU.AND P1, PT, R2, R14, PT ;  /* 0x0000000e0200722a */ /* 0x000fcc0003f2e000 */
[----:B------:R-:W-:Y:S02]  /*3eb0*/  FSEL R2, R14, R2, !P1 ;  /* 0x000000020e027208 */ /* 0x000fe40004800000 */
[----:B------:R-:W-:-:S06]  /*3ec0*/  FSEL R3, R15, R3, !P1 ;  /* 0x000000030f037208 */ /* 0x000fcc0004800000 */
[----:B0-----:R-:W-:-:S06]  /*3ed0*/  DSETP.GEU.AND P1, PT, R2, R4, PT ;  /* 0x000000040200722a */ /* 0x001fcc0003f2e000 */
        /* <DEDUP_REMOVED lines=14> */
[----:B------:R-:W-:-:S07]  /*3fc0*/  FSEL R3, R3, R5, !P1 ;  /* 0x0000000503037208 */ /* 0x000fce0004800000 */
.L_x_69:
[----:B01----:R-:W-:Y:S05]  /*3fd0*/  BSYNC.RECONVERGENT B0 ;  /* 0x0000000000007941 */ /* 0x003fea0003800200 */
.L_x_57:
[----:B------:R-:W-:Y:S05]  /*3fe0*/  @P0 EXIT ;  /* 0x000000000000094d */ /* 0x000fea0003800000 */
[----:B------:R-:W0:Y:S02]  /*3ff0*/  LDCU.64 UR4, c[0x0][0x388] ;  /* 0x00007100ff0477ac */ /* 0x000e240008000a00 */
[----:B0-----:R-:W-:-:S06]  /*4000*/  UIMAD.WIDE.U32 UR4, UR16, 0x8, UR4 ;  /* 0x00000008100478a5 */ /* 0x001fcc000f8e0004 */
[----:B--2---:R-:W-:Y:S02]  /*4010*/  IMAD.U32 R4, RZ, RZ, UR4 ;  /* 0x00000004ff047e24 */ /* 0x004fe4000f8e00ff */
[----:B------:R-:W-:-:S05]  /*4020*/  IMAD.U32 R5, RZ, RZ, UR5 ;  /* 0x00000005ff057e24 */ /* 0x000fca000f8e00ff */
[----:B------:R-:W-:Y:S01]  /*4030*/  STG.E.64 desc[UR10][R4.64], R2 ;  /* 0x0000000204007986 */ /* 0x000fe2000c101b0a */
[----:B------:R-:W-:Y:S05]  /*4040*/  EXIT ;  /* 0x000000000000794d */ /* 0x000fea0003800000 */
.L_x_96:
        /* <DEDUP_REMOVED lines=11> */
.L_x_150:


//--------------------- .text._ZN3cub18CUB_300001_SM_10006detail6reduce28DeviceReduceSingleTileKernelINS2_10policy_hubIdjN4cuda3__47maximumIvEEE10Policy1000EPdSB_jS8_ddNS5_3std3__410__identityEEEvT0_T1_T2_T3_T4_T6_ --------------------------
	.section	.text._ZN3cub18CUB_300001_SM_10006detail6reduce28DeviceReduceSingleTileKernelINS2_10policy_hubIdjN4cuda3__47maximumIvEEE10Policy1000EPdSB_jS8_ddNS5_3std3__410__identityEEEvT0_T1_T2_T3_T4_T6_,"ax",@progbits
	.align	128
        .global         _ZN3cub18CUB_300001_SM_10006detail6reduce28DeviceReduceSingleTileKernelINS2_10policy_hubIdjN4cuda3__47maximumIvEEE10Policy1000EPdSB_jS8_ddNS5_3std3__410__identityEEEvT0_T1_T2_T3_T4_T6_
        .type           _ZN3cub18CUB_300001_SM_10006detail6reduce28DeviceReduceSingleTileKernelINS2_10policy_hubIdjN4cuda3__47maximumIvEEE10Policy1000EPdSB_jS8_ddNS5_3std3__410__identityEEEvT0_T1_T2_T3_T4_T6_,@function
        .size           _ZN3cub18CUB_300001_SM_10006detail6reduce28DeviceReduceSingleTileKernelINS2_10policy_hubIdjN4cuda3__47maximumIvEEE10Policy1000EPdSB_jS8_ddNS5_3std3__410__identityEEEvT0_T1_T2_T3_T4_T6_,(.L_x_151 - _ZN3cub18CUB_300001_SM_10006detail6reduce28DeviceReduceSingleTileKernelINS2_10policy_hubIdjN4cuda3__47maximumIvEEE10Policy1000EPdSB_jS8_ddNS5_3std3__410__identityEEEvT0_T1_T2_T3_T4_T6_)
        .other          _ZN3cub18CUB_300001_SM_10006detail6reduce28DeviceReduceSingleTileKernelINS2_10policy_hubIdjN4cuda3__47maximumIvEEE10Policy1000EPdSB_jS8_ddNS5_3std3__410__identityEEEvT0_T1_T2_T3_T4_T6_,@"STO_CUDA_ENTRY STV_DEFAULT"
_ZN3cub18CUB_300001_SM_10006detail6reduce28DeviceReduceSingleTileKernelINS2_10policy_hubIdjN4cuda3__47maximumIvEEE10Policy1000EPdSB_jS8_ddNS5_3std3__410__identityEEEvT0_T1_T2_T3_T4_T6_:
.text._ZN3cub18CUB_300001_SM_10006detail6reduce28DeviceReduceSingleTileKernelINS2_10policy_hubIdjN4cuda3__47maximumIvEEE10Policy1000EPdSB_jS8_ddNS5_3std3__410__identityEEEvT0_T1_T2_T3_T4_T6_:
        /* <DEDUP_REMOVED lines=13> */
.L_x_97:
[----:B------:R-:W0:Y:S01]  /*00d0*/  LDCU UR4, c[0x0][0x380] ;  /* 0x00007000ff0477ac */ /* 0x000e220008000800 */
[----:B------:R-:W-:Y:S01]  /*00e0*/  BSSY.RECONVERGENT B0, `(.L_x_98) ;  /* 0x00004ae000007945 */ /* 0x000fe20003800200 */
[----:B0-----:R-:W-:-:S09]  /*00f0*/  ULOP3.LUT UP0, URZ, UR4, 0x1f, URZ, 0xc0, !UPT ;  /* 0x0000001f04ff7892 */ /* 0x001fd2000f80c0ff */
[----:B------:R-:W-:Y:S05]  /*0100*/  BRA.U UP0, `(.L_x_99) ;  /* 0x0000002500447547 */ /* 0x000fea000b800000 */
[----:B------:R-:W-:-:S13]  /*0110*/  ISETP.GT.U32.AND P0, PT, R0, 0x7ff, PT ;  /* 0x000007ff0000780c */ /* 0x000fda0003f04070 */
[----:B------:R-:W-:Y:S05]  /*0120*/  @P0 BRA `(.L_x_100) ;  /* 0x0000001400f80947 */ /* 0x000fea0003800000 */
[----:B------:R-:W0:Y:S01]  /*0130*/  S2R R3, SR_TID.X ;  /* 0x0000000000037919 */ /* 0x000e220000002100 */
[----:B------:R-:W-:Y:S01]  /*0140*/  BSSY.RECONVERGENT B1, `(.L_x_101) ;  /* 0x0000009000017945 */ /* 0x000fe20003800200 */
[----:B------:R-:W-:Y:S02]  /*0150*/  CS2R R4, SRZ ;  /* 0x0000000000047805 */ /* 0x000fe4000001ff00 */
[----:B0-----:R-:W-:Y:S01]  /*0160*/  ISETP.GE.U32.AND P0, PT, R3, R0, PT ;  /* 0x000000000300720c */ /* 0x001fe20003f06070 */
[----:B------:R-:W-:-:S12]  /*0170*/  IMAD.MOV.U32 R9, RZ, RZ, R3 ;  /* 0x000000ffff097224 */ /* 0x000fd800078e0003 */
[----:B------:R-:W-:Y:S05]  /*0180*/  @P0 BRA `(.L_x_102) ;  /* 0x0000000000100947 */ /* 0x000fea0003800000 */
[----:B------:R-:W0:Y:S02]  /*0190*/  LDC.64 R4, c[0x0][0x380] ;  /* 0x0000e000ff047b82 */ /* 0x000e240000000a00 */
[----:B0-----:R-:W-:-:S06]  /*01a0*/  IMAD.WIDE.U32 R4, R3, 0x8, R4 ;  /* 0x0000000803047825 */ /* 0x001fcc00078e0004 */
[----:B------:R-:W5:Y:S01]  /*01b0*/  LDG.E.64.CONSTANT R4, desc[UR6][R4.64] ;  /* 0x0000000604047981 */ /* 0x000f62000c1e9b00 */
[----:B------:R-:W-:-:S07]  /*01c0*/  VIADD R9, R3, 0x100 ;  /* 0x0000010003097836 */ /* 0x000fce0000000000 */
.L_x_102:
[----:B------:R-:W-:Y:S05]  /*01d0*/  BSYNC.RECONVERGENT B1 ;  /* 0x0000000000017941 */ /* 0x000fea0003800200 */
.L_x_101:
[----:B------:R-:W-:Y:S01]  /*01e0*/  ISETP.GE.U32.AND P0, PT, R9, R0, PT ;  /* 0x000000000900720c */ /* 0x000fe20003f06070 */
        /* <DEDUP_REMOVED lines=16> */
.L_x_107:
        /* <DEDUP_REMOVED lines=12> */
.L_x_106:
[----:B------:R-:W-:Y:S05]  /*03b0*/  BSYNC.RECONVERGENT B2 ;  /* 0x0000000000027941 */ /* 0x000fea0003800200 */
.L_x_105:
[----:B------:R-:W-:Y:S05]  /*03c0*/  @!P0 BRA `(.L_x_104) ;  /* 0x0000000800288947 */ /* 0x000fea0003800000 */
[----:B------:R-:W0:Y:S01]  /*03d0*/  LDC.64 R6, c[0x0][0x380] ;  /* 0x0000e000ff067b82 */ /* 0x000e220000000a00 */
[----:B------:R-:W-:Y:S01]  /*03e0*/  IMAD.IADD R2, R0, 0x1, -R9 ;  /* 0x0000000100027824 */ /* 0x000fe200078e0a09 */
[----:B------:R-:W-:Y:S01]  /*03f0*/  BSSY.RECONVERGENT B2, `(.L_x_108) ;  /* 0x000004c000027945 */ /* 0x000fe20003800200 */
[----:B------:R-:W-:-:S03]  /*0400*/  PLOP3.LUT P0, PT, PT, PT, PT, 0x80, 0x8 ;  /* 0x000000000008781c */ /* 0x000fc60003f0f070 */
[----:B------:R-:W-:Y:S01]  /*0410*/  ISETP.GT.AND P1, PT, R2, 0xc00, PT ;  /* 0x00000c000200780c */ /* 0x000fe20003f24270 */
[----:B0-----:R-:W-:-:S12]  /*0420*/  IMAD.WIDE.U32 R6, R9, 0x8, R6 ;  /* 0x0000000809067825 */ /* 0x001fd800078e0006 */
[----:B------:R-:W-:Y:S05]  /*0430*/  @!P1 BRA `(.L_x_109) ;  /* 0x00000004001c9947 */ /* 0x000fea0003800000 */
[----:B------:R-:W-:Y:S01]  /*0440*/  PLOP3.LUT P0, PT, PT, PT, PT, 0x8, 0x80 ;  /* 0x000000000080781c */ /* 0x000fe20003f0e170 */
[----:B------:R-:W-:-:S12]  /*0450*/  VIADD R2, R0, 0xfffff400 ;  /* 0xfffff40000027836 */ /* 0x000fd80000000000 */
.L_x_110:
[----:B------:R-:W2:Y:S04]  /*0460*/  LDG.E.64.CONSTANT R40, desc[UR6][R6.64] ;  /* 0x0000000606287981 */ /* 0x000ea8000c1e9b00 */
[----:B------:R-:W3:Y:S04]  /*0470*/  LDG.E.64.CONSTANT R38, desc[UR6][R6.64+0x800] ;  /* 0x0008000606267981 */ /* 0x000ee8000c1e9b00 */
[----:B------:R-:W4:Y:S04]  /*0480*/  LDG.E.64.CONSTANT R36, desc[UR6][R6.64+0x1000] ;  /* 0x0010000606247981 */ /* 0x000f28000c1e9b00 */
        /* <DEDUP_REMOVED lines=12> */
[----:B------:R0:W4:Y:S01]  /*0550*/  LDG.E.64.CONSTANT R10, desc[UR6][R6.64+0x7800] ;  /* 0x00780006060a7981 */ /* 0x000122000c1e9b00 */
[----:B------:R-:W-:-:S05]  /*0560*/  VIADD R9, R9, 0x1000 ;  /* 0x0000100009097836 */ /* 0x000fca0000000000 */
[----:B------:R-:W-:Y:S02]  /*0570*/  ISETP.GE.AND P2, PT, R9, R2, PT ;  /* 0x000000020900720c */ /* 0x000fe40003f46270 */
[----:B0-----:R-:W-:-:S05]  /*0580*/  IADD3 R6, P3, PT, R6, 0x8000, RZ ;  /* 0x0000800006067810 */ /* 0x001fca0007f7e0ff */
[----:B------:R-:W-:Y:S01]  /*0590*/  IMAD.X R7, RZ, RZ, R7, P3 ;  /* 0x000000ffff077224 */ /* 0x000fe200018e0607 */
        /* <DEDUP_REMOVED lines=49> */
.L_x_109:
[----:B------:R-:W-:Y:S05]  /*08b0*/  BSYNC.RECONVERGENT B2 ;  /* 0x0000000000027941 */ /* 0x000fea0003800200 */
.L_x_108:
[----:B------:R-:W-:Y:S01]  /*08c0*/  IMAD.IADD R2, R0, 0x1, -R9 ;  /* 0x0000000100027824 */ /* 0x000fe200078e0a09 */
[----:B------:R-:W-:Y:S04]  /*08d0*/  BSSY.RECONVERGENT B2, `(.L_x_111) ;  /* 0x0000027000027945 */ /* 0x000fe80003800200 */
[----:B------:R-:W-:-:S13]  /*08e0*/  ISETP.GT.AND P1, PT, R2, 0x400, PT ;  /* 0x000004000200780c */ /* 0x000fda0003f24270 */
[----:B------:R-:W-:Y:S05]  /*08f0*/  @!P1 BRA `(.L_x_112) ;  /* 0x0000000000909947 */ /* 0x000fea0003800000 */
[----:B------:R-:W2:Y:S04]  /*0900*/  LDG.E.64.CONSTANT R12, desc[UR6][R6.64] ;  /* 0x00000006060c7981 */ /* 0x000ea8000c1e9b00 */
[----:B------:R-:W3:Y:S04]  /*0910*/  LDG.E.64.CONSTANT R14, desc[UR6][R6.64+0x800] ;  /* 0x00080006060e7981 */ /* 0x000ee8000c1e9b00 */
[----:B------:R-:W4:Y:S04]  /*0920*/  LDG.E.64.CONSTANT R16, desc[UR6][R6.64+0x1000] ;  /* 0x0010000606107981 */ /* 0x000f28000c1e9b00 */
[----:B------:R-:W4:Y:S04]  /*0930*/  LDG.E.64.CONSTANT R18, desc[UR6][R6.64+0x1800] ;  /* 0x0018000606127981 */ /* 0x000f28000c1e9b00 */
[----:B------:R-:W4:Y:S04]  /*0940*/  LDG.E.64.CONSTANT R20, desc[UR6][R6.64+0x2000] ;  /* 0x0020000606147981 */ /* 0x000f28000c1e9b00 */
[----:B------:R-:W4:Y:S04]  /*0950*/  LDG.E.64.CONSTANT R22, desc[UR6][R6.64+0x2800] ;  /* 0x0028000606167981 */ /* 0x000f28000c1e9b00 */
[----:B------:R-:W4:Y:S04]  /*0960*/  LDG.E.64.CONSTANT R24, desc[UR6][R6.64+0x3000] ;  /* 0x0030000606187981 */ /* 0x000f28000c1e9b00 */
[----:B------:R0:W4:Y:S01]  /*0970*/  LDG.E.64.CONSTANT R10, desc[UR6][R6.64+0x3800] ;  /* 0x00380006060a7981 */ /* 0x000122000c1e9b00 */
[----:B------:R-:W-:Y:S01]  /*0980*/  VIADD R9, R9, 0x800 ;  /* 0x0000080009097836 */ /* 0x000fe20000000000 */
        /* <DEDUP_REMOVED lines=27> */
.L_x_112:
[----:B------:R-:W-:Y:S05]  /*0b40*/  BSYNC.RECONVERGENT B2 ;  /* 0x0000000000027941 */ /* 0x000fea0003800200 */
.L_x_111:
[----:B------:R-:W-:-:S13]  /*0b50*/  ISETP.LT.OR P0, PT, R9, R0, P0 ;  /* 0x000000000900720c */ /* 0x000fda0000701670 */
[----:B------:R-:W-:Y:S05]  /*0b60*/  @!P0 BRA `(.L_x_104) ;  /* 0x0000000000408947 */ /* 0x000fea0003800000 */
        /* <DEDUP_REMOVED lines=16> */
.L_x_104:
[----:B------:R-:W-:Y:S05]  /*0c70*/  BSYNC.RECONVERGENT B1 ;  /* 0x0000000000017941 */ /* 0x000fea0003800200 */
.L_x_103:
[----:B------:R-:W-:-:S13]  /*0c80*/  ISETP.GE.U32.AND P0, PT, R0, 0x100, PT ;  /* 0x000001000000780c */ /* 0x000fda0003f06070 */
        /* <DEDUP_REMOVED lines=58> */
[----:B-1----:R-:W0:Y:S04]  /*1030*/  LDS.128 R8, [UR4+0x10] ;  /* 0x00001004ff087984 */ /* 0x002e280008000c00 */
        /* <DEDUP_REMOVED lines=25> */
.L_x_113:
[----:B------:R-:W-:Y:S01]  /*11d0*/  LOP3.LUT R2, R3, 0x3e0, RZ, 0xc0, !PT ;  /* 0x000003e003027812 */ /* 0x000fe200078ec0ff */
[----:B------:R-:W0:Y:S03]  /*11e0*/  S2R R10, SR_LANEID ;  /* 0x00000000000a7919 */ /* 0x000e260000000000 */
[----:B------:R-:W-:Y:S01]  /*11f0*/  LOP3.LUT R9, RZ, R2, RZ, 0x33, !PT ;  /* 0x00000002ff097212 */ /* 0x000fe200078e33ff */
[----:B------:R-:W-:-:S04]  /*1200*/  VIADD R7, R2, 0x20 ;  /* 0x0000002002077836 */ /* 0x000fc80000000000 */
[----:B------:R-:W-:Y:S01]  /*1210*/  IMAD.IADD R9, R9, 0x1, R0 ;  /* 0x0000000109097824 */ /* 0x000fe200078e0200 */
[----:B------:R-:W-:-:S04]  /*1220*/  ISETP.GT.U32.AND P0, PT, R7, R0, PT ;  /* 0x000000000700720c */ /* 0x000fc80003f04070 */
        /* <DEDUP_REMOVED lines=60> */
[----:B------:R-:W-:Y:S01]  /*15f0*/  ISETP.GT.U32.AND P2, PT, R0, 0x20, PT ;  /* 0x000000200000780c */ /* 0x000fe20003f44070 */
        /* <DEDUP_REMOVED lines=8> */
[C---:B------:R-:W-:Y:S01]  /*1680*/  ISETP.GT.U32.AND P1, PT, R0.reuse, 0x40, PT ;  /* 0x000000400000780c */ /* 0x040fe20003f24070 */
[----:B------:R-:W-:Y:S01]  /*1690*/  IMAD.MOV.U32 R2, RZ, RZ, R13 ;  /* 0x000000ffff027224 */ /* 0x000fe200078e000d */
[----:B------:R-:W-:Y:S01]  /*16a0*/  ISETP.GT.U32.AND P2, PT, R0, 0x60, PT ;  /* 0x000000600000780c */ /* 0x000fe20003f44070 */
[----:B------:R-:W-:Y:S01]  /*16b0*/  IMAD.MOV.U32 R3, RZ, RZ, R12 ;  /* 0x000000ffff037224 */ /* 0x000fe200078e000c */
[----:B------:R-:W0:Y:S05]  /*16c0*/  LDS.128 R4, [UR4+0x30] ;  /* 0x00003004ff047984 */ /* 0x000e2a0008000c00 */
[----:B------:R-:W-:-:S06]  /*16d0*/  DSETP.GEU.AND P3, PT, R2, R14, PT ;  /* 0x0000000e0200722a */ /* 0x000fcc0003f6e000 */
[----:B------:R-:W-:Y:S02]  /*16e0*/  @P1 FSEL R13, R14, R13, !P3 ;  /* 0x0000000d0e0d1208 */ /* 0x000fe40005800000 */
[----:B------:R-:W-:Y:S02]  /*16f0*/  @P1 FSEL R12, R15, R12, !P3 ;  /* 0x0000000c0f0c1208 */ /* 0x000fe40005800000 */
[----:B------:R-:W-:Y:S01]  /*1700*/  ISETP.GT.U32.AND P1, PT, R0, 0x80, PT ;  /* 0x000000800000780c */ /* 0x000fe20003f24070 */
[----:B------:R-:W-:Y:S02]  /*1710*/  IMAD.MOV.U32 R2, RZ, RZ, R13 ;  /* 0x000000ffff027224 */ /* 0x000fe400078e000d */
[----:B------:R-:W-:-:S06]  /*1720*/  IMAD.MOV.U32 R3, RZ, RZ, R12 ;  /* 0x000000ffff037224 */ /* 0x000fcc00078e000c */
[----:B-1----:R-:W-:Y:S01]  /*1730*/  DSETP.GEU.AND P3, PT, R2, R8, PT ;  /* 0x000000080200722a */ /* 0x002fe20003f6e000 */
[----:B------:R-:W1:Y:S05]  /*1740*/  LDS.64 R2, [UR4+0x40] ;  /* 0x00004004ff027984 */ /* 0x000e6a0008000a00 */
[----:B------:R-:W-:Y:S02]  /*1750*/  @P2 FSEL R13, R8, R13, !P3 ;  /* 0x0000000d080d2208 */ /* 0x000fe40005800000 */
[----:B------:R-:W-:Y:S02]  /*1760*/  @P2 FSEL R12, R9, R12, !P3 ;  /* 0x0000000c090c2208 */ /* 0x000fe40005800000 */
[----:B------:R-:W-:Y:S01]  /*1770*/  ISETP.GT.U32.AND P2, PT, R0, 0xa0, PT ;  /* 0x000000a00000780c */ /* 0x000fe20003f44070 */
[----:B------:R-:W-:-:S02]  /*1780*/  IMAD.MOV.U32 R8, RZ, RZ, R13 ;  /* 0x000000ffff087224 */ /* 0x000fc400078e000d */
[----:B------:R-:W-:-:S06]  /*1790*/  IMAD.MOV.U32 R9, RZ, RZ, R12 ;  /* 0x000000ffff097224 */ /* 0x000fcc00078e000c */
[----:B------:R-:W-:-:S06]  /*17a0*/  DSETP.GEU.AND P3, PT, R8, R10, PT ;  /* 0x0000000a0800722a */ /* 0x000fcc0003f6e000 */
[----:B------:R-:W-:Y:S02]  /*17b0*/  @P1 FSEL R13, R10, R13, !P3 ;  /* 0x0000000d0a0d1208 */ /* 0x000fe40005800000 */
[----:B------:R-:W-:Y:S02]  /*17c0*/  @P1 FSEL R12, R11, R12, !P3 ;  /* 0x0000000c0b0c1208 */ /* 0x000fe40005800000 */
[----:B------:R-:W-:Y:S01]  /*17d0*/  ISETP.GT.U32.AND P1, PT, R0, 0xc0, PT ;  /* 0x000000c00000780c */ /* 0x000fe20003f24070 */
[----:B------:R-:W-:Y:S02]  /*17e0*/  IMAD.MOV.U32 R8, RZ, RZ, R13 ;  /* 0x000000ffff087224 */ /* 0x000fe400078e000d */
[----:B------:R-:W-:-:S06]  /*17f0*/  IMAD.MOV.U32 R9, RZ, RZ, R12 ;  /* 0x000000ffff097224 */ /* 0x000fcc00078e000c */
[----:B0-----:R-:W-:-:S06]  /*1800*/  DSETP.GEU.AND P3, PT, R8, R4, PT ;  /* 0x000000040800722a */ /* 0x001fcc0003f6e000 */
[----:B------:R-:W-:Y:S02]  /*1810*/  @P2 FSEL R13, R4, R13, !P3 ;  /* 0x0000000d040d2208 */ /* 0x000fe40005800000 */
[----:B------:R-:W-:Y:S02]  /*1820*/  @P2 FSEL R12, R5, R12, !P3 ;  /* 0x0000000c050c2208 */ /* 0x000fe40005800000 */
[----:B------:R-:W-:Y:S01]  /*1830*/  ISETP.GT.U32.AND P2, PT, R0, 0xe0, PT ;  /* 0x000000e00000780c */ /* 0x000fe20003f44070 */
        /* <DEDUP_REMOVED lines=13> */
.L_x_100:
[----:B------:R-:W0:Y:S01]  /*1910*/  S2R R4, SR_TID.X ;  /* 0x0000000000047919 */ /* 0x000e220000002100 */
[----:B------:R-:W1:Y:S01]  /*1920*/  LDC.64 R2, c[0x0][0x380] ;  /* 0x0000e000ff027b82 */ /* 0x000e620000000a00 */
[----:B0-----:R-:W-:-:S04]  /*1930*/  IMAD.SHL.U32 R5, R4, 0x4, RZ ;  /* 0x0000000404057824 */ /* 0x001fc800078e00ff */
[----:B-1----:R-:W-:-:S05]  /*1940*/  IMAD.WIDE.U32 R2, R5, 0x8, R2 ;  /* 0x0000000805027825 */ /* 0x002fca00078e0002 */
[----:B------:R-:W2:Y:S04]  /*1950*/  LDG.E.128.CONSTANT R16, desc[UR6][R2.64] ;  /* 0x0000000602107981 */ /* 0x000ea8000c1e9d00 */
[----:B------:R-:W3:Y:S04]  /*1960*/  LDG.E.128.CONSTANT R20, desc[UR6][R2.64+0x10] ;  /* 0x0000100602147981 */ /* 0x000ee8000c1e9d00 */
[----:B------:R-:W4:Y:S04]  /*1970*/  LDG.E.128.CONSTANT R12, desc[UR6][R2.64+0x2000] ;  /* 0x00200006020c7981 */ /* 0x000f28000c1e9d00 */
[----:B------:R-:W5:Y:S01]  /*1980*/  LDG.E.128.CONSTANT R8, desc[UR6][R2.64+0x2010] ;  /* 0x0020100602087981 */ /* 0x000f62000c1e9d00 */
[----:B------:R-:W-:-:S02]  /*1990*/  VIADD R24, R0, 0xfffff800 ;  /* 0xfffff80000187836 */ /* 0x000fc40000000000 */
[----:B------:R-:W-:-:S03]  /*19a0*/  IMAD.MOV.U32 R5, RZ, RZ, 0x800 ;  /* 0x00000800ff057424 */ /* 0x000fc600078e00ff */
[----:B------:R-:W-:Y:S01]  /*19b0*/  ISETP.GE.U32.AND P1, PT, R24, 0x800, PT ;  /* 0x000008001800780c */ /* 0x000fe20003f26070 */
        /* <DEDUP_REMOVED lines=23> */
[----:B------:R-:W-:-:S07]  /*1b30*/  IMAD.MOV.U32 R5, RZ, RZ, 0x800 ;  /* 0x00000800ff057424 */ /* 0x000fce00078e00ff */
.L_x_117:
[----:B------:R-:W-:-:S05]  /*1b40*/  IMAD.WIDE.U32 R26, R5, 0x8, R2 ;  /* 0x00000008051a7825 */ /* 0x000fca00078e0002 */
[----:B------:R-:W2:Y:S04]  /*1b50*/  LDG.E.128.CONSTANT R20, desc[UR6][R26.64] ;  /* 0x000000061a147981 */ /* 0x000ea8000c1e9d00 */
[----:B------:R-:W3:Y:S04]  /*1b60*/  LDG.E.128.CONSTANT R16, desc[UR6][R26.64+0x10] ;  /* 0x000010061a107981 */ /* 0x000ee8000c1e9d00 */
[----:B------:R-:W4:Y:S04]  /*1b70*/  LDG.E.128.CONSTANT R12, desc[UR6][R26.64+0x2000] ;  /* 0x002000061a0c7981 */ /* 0x000f28000c1e9d00 */
[----:B------:R-:W5:Y:S01]  /*1b80*/  LDG.E.128.CONSTANT R8, desc[UR6][R26.64+0x2010] ;  /* 0x002010061a087981 */ /* 0x000f62000c1e9d00 */
        /* <DEDUP_REMOVED lines=20> */
[----:B0-----:R-:W-:Y:S01]  /*1cd0*/  IMAD.IADD R8, R0, 0x1, -R5 ;  /* 0x0000000100087824 */ /* 0x001fe200078e0a05 */
[----:B------:R-:W-:-:S04]  /*1ce0*/  FSEL R7, R9, R7, !P0 ;  /* 0x0000000709077208 */ /* 0x000fc80004000000 */
[----:B------:R-:W-:Y:S02]  /*1cf0*/  ISETP.GE.U32.AND P1, PT, R8, 0x800, PT ;  /* 0x000008000800780c */ /* 0x000fe40003f26070 */
[----:B------:R-:W-:-:S06]  /*1d00*/  DSETP.GEU.AND P0, PT, R6, R10, PT ;  /* 0x0000000a0600722a */ /* 0x000fcc0003f0e000 */
[----:B------:R-:W-:Y:S02]  /*1d10*/  FSEL R6, R10, R6, !P0 ;  /* 0x000000060a067208 */ /* 0x000fe40004000000 */
[----:B------:R-:W-:-:S03]  /*1d20*/  FSEL R7, R11, R7, !P0 ;  /* 0x000000070b077208 */ /* 0x000fc60004000000 */
[----:B------:R-:W-:Y:S05]  /*1d30*/  @!P1 BRA `(.L_x_116) ;  /* 0x00000004000c9947 */ /* 0x000fea0003800000 */
[----:B------:R-:W-:-:S05]  /*1d40*/  VIADD R5, R5, 0x800 ;  /* 0x0000080005057836 */ /* 0x000fca0000000000 */
[----:B------:R-:W-:-:S13]  /*1d50*/  ISETP.GT.U32.AND P0, PT, R5, R24, PT ;  /* 0x000000180500720c */ /* 0x000fda0003f04070 */
[----:B------:R-:W-:Y:S05]  /*1d60*/  @!P0 BRA `(.L_x_117) ;  /* 0xfffffffc00748947 */ /* 0x000fea000383ffff */
.L_x_115:
[----:B------:R-:W-:-:S13]  /*1d70*/  ISETP.GE.U32.AND P0, PT, R5, R0, PT ;  /* 0x000000000500720c */ /* 0x000fda0003f06070 */
[----:B------:R-:W-:Y:S05]  /*1d80*/  @P0 BRA `(.L_x_116) ;  /* 0x0000000000f80947 */ /* 0x000fea0003800000 */
[----:B------:R-:W-:Y:S01]  /*1d90*/  IMAD.IADD R3, R0, 0x1, -R5 ;  /* 0x0000000100037824 */ /* 0x000fe200078e0a05 */
[----:B------:R-:W-:Y:S04]  /*1da0*/  BSSY.RECONVERGENT B1, `(.L_x_116) ;  /* 0x000003c000017945 */ /* 0x000fe80003800200 */
[----:B------:R-:W-:-:S13]  /*1db0*/  ISETP.GE.AND P0, PT, R4, R3, PT ;  /* 0x000000030400720c */ /* 0x000fda0003f06270 */
[----:B------:R-:W-:Y:S05]  /*1dc0*/  @P0 BRA `(.L_x_118) ;  /* 0x0000000000e40947 */ /* 0x000fea0003800000 */
[----:B------:R-:W-:Y:S01]  /*1dd0*/  LOP3.LUT R2, RZ, R4, RZ, 0x33, !PT ;  /* 0x00000004ff027212 */ /* 0x000fe200078e33ff */
[----:B------:R-:W-:Y:S03]  /*1de0*/  BSSY.RECONVERGENT B2, `(.L_x_119) ;  /* 0x0000017000027945 */ /* 0x000fe60003800200 */
[----:B------:R-:W-:-:S04]  /*1df0*/  IADD3 R2, PT, PT, -R5, R0, R2 ;  /* 0x0000000005027210 */ /* 0x000fc80007ffe102 */
[C---:B------:R-:W-:Y:S02]  /*1e00*/  LOP3.LUT R0, R2.reuse, 0x300, RZ, 0xc0, !PT ;  /* 0x0000030002007812 */ /* 0x040fe400078ec0ff */
[----:B------:R-:W-:Y:S02]  /*1e10*/  ISETP.GE.U32.AND P2, PT, R2, 0x300, PT ;  /* 0x000003000200780c */ /* 0x000fe40003f46070 */
[----:B------:R-:W-:Y:S01]  /*1e20*/  ISETP.NE.AND P0, PT, R0, 0x300, PT ;  /* 0x000003000000780c */ /* 0x000fe20003f05270 */
[----:B------:R-:W-:-:S12]  /*1e30*/  IMAD.MOV.U32 R0, RZ, RZ, R4 ;  /* 0x000000ffff007224 */ /* 0x000fd800078e0004 */
[----:B------:R-:W-:Y:S05]  /*1e40*/  @!P0 BRA `(.L_x_120) ;  /* 0x0000000000408947 */ /* 0x000fea0003800000 */
[----:B------:R-:W0:Y:S01]  /*1e50*/  LDC.64 R10, c[0x0][0x380] ;  /* 0x0000e000ff0a7b82 */ /* 0x000e220000000a00 */
[----:B------:R-:W-:Y:S01]  /*1e60*/  LEA.HI R0, R2, 0x1, RZ, 0x18 ;  /* 0x0000000102007811 */ /* 0x000fe200078fc0ff */
[----:B------:R-:W-:-:S03]  /*1e70*/  IMAD.IADD R13, R4, 0x1, R5 ;  /* 0x00000001040d7824 */ /* 0x000fc600078e0205 */
[----:B------:R-:W-:Y:S01]  /*1e80*/  LOP3.LUT R2, R0, 0x3, RZ, 0xc0, !PT ;  /* 0x0000000300027812 */ /* 0x000fe200078ec0ff */
[----:B------:R-:W-:-:S04]  /*1e90*/  IMAD.MOV.U32 R0, RZ, RZ, R4 ;  /* 0x000000ffff007224 */ /* 0x000fc800078e0004 */
[----:B------:R-:W-:-:S07]  /*1ea0*/  IMAD.MOV R2, RZ, RZ, -R2 ;  /* 0x000000ffff027224 */ /* 0x000fce00078e0a02 */
.L_x_121:
        /* <DEDUP_REMOVED lines=10> */
.L_x_120:
[----:B------:R-:W-:Y:S05]  /*1f50*/  BSYNC.RECONVERGENT B2 ;  /* 0x0000000000027941 */ /* 0x000fea0003800200 */
.L_x_119:
[----:B------:R-:W-:Y:S05]  /*1f60*/  @!P2 BRA `(.L_x_118) ;  /* 0x00000000007ca947 */ /* 0x000fea0003800000 */
[----:B------:R-:W0:Y:S01]  /*1f70*/  LDC.64 R8, c[0x0][0x380] ;  /* 0x0000e000ff087b82 */ /* 0x000e220000000a00 */
[C---:B------:R-:W-:Y:S02]  /*1f80*/  IMAD.IADD R5, R0.reuse, 0x1, R5 ;  /* 0x0000000100057824 */ /* 0x040fe400078e0205 */
[----:B------:R-:W-:-:S07]  /*1f90*/  VIADD R0, R0, 0x200 ;  /* 0x0000020000007836 */ /* 0x000fce0000000000 */
.L_x_122:
        /* <DEDUP_REMOVED lines=11> */
[C---:B------:R-:W-:Y:S02]  /*2050*/  VIADD R2, R0.reuse, 0x200 ;  /* 0x0000020000027836 */ /* 0x040fe40000000000 */
[----:B------:R-:W-:Y:S02]  /*2060*/  VIADD R0, R0, 0x400 ;  /* 0x0000040000007836 */ /* 0x000fe40000000000 */
[----:B------:R-:W-:Y:S01]  /*2070*/  VIADD R5, R5, 0x400 ;  /* 0x0000040005057836 */ /* 0x000fe20000000000 */
[----:B------:R-:W-:Y:S01]  /*2080*/  ISETP.GE.AND P1, PT, R2, R3, PT ;  /* 0x000000030200720c */ /* 0x000fe20003f26270 */
        /* <DEDUP_REMOVED lines=11> */
[----:B------:R-:W-:Y:S01]  /*2140*/  FSEL R7, R17, R7, !P0 ;  /* 0x0000000711077208 */ /* 0x000fe20004000000 */
[----:B------:R-:W-:Y:S06]  /*2150*/  @!P1 BRA `(.L_x_122) ;  /* 0xfffffffc00909947 */ /* 0x000fec000383ffff */
.L_x_118:
[----:B------:R-:W-:Y:S05]  /*2160*/  BSYNC.RECONVERGENT B1 ;  /* 0x0000000000017941 */ /* 0x000fea0003800200 */
.L_x_116:
        /* <DEDUP_REMOVED lines=50> */
[----:B------:R-:W2:Y:S01]  /*2490*/  LDS.128 R12, [UR4+0x20] ;  /* 0x00002004ff0c7984 */ /* 0x000ea20008000c00 */
[----:B-1----:R-:W-:-:S06]  /*24a0*/  DSETP.GEU.AND P1, PT, R6, R8, PT ;  /* 0x000000080600722a */ /* 0x002fcc0003f2e000 */
[----:B0-----:R-:W-:Y:S02]  /*24b0*/  FSEL R2, R8, R6, !P1 ;  /* 0x0000000608027208 */ /* 0x001fe40004800000 */
[----:B------:R-:W-:Y:S02]  /*24c0*/  FSEL R3, R9, R7, !P1 ;  /* 0x0000000709037208 */ /* 0x000fe40004800000 */
[----:B------:R-:W0:Y:S04]  /*24d0*/  LDS.128 R4, [UR4+0x30] ;  /* 0x00003004ff047984 */ /* 0x000e280008000c00 */
[----:B------:R-:W-:-:S06]  /*24e0*/  DSETP.GEU.AND P1, PT, R2, R10, PT ;  /* 0x0000000a0200722a */ /* 0x000fcc0003f2e000 */
[----:B------:R-:W-:Y:S02]  /*24f0*/  FSEL R2, R10, R2, !P1 ;  /* 0x000000020a027208 */ /* 0x000fe40004800000 */
[----:B------:R-:W-:-:S06]  /*2500*/  FSEL R3, R11, R3, !P1 ;  /* 0x000000030b037208 */ /* 0x000fcc0004800000 */
[----:B--2---:R-:W-:-:S06]  /*2510*/  DSETP.GEU.AND P1, PT, R2, R12, PT ;  /* 0x0000000c0200722a */ /* 0x004fcc0003f2e000 */
        /* <DEDUP_REMOVED lines=16> */
.L_x_99:
        /* <DEDUP_REMOVED lines=12> */
.L_x_125:
[----:B------:R-:W-:Y:S05]  /*26e0*/  BSYNC.RECONVERGENT B1 ;  /* 0x0000000000017941 */ /* 0x000fea0003800200 */
.L_x_124:
        /* <DEDUP_REMOVED lines=17> */
.L_x_130:
        /* <DEDUP_REMOVED lines=12> */
.L_x_129:
[----:B------:R-:W-:Y:S05]  /*28c0*/  BSYNC.RECONVERGENT B2 ;  /* 0x0000000000027941 */ /* 0x000fea0003800200 */
.L_x_128:
        /* <DEDUP_REMOVED lines=10> */
.L_x_133:
        /* <DEDUP_REMOVED lines=69> */
.L_x_132:
[----:B------:R-:W-:Y:S05]  /*2dc0*/  BSYNC.RECONVERGENT B2 ;  /* 0x0000000000027941 */ /* 0x000fea0003800200 */
.L_x_131:
        /* <DEDUP_REMOVED lines=40> */
.L_x_135:
[----:B------:R-:W-:Y:S05]  /*3050*/  BSYNC.RECONVERGENT B2 ;  /* 0x0000000000027941 */ /* 0x000fea0003800200 */
.L_x_134:
        /* <DEDUP_REMOVED lines=18> */
.L_x_127:
[----:B------:R-:W-:Y:S05]  /*3180*/  BSYNC.RECONVERGENT B1 ;  /* 0x0000000000017941 */ /* 0x000fea0003800200 */
.L_x_126:
        /* <DEDUP_REMOVED lines=60> */
[----:B---3--:R-:W1:Y:S01]  /*3550*/  LDS.128 R12, [UR4+0x20] ;  /* 0x00002004ff0c7984 */ /* 0x008e620008000c00 */
        /* <DEDUP_REMOVED lines=24> */
.L_x_136:
        /* <DEDUP_REMOVED lines=63> */
[----:B----4-:R-:W-:Y:S05]  /*3ad0*/  @P0 BRA `(.L_x_114) ;  /* 0x0000001000380947 */ /* 0x010fea0003800000 */
[----:B------:R-:W0:Y:S01]  /*3ae0*/  S2UR UR5, SR_CgaCtaId ;  /* 0x00000000000579c3 */ /* 0x000e220000008800 */
[----:B------:R-:W-:Y:S01]  /*3af0*/  UMOV UR4, 0x400 ;  /* 0x0000040000047882 */ /* 0x000fe20000000000 */
[C---:B------:R-:W-:Y:S02]  /*3b00*/  ISETP.GT.U32.AND P3, PT, R0.reuse, 0x20, PT ;  /* 0x000000200000780c */ /* 0x040fe40003f64070 */
        /* <DEDUP_REMOVED lines=9> */
[----:B------:R-:W-:Y:S01]  /*3ba0*/  ISETP.GT.U32.AND P1, PT, R0, 0x60, PT ;  /* 0x000000600000780c */ /* 0x000fe20003f24070 */
[----:B------:R-:W-:Y:S01]  /*3bb0*/  IMAD.MOV.U32 R2, RZ, RZ, R13 ;  /* 0x000000ffff027224 */ /* 0x000fe200078e000d */
[----:B------:R-:W0:Y:S01]  /*3bc0*/  LDS.128 R4, [UR4+0x30] ;  /* 0x00003004ff047984 */ /* 0x000e220008000c00 */
[----:B------:R-:W-:-:S06]  /*3bd0*/  IMAD.MOV.U32 R3, RZ, RZ, R12 ;  /* 0x000000ffff037224 */ /* 0x000fcc00078e000c */
        /* <DEDUP_REMOVED lines=36> */
.L_x_123:
[----:B------:R-:W0:Y:S01]  /*3e20*/  S2R R7, SR_TID.X ;  /* 0x0000000000077919 */ /* 0x000e220000002100 */
[----:B------:R-:W1:Y:S02]  /*3e30*/  LDCU.64 UR4, c[0x0][0x380] ;  /* 0x00007000ff0477ac */ /* 0x000e640008000a00 */
[----:B-1----:R-:W-:Y:S02]  /*3e40*/  IMAD.U32 R2, RZ, RZ, UR4 ;  /* 0x00000004ff027e24 */ /* 0x002fe4000f8e00ff */
[----:B------:R-:W-:Y:S02]  /*3e50*/  IMAD.U32 R3, RZ, RZ, UR5 ;  /* 0x00000005ff037e24 */ /* 0x000fe4000f8e00ff */
        /* <DEDUP_REMOVED lines=9> */
[----:B------:R-:W-:-:S05]  /*3ef0*/  VIADD R6, R0, 0xfffff800 ;  /* 0xfffff80000067836 */ /* 0x000fca0000000000 */
[----:B------:R-:W-:Y:S01]  /*3f00*/  ISETP.GE.U32.AND P1, PT, R6, 0x800, PT ;  /* 0x000008000600780c */ /* 0x000fe20003f26070 */
[----:B--2---:R-:W-:-:S06]  /*3f10*/  DSETP.GEU.AND P0, PT, R22, R8, PT ;  /* 0x000000081600722a */ /* 0x004fcc0003f0e000 */
[----:B------:R-:W-:Y:S02]  /*3f20*/  FSEL R8, R8, R22, !P0 ;  /* 0x0000001608087208 */ /* 0x000fe40004000000 */
[----:B------:R-:W-:-:S06]  /*3f30*/  FSEL R9, R9, R23, !P0 ;  /* 0x0000001709097208 */ /* 0x000fcc0004000000 */
[----:B---3--:R-:W-:-:S06]  /*3f40*/  DSETP.GEU.AND P0, PT, R8, R10, PT ;  /* 0x0000000a0800722a */ /* 0x008fcc0003f0e000 */
[----:B------:R-:W-:Y:S02]  /*3f50*/  FSEL R8, R10, R8, !P0 ;  /* 0x000000080a087208 */ /* 0x000fe40004000000 */
[----:B------:R-:W-:Y:S01]  /*3f60*/  FSEL R9, R11, R9, !P0 ;  /* 0x000000090b097208 */ /* 0x000fe20004000000 */
[----:B------:R-:W-:-:S05]  /*3f70*/  IMAD.MOV.U32 R11, RZ, RZ, 0x800 ;  /* 0x00000800ff0b7424 */ /* 0x000fca00078e00ff */
        /* <DEDUP_REMOVED lines=18> */
[----:B------:R-:W1:Y:S02]  /*40a0*/  LDC.64 R2, c[0x0][0x380] ;  /* 0x0000e000ff027b82 */ /* 0x000e640000000a00 */
.L_x_139:
[----:B------:R-:W-:-:S04]  /*40b0*/  IMAD.IADD R17, R7, 0x1, R11 ;  /* 0x0000000107117824 */ /* 0x000fc800078e020b */
[----:B-1----:R-:W-:-:S06]  /*40c0*/  IMAD.WIDE.U32 R16, R17, 0x8, R2 ;  /* 0x0000000811107825 */ /* 0x002fcc00078e0002 */
[----:B------:R-:W2:Y:S01]  /*40d0*/  LDG.E.64.CONSTANT R16, desc[UR6][R16.64] ;  /* 0x0000000610107981 */ /* 0x000ea2000c1e9b00 */
[----:B------:R-:W-:-:S05]  /*40e0*/  IMAD.WIDE.U32 R18, R11, 0x8, R4 ;  /* 0x000000080b127825 */ /* 0x000fca00078e0004 */
[----:B------:R-:W3:Y:S04]  /*40f0*/  LDG.E.64.CONSTANT R20, desc[UR6][R18.64+0x800] ;  /* 0x0008000612147981 */ /* 0x000ee8000c1e9b00 */
[----:B------:R-:W4:Y:S04]  /*4100*/  LDG.E.64.CONSTANT R22, desc[UR6][R18.64+0x1000] ;  /* 0x0010000612167981 */ /* 0x000f28000c1e9b00 */
[----:B------:R-:W5:Y:S04]  /*4110*/  LDG.E.64.CONSTANT R24, desc[UR6][R18.64+0x1800] ;  /* 0x0018000612187981 */ /* 0x000f68000c1e9b00 */
[----:B------:R-:W5:Y:S04]  /*4120*/  LDG.E.64.CONSTANT R26, desc[UR6][R18.64+0x2000] ;  /* 0x00200006121a7981 */ /* 0x000f68000c1e9b00 */
[----:B------:R-:W5:Y:S04]  /*4130*/  LDG.E.64.CONSTANT R28, desc[UR6][R18.64+0x2800] ;  /* 0x00280006121c7981 */ /* 0x000f68000c1e9b00 */
[----:B------:R-:W5:Y:S04]  /*4140*/  LDG.E.64.CONSTANT R14, desc[UR6][R18.64+0x3000] ;  /* 0x00300006120e7981 */ /* 0x000f68000c1e9b00 */
[----:B------:R-:W5:Y:S01]  /*4150*/  LDG.E.64.CONSTANT R12, desc[UR6][R18.64+0x3800] ;  /* 0x00380006120c7981 */ /* 0x000f62000c1e9b00 */
[----:B0-----:R-:W-:-:S05]  /*4160*/  IMAD.IADD R10, R0, 0x1, -R11 ;  /* 0x00000001000a7824 */ /* 0x001fca00078e0a0b */
[----:B------:R-:W-:Y:S01]  /*4170*/  ISETP.GE.U32.AND P1, PT, R10, 0x800, PT ;  /* 0x000008000a00780c */ /* 0x000fe20003f26070 */
        /* <DEDUP_REMOVED lines=26> */
[----:B------:R-:W-:-:S13]  /*4320*/  ISETP.GT.U32.AND P0, PT, R11, R6, PT ;  /* 0x000000060b00720c */ /* 0x000fda0003f04070 */
[----:B------:R-:W-:Y:S05]  /*4330*/  @!P0 BRA `(.L_x_139) ;  /* 0xfffffffc005c8947 */ /* 0x000fea000383ffff */
.L_x_137:
        /* <DEDUP_REMOVED lines=14> */
[----:B------:R-:W-:Y:S01]  /*4420*/  LEA.HI R0, R5, 0x1, RZ, 0x18 ;  /* 0x0000000105007811 */ /* 0x000fe200078fc0ff */
[----:B------:R-:W-:-:S03]  /*4430*/  IMAD.IADD R15, R7, 0x1, R11 ;  /* 0x00000001070f7824 */ /* 0x000fc600078e020b */
[----:B------:R-:W-:Y:S01]  /*4440*/  LOP3.LUT R5, R0, 0x3, RZ, 0xc0, !PT ;  /* 0x0000000300057812 */ /* 0x000fe200078ec0ff */
[----:B------:R-:W-:-:S04]  /*4450*/  IMAD.MOV.U32 R0, RZ, RZ, R7 ;  /* 0x000000ffff007224 */ /* 0x000fc800078e0007 */
[----:B------:R-:W-:-:S07]  /*4460*/  IMAD.MOV R5, RZ, RZ, -R5 ;  /* 0x000000ffff057224 */ /* 0x000fce00078e0a05 */
.L_x_143:
        /* <DEDUP_REMOVED lines=10> */
.L_x_142:
[----:B------:R-:W-:Y:S05]  /*4510*/  BSYNC.RECONVERGENT B2 ;  /* 0x0000000000027941 */ /* 0x000fea0003800200 */
.L_x_141:
[----:B------:R-:W-:Y:S05]  /*4520*/  @!P2 BRA `(.L_x_140) ;  /* 0x000000000078a947 */ /* 0x000fea0003800000 */
[C---:B------:R-:W-:Y:S02]  /*4530*/  IMAD.IADD R5, R0.reuse, 0x1, R11 ;  /* 0x0000000100057824 */ /* 0x040fe400078e020b */
[----:B------:R-:W-:-:S07]  /*4540*/  VIADD R0, R0, 0x200 ;  /* 0x0000020000007836 */ /* 0x000fce0000000000 */
.L_x_144:
[----:B------:R-:W-:-:S04]  /*4550*/  IMAD.WIDE.U32 R10, R5, 0x8, R2 ;  /* 0x00000008050a7825 */ /* 0x000fc800078e0002 */
        /* <DEDUP_REMOVED lines=13> */
[----:B------:R-:W-:Y:S01]  /*4630*/  FSEL R9, R11, R9, !P0 ;  /* 0x000000090b097208 */ /* 0x000fe20004000000 */
[C---:B------:R-:W-:Y:S02]  /*4640*/  VIADD R11, R0.reuse, 0x200 ;  /* 0x00000200000b7836 */ /* 0x040fe40000000000 */
[----:B------:R-:W-:-:S03]  /*4650*/  VIADD R0, R0, 0x400 ;  /* 0x0000040000007836 */ /* 0x000fc60000000000 */
[----:B---3--:R-:W-:Y:S01]  /*4660*/  DSETP.GEU.AND P0, PT, R8, R12, PT ;  /* 0x0000000c0800722a */ /* 0x008fe20003f0e000 */
[----:B------:R-:W-:-:S05]  /*4670*/  ISETP.GE.AND P1, PT, R11, R4, PT ;  /* 0x000000040b00720c */ /* 0x000fca0003f26270 */
        /* <DEDUP_REMOVED lines=9> */
.L_x_140:
[----:B------:R-:W-:Y:S05]  /*4710*/  BSYNC.RECONVERGENT B1 ;  /* 0x0000000000017941 */ /* 0x000fea0003800200 */
.L_x_138:
        /* <DEDUP_REMOVED lines=74> */
.L_x_114:
[----:B------:R-:W-:Y:S05]  /*4bc0*/  BSYNC.RECONVERGENT B0 ;  /* 0x0000000000007941 */ /* 0x000fea0003800200 */
.L_x_98:
[----:B------:R-:W-:Y:S05]  /*4bd0*/  @P0 EXIT ;  /* 0x000000000000094d */ /* 0x000fea0003800000 */
[----:B------:R-:W4:Y:S01]  /*4be0*/  LDCU.64 UR8, c[0x0][0x398] ;  /* 0x00007300ff0877ac */ /* 0x000f220008000a00 */
[----:B01----:R-:W0:Y:S01]  /*4bf0*/  LDC.64 R4, c[0x0][0x388] ;  /* 0x0000e200ff047b82 */ /* 0x003e220000000a00 */
[----:B------:R-:W2:Y:S01]  /*4c00*/  LDCU.64 UR4, c[0x0][0x398] ;  /* 0x00007300ff0477ac */ /* 0x000ea20008000a00 */
[----:B----4-:R-:W-:-:S06]  /*4c10*/  DSETP.GT.AND P0, PT, R6, UR8, PT ;  /* 0x0000000806007e2a */ /* 0x010fcc000bf04000 */
[----:B--23--:R-:W-:Y:S02]  /*4c20*/  FSEL R2, R6, UR4, P0 ;  /* 0x0000000406027c08 */ /* 0x00cfe40008000000 */
[----:B------:R-:W-:-:S05]  /*4c30*/  FSEL R3, R7, UR5, P0 ;  /* 0x0000000507037c08 */ /* 0x000fca0008000000 */
[----:B0-----:R-:W-:Y:S01]  /*4c40*/  STG.E.64 desc[UR6][R4.64], R2 ;  /* 0x0000000204007986 */ /* 0x001fe2000c101b06 */
[----:B------:R-:W-:Y:S05]  /*4c50*/  EXIT ;  /* 0x000000000000794d */ /* 0x000fea0003800000 */
.L_x_145:
        /* <DEDUP_REMOVED lines=10> */
.L_x_151:


//--------------------- .text._ZN3cub18CUB_300001_SM_10006detail11EmptyKernelIvEEvv --------------------------
	.section	.text._ZN3cub18CUB_300001_SM_10006detail11EmptyKernelIvEEvv,"ax",@progbits
	.align	128
        .global         _ZN3cub18CUB_300001_SM_10006detail11EmptyKernelIvEEvv
        .type           _ZN3cub18CUB_300001_SM_10006detail11EmptyKernelIvEEvv,@function
        .size           _ZN3cub18CUB_300001_SM_10006detail11EmptyKernelIvEEvv,(.L_x_152 - _ZN3cub18CUB_300001_SM_10006detail11EmptyKernelIvEEvv)
        .other          _ZN3cub18CUB_300001_SM_10006detail11EmptyKernelIvEEvv,@"STO_CUDA_ENTRY STV_DEFAULT"
_ZN3cub18CUB_300001_SM_10006detail11EmptyKernelIvEEvv:
.text._ZN3cub18CUB_300001_SM_10006detail11EmptyKernelIvEEvv:
[----:B------:R-:W-:Y:S01]  /*0000*/  LDC R1, c[0x0][0x37c] ;  /* 0x0000df00ff017b82 */ /* 0x000fe20000000800 */
[----:B------:R-:W-:Y:S05]  /*0010*/  EXIT ;  /* 0x000000000000794d */ /* 0x000fea0003800000 */
.L_x_146:
        /* <DEDUP_REMOVED lines=14> */
.L_x_152:


//--------------------- .text._Z5solvePdS_m       --------------------------
	.section	.text._Z5solvePdS_m,"ax",@progbits
	.align	128
        .global         _Z5solvePdS_m
        .type           _Z5solvePdS_m,@function
        .size           _Z5solvePdS_m,(.L_x_153 - _Z5solvePdS_m)
        .other          _Z5solvePdS_m,@"STO_CUDA_ENTRY STV_DEFAULT"
_Z5solvePdS_m:
.text._Z5solvePdS_m:
[----:B------:R-:W-:Y:S01]  /*0000*/  LDC R1, c[0x0][0x37c] ;  /* 0x0000df00ff017b82 */ /* 0x000fe20000000800 */
[----:B------:R-:W0:Y:S07]  /*0010*/  S2R R6, SR_TID.X ;  /* 0x0000000000067919 */ /* 0x000e2e0000002100 */
[----:B------:R-:W1:Y:S01]  /*0020*/  S2UR UR6, SR_CTAID.X ;  /* 0x00000000000679c3 */ /* 0x000e620000002500 */
[----:B0-----:R-:W-:-:S04]  /*0030*/  ISETP.NE.AND P0, PT, R6, RZ, PT ;  /* 0x000000ff0600720c */ /* 0x001fc80003f05270 */
[----:B-1----:R-:W-:-:S13]  /*0040*/  ISETP.EQ.OR P0, PT, RZ, UR6, !P0 ;  /* 0x00000006ff007c0c */ /* 0x002fda000c702670 */
[----:B------:R-:W-:Y:S05]  /*0050*/  @P0 EXIT ;  /* 0x000000000000094d */ /* 0x000fea0003800000 */
[----:B------:R-:W0:Y:S01]  /*0060*/  LDC.64 R4, c[0x0][0x390] ;  /* 0x0000e400ff047b82 */ /* 0x000e220000000a00 */
[----:B------:R-:W1:Y:S01]  /*0070*/  LDCU.128 UR8, c[0x0][0x380] ;  /* 0x00007000ff0877ac */ /* 0x000e620008000c00 */
[----:B------:R-:W-:Y:S01]  /*0080*/  IMAD.MOV.U32 R7, RZ, RZ, RZ ;  /* 0x000000ffff077224 */ /* 0x000fe200078e00ff */
[----:B------:R-:W2:Y:S01]  /*0090*/  LDCU.64 UR4, c[0x0][0x358] ;  /* 0x00006b00ff0477ac */ /* 0x000ea20008000a00 */
[----:B0-----:R-:W-:Y:S01]  /*00a0*/  IADD3 R8, P0, PT, RZ, -R4, RZ ;  /* 0x80000004ff087210 */ /* 0x001fe20007f1e0ff */
[----:B------:R-:W-:-:S04]  /*00b0*/  IMAD.WIDE.U32 R2, R4, UR6, R6 ;  /* 0x0000000604027c25 */ /* 0x000fc8000f8e0006 */
[----:B------:R-:W-:Y:S02]  /*00c0*/  IMAD.X R9, RZ, RZ, ~R5, P0 ;  /* 0x000000ffff097224 */ /* 0x000fe400000e0e05 */
[----:B------:R-:W-:Y:S02]  /*00d0*/  IMAD R7, R5, UR6, RZ ;  /* 0x0000000605077c24 */ /* 0x000fe4000f8e02ff */
[----:B------:R-:W-:-:S04]  /*00e0*/  IMAD.WIDE.U32 R8, R4, UR6, R8 ;  /* 0x0000000604087c25 */ /* 0x000fc8000f8e0008 */
[----:B------:R-:W-:Y:S01]  /*00f0*/  IMAD.IADD R3, R3, 0x1, R7 ;  /* 0x0000000103037824 */ /* 0x000fe200078e0207 */
[----:B------:R-:W-:Y:S01]  /*0100*/  IADD3 R6, P1, PT, R6, R8, RZ ;  /* 0x0000000806067210 */ /* 0x000fe20007f3e0ff */
[----:B------:R-:W-:-:S03]  /*0110*/  IMAD.SHL.U32 R0, R2, 0x8, RZ ;  /* 0x0000000802007824 */ /* 0x000fc600078e00ff */
[----:B------:R-:W-:Y:S01]  /*0120*/  SHF.L.U64.HI R2, R2, 0x3, R3 ;  /* 0x0000000302027819 */ /* 0x000fe20000010203 */
[----:B------:R-:W-:Y:S01]  /*0130*/  IMAD.X R9, R7, 0x1, R9, P1 ;  /* 0x0000000107097824 */ /* 0x000fe200008e0609 */
[----:B-1----:R-:W-:Y:S02]  /*0140*/  LEA R8, P1, R6, UR8, 0x3 ;  /* 0x0000000806087c11 */ /* 0x002fe4000f8218ff */
[----:B------:R-:W-:Y:S02]  /*0150*/  IADD3 R12, P0, PT, R0, UR8, RZ ;  /* 0x00000008000c7c10 */ /* 0x000fe4000ff1e0ff */
[----:B------:R-:W-:Y:S02]  /*0160*/  LEA.HI.X R9, R6, UR9, R9, 0x3, P1 ;  /* 0x0000000906097c11 */ /* 0x000fe400088f1c09 */
[----:B------:R-:W-:Y:S02]  /*0170*/  IADD3.X R13, PT, PT, R2, UR9, RZ, P0, !PT ;  /* 0x00000009020d7c10 */ /* 0x000fe400087fe4ff */
[----:B------:R-:W-:-:S02]  /*0180*/  LEA R14, P0, R4, R12, 0x3 ;  /* 0x0000000c040e7211 */ /* 0x000fc400078018ff */
[----:B--2---:R-:W2:Y:S04]  /*0190*/  LDG.E.64 R8, desc[UR4][R8.64] ;  /* 0x0000000408087981 */ /* 0x004ea8000c1e1b00 */
[----:B------:R-:W2:Y:S01]  /*01a0*/  LDG.E.64 R6, desc[UR4][R12.64+-0x8] ;  /* 0xfffff8040c067981 */ /* 0x000ea2000c1e1b00 */
[----:B------:R-:W-:-:S03]  /*01b0*/  LEA.HI.X R15, R4, R13, R5, 0x3, P0 ;  /* 0x0000000d040f7211 */ /* 0x000fc600000f1c05 */
[----:B------:R-:W3:Y:S04]  /*01c0*/  LDG.E.64 R10, desc[UR4][R12.64+0x8] ;  /* 0x000008040c0a7981 */ /* 0x000ee8000c1e1b00 */
[----:B------:R-:W4:Y:S01]  /*01d0*/  LDG.E.64 R4, desc[UR4][R14.64] ;  /* 0x000000040e047981 */ /* 0x000f22000c1e1b00 */
[----:B--2---:R-:W-:-:S08]  /*01e0*/  DADD R6, R6, R8 ;  /* 0x0000000006067229 */ /* 0x004fd00000000008 */
[----:B----4-:R-:W-:Y:S01]  /*01f0*/  DADD R4, R6, R4 ;  /* 0x0000000006047229 */ /* 0x010fe20000000004 */
[----:B------:R-:W-:-:S07]  /*0200*/  IADD3 R6, P0, PT, R0, UR10, RZ ;  /* 0x0000000a00067c10 */ /* 0x000fce000ff1e0ff */
[----:B---3--:R-:W-:Y:S01]  /*0210*/  DADD R4, R4, R10 ;  /* 0x0000000004047229 */ /* 0x008fe2000000000a */
[----:B------:R-:W-:-:S07]  /*0220*/  IADD3.X R7, PT, PT, R2, UR11, RZ, P0, !PT ;  /* 0x0000000b02077c10 */ /* 0x000fce00087fe4ff */
[----:B------:R-:W-:-:S07]  /*0230*/  DMUL R4, R4, 0.25 ;  /* 0x3fd0000004047828 */ /* 0x000fce0000000000 */
[----:B------:R-:W-:Y:S01]  /*0240*/  STG.E.64 desc[UR4][R6.64], R4 ;  /* 0x0000000406007986 */ /* 0x000fe2000c101b04 */
[----:B------:R-:W-:Y:S05]  /*0250*/  EXIT ;  /* 0x000000000000794d */ /* 0x000fea0003800000 */
.L_x_147:
        /* <DEDUP_REMOVED lines=10> */
.L_x_153:


//--------------------- .text._Z14getErrorMatrixPdS_S_ --------------------------
	.section	.text._Z14getErrorMatrixPdS_S_,"ax",@progbits
	.align	128
        .global         _Z14getErrorMatrixPdS_S_
        .type           _Z14getErrorMatrixPdS_S_,@function
        .size           _Z14getErrorMatrixPdS_S_,(.L_x_154 - _Z14getErrorMatrixPdS_S_)
        .other          _Z14getErrorMatrixPdS_S_,@"STO_CUDA_ENTRY STV_DEFAULT"
_Z14getErrorMatrixPdS_S_:
.text._Z14getErrorMatrixPdS_S_:
[----:B------:R-:W-:Y:S01]  /*0000*/  LDC R1, c[0x0][0x37c] ;  /* 0x0000df00ff017b82 */ /* 0x000fe20000000800 */
[----:B------:R-:W0:Y:S07]  /*0010*/  S2R R0, SR_TID.X ;  /* 0x0000000000007919 */ /* 0x000e2e0000002100 */
[----:B------:R-:W1:Y:S08]  /*0020*/  S2UR UR4, SR_CTAID.X ;  /* 0x00000000000479c3 */ /* 0x000e700000002500 */
[----:B------:R-:W1:Y:S01]  /*0030*/  LDC R13, c[0x0][0x360] ;  /* 0x0000d800ff0d7b82 */ /* 0x000e620000000800 */
[----:B0-----:R-:W-:Y:S01]  /*0040*/  ISETP.NE.AND P0, PT, R0, RZ, PT ;  /* 0x000000ff0000720c */ /* 0x001fe20003f05270 */
[----:B-1----:R-:W-:-:S03]  /*0050*/  IMAD R13, R13, UR4, R0 ;  /* 0x000000040d0d7c24 */ /* 0x002fc6000f8e0200 */
[----:B------:R-:W-:-:S13]  /*0060*/  ISETP.EQ.OR P0, PT, RZ, UR4, !P0 ;  /* 0x00000004ff007c0c */ /* 0x000fda000c702670 */
[----:B------:R-:W-:Y:S05]  /*0070*/  @P0 EXIT ;  /* 0x000000000000094d */ /* 0x000fea0003800000 */
[----:B------:R-:W0:Y:S01]  /*0080*/  LDC.64 R2, c[0x0][0x388] ;  /* 0x0000e200ff027b82 */ /* 0x000e220000000a00 */
[----:B------:R-:W1:Y:S07]  /*0090*/  LDCU.64 UR4, c[0x0][0x358] ;  /* 0x00006b00ff0477ac */ /* 0x000e6e0008000a00 */
[----:B------:R-:W2:Y:S08]  /*00a0*/  LDC.64 R4, c[0x0][0x380] ;  /* 0x0000e000ff047b82 */ /* 0x000eb00000000a00 */
[----:B------:R-:W3:Y:S01]  /*00b0*/  LDC.64 R8, c[0x0][0x390] ;  /* 0x0000e400ff087b82 */ /* 0x000ee20000000a00 */
[----:B0-----:R-:W-:-:S06]  /*00c0*/  IMAD.WIDE.U32 R2, R13, 0x8, R2 ;  /* 0x000000080d027825 */ /* 0x001fcc00078e0002 */
[----:B-1----:R-:W4:Y:S01]  /*00d0*/  LDG.E.64 R2, desc[UR4][R2.64] ;  /* 0x0000000402027981 */ /* 0x002f22000c1e1b00 */
[----:B--2---:R-:W-:-:S06]  /*00e0*/  IMAD.WIDE.U32 R4, R13, 0x8, R4 ;  /* 0x000000080d047825 */ /* 0x004fcc00078e0004 */
[----:B------:R-:W4:Y:S02]  /*00f0*/  LDG.E.64 R4, desc[UR4][R4.64] ;  /* 0x0000000404047981 */ /* 0x000f24000c1e1b00 */
[----:B----4-:R-:W-:-:S08]  /*0100*/  DADD R6, R2, -R4 ;  /* 0x0000000002067229 */ /* 0x010fd00000000804 */
[----:B------:R-:W-:Y:S01]  /*0110*/  DADD R10, -RZ, |R6| ;  /* 0x00000000ff0a7229 */ /* 0x000fe20000000506 */
[----:B---3--:R-:W-:-:S06]  /*0120*/  IMAD.WIDE.U32 R6, R13, 0x8, R8 ;  /* 0x000000080d067825 */ /* 0x008fcc00078e0008 */
[----:B------:R-:W-:Y:S01]  /*0130*/  STG.E.64 desc[UR4][R6.64], R10 ;  /* 0x0000000a06007986 */ /* 0x000fe2000c101b04 */
[----:B------:R-:W-:Y:S05]  /*0140*/  EXIT ;  /* 0x000000000000794d */ /* 0x000fea0003800000 */
.L_x_148:
        /* <DEDUP_REMOVED lines=11> */
.L_x_154:


//--------------------- .nv.shared._ZN3cub18CUB_300001_SM_10006detail6reduce28DeviceReduceSingleTileKernelINS2_10policy_hubIdjN4cuda3__47maximumIvEEE10Policy1000EPdSB_iS8_ddNS5_3std3__410__identityEEEvT0_T1_T2_T3_T4_T6_ --------------------------
	.section	.nv.shared._ZN3cub18CUB_300001_SM_10006detail6reduce28DeviceReduceSingleTileKernelINS2_10policy_hubIdjN4cuda3__47maximumIvEEE10Policy1000EPdSB_iS8_ddNS5_3std3__410__identityEEEvT0_T1_T2_T3_T4_T6_,"aw",@nobits
	.sectionflags	@""
	.align	8
.nv.shared._ZN3cub18CUB_300001_SM_10006detail6reduce28DeviceReduceSingleTileKernelINS2_10policy_hubIdjN4cuda3__47maximumIvEEE10Policy1000EPdSB_iS8_ddNS5_3std3__410__identityEEEvT0_T1_T2_T3_T4_T6_:
	.zero		1104


//--------------------- .nv.shared.reserved.0     --------------------------
	.section	.nv.shared.reserved.0,"aw",@nobits
	.weak		__nv_reservedSMEM_offset_0_alias
	.size		__nv_reservedSMEM_offset_0_alias, 0, 64
	.other		__nv_reservedSMEM_offset_0_alias,@"STO_CUDA_RESERVED_SHARED STV_DEFAULT"
__nv_reservedSMEM_offset_0_alias:
	.zero		0
	.zero		64


//--------------------- .nv.global                --------------------------
	.section	.nv.global,"aw",@nobits
.nv.global:
	.type		_ZN34_INTERNAL_6f01c168_4_k_cu_b49606b46thrust24THRUST_300001_SM_1000_NS12placeholders2_5E,@object
	.size		_ZN34_INTERNAL_6f01c168_4_k_cu_b49606b46thrust24THRUST_300001_SM_1000_NS12placeholders2_5E,(_ZN34_INTERNAL_6f01c168_4_k_cu_b49606b44cuda3std3__45__cpo6cbeginE - _ZN34_INTERNAL_6f01c168_4_k_cu_b49606b46thrust24THRUST_300001_SM_1000_NS12placeholders2_5E)
_ZN34_INTERNAL_6f01c168_4_k_cu_b49606b46thrust24THRUST_300001_SM_1000_NS12placeholders2_5E:
	.zero		1
	.type		_ZN34_INTERNAL_6f01c168_4_k_cu_b49606b44cuda3std3__45__cpo6cbeginE,@object
	.size		_ZN34_INTERNAL_6f01c168_4_k_cu_b49606b44cuda3std3__45__cpo6cbeginE,(_ZN34_INTERNAL_6f01c168_4_k_cu_b49606b44cuda3std6ranges3__45__cpo6cbeginE - _ZN34_INTERNAL_6f01c168_4_k_cu_b49606b44cuda3std3__45__cpo6cbeginE)
_ZN34_INTERNAL_6f01c168_4_k_cu_b49606b44cuda3std3__45__cpo6cbeginE:
	.zero		1
	.type		_ZN34_INTERNAL_6f01c168_4_k_cu_b49606b44cuda3std6ranges3__45__cpo6cbeginE,@object
	.size		_ZN34_INTERNAL_6f01c168_4_k_cu_b49606b44cuda3std6ranges3__45__cpo6cbeginE,(_ZN34_INTERNAL_6f01c168_4_k_cu_b49606b44cuda3std3__48in_placeE - _ZN34_INTERNAL_6f01c168_4_k_cu_b49606b44cuda3std6ranges3__45__cpo6cbeginE)
_ZN34_INTERNAL_6f01c168_4_k_cu_b49606b44cuda3std6ranges3__45__cpo6cbeginE:
	.zero		1
	.type		_ZN34_INTERNAL_6f01c168_4_k_cu_b49606b44cuda3std3__48in_placeE,@object
	.size		_ZN34_INTERNAL_6f01c168_4_k_cu_b49606b44cuda3std3__48in_placeE,(_ZN34_INTERNAL_6f01c168_4_k_cu_b49606b44cuda3std6ranges3__45__cpo4sizeE - _ZN34_INTERNAL_6f01c168_4_k_cu_b49606b44cuda3std3__48in_placeE)
_ZN34_INTERNAL_6f01c168_4_k_cu_b49606b44cuda3std3__48in_placeE:
	.zero		1
	.type		_ZN34_INTERNAL_6f01c168_4_k_cu_b49606b44cuda3std6ranges3__45__cpo4sizeE,@object
	.size		_ZN34_INTERNAL_6f01c168_4_k_cu_b49606b44cuda3std6ranges3__45__cpo4sizeE,(_ZN34_INTERNAL_6f01c168_4_k_cu_b49606b46thrust24THRUST_300001_SM_1000_NS12placeholders2_9E - _ZN34_INTERNAL_6f01c168_4_k_cu_b49606b44cuda3std6ranges3__45__cpo4sizeE)
_ZN34_INTERNAL_6f01c168_4_k_cu_b49606b44cuda3std6ranges3__45__cpo4sizeE:
	.zero		1
	.type		_ZN34_INTERNAL_6f01c168_4_k_cu_b49606b46thrust24THRUST_300001_SM_1000_NS12placeholders2_9E,@object
	.size		_ZN34_INTERNAL_6f01c168_4_k_cu_b49606b46thrust24THRUST_300001_SM_1000_NS12placeholders2_9E,(_ZN34_INTERNAL_6f01c168_4_k_cu_b49606b44cuda3std3__45__cpo7crbeginE - _ZN34_INTERNAL_6f01c168_4_k_cu_b49606b46thrust24THRUST_300001_SM_1000_NS12placeholders2_9E)
_ZN34_INTERNAL_6f01c168_4_k_cu_b49606b46thrust24THRUST_300001_SM_1000_NS12placeholders2_9E:
	.zero		1
	.type		_ZN34_INTERNAL_6f01c168_4_k_cu_b49606b44cuda3std3__45__cpo7crbeginE,@object
	.size		_ZN34_INTERNAL_6f01c168_4_k_cu_b49606b44cuda3std3__45__cpo7crbeginE,(_ZN34_INTERNAL_6f01c168_4_k_cu_b49606b44cuda3std6ranges3__45__cpo4nextE - _ZN34_INTERNAL_6f01c168_4_k_cu_b49606b44cuda3std3__45__cpo7crbeginE)
_ZN34_INTERNAL_6f01c168_4_k_cu_b49606b44cuda3std3__45__cpo7crbeginE:
	.zero		1
	.type		_ZN34_INTERNAL_6f01c168_4_k_cu_b49606b44cuda3std6ranges3__45__cpo4nextE,@object
	.size		_ZN34_INTERNAL_6f01c168_4_k_cu_b49606b44cuda3std6ranges3__45__cpo4nextE,(_ZN34_INTERNAL_6f01c168_4_k_cu_b49606b44cuda3std6ranges3__45__cpo4swapE - _ZN34_INTERNAL_6f01c168_4_k_cu_b49606b44cuda3std6ranges3__45__cpo4nextE)
_ZN34_INTERNAL_6f01c168_4_k_cu_b49606b44cuda3std6ranges3__45__cpo4nextE:
	.zero		1
	.type		_ZN34_INTERNAL_6f01c168_4_k_cu_b49606b44cuda3std6ranges3__45__cpo4swapE,@object
	.size		_ZN34_INTERNAL_6f01c168_4_k_cu_b49606b44cuda3std6ranges3__45__cpo4swapE,(_ZN34_INTERNAL_6f01c168_4_k_cu_b49606b46thrust24THRUST_300001_SM_1000_NS12placeholders2_1E - _ZN34_INTERNAL_6f01c168_4_k_cu_b49606b44cuda3std6ranges3__45__cpo4swapE)
_ZN34_INTERNAL_6f01c168_4_k_cu_b49606b44cuda3std6ranges3__45__cpo4swapE:
	.zero		1
	.type		_ZN34_INTERNAL_6f01c168_4_k_cu_b49606b46thrust24THRUST_300001_SM_1000_NS12placeholders2_1E,@object
	.size		_ZN34_INTERNAL_6f01c168_4_k_cu_b49606b46thrust24THRUST_300001_SM_1000_NS12placeholders2_1E,(_ZN34_INTERNAL_6f01c168_4_k_cu_b49606b46thrust24THRUST_300001_SM_1000_NS12placeholders2_3E - _ZN34_INTERNAL_6f01c168_4_k_cu_b49606b46thrust24THRUST_300001_SM_1000_NS12placeholders2_1E)
_ZN34_INTERNAL_6f01c168_4_k_cu_b49606b46thrust24THRUST_300001_SM_1000_NS12placeholders2_1E:
	.zero		1
	.type		_ZN34_INTERNAL_6f01c168_4_k_cu_b49606b46thrust24THRUST_300001_SM_1000_NS12placeholders2_3E,@object
	.size		_ZN34_INTERNAL_6f01c168_4_k_cu_b49606b46thrust24THRUST_300001_SM_1000_NS12placeholders2_3E,(_ZN34_INTERNAL_6f01c168_4_k_cu_b49606b44cuda3std3__45__cpo5beginE - _ZN34_INTERNAL_6f01c168_4_k_cu_b49606b46thrust24THRUST_300001_SM_1000_NS12placeholders2_3E)
_ZN34_INTERNAL_6f01c168_4_k_cu_b49606b46thrust24THRUST_300001_SM_1000_NS12placeholders2_3E:
	.zero		1
	.type		_ZN34_INTERNAL_6f01c168_4_k_cu_b49606b44cuda3std3__45__cpo5beginE,@object
	.size		_ZN34_INTERNAL_6f01c168_4_k_cu_b49606b44cuda3std3__45__cpo5beginE,(_ZN34_INTERNAL_6f01c168_4_k_cu_b49606b44cuda3std6ranges3__45__cpo5beginE - _ZN34_INTERNAL_6f01c168_4_k_cu_b49606b44cuda3std3__45__cpo5beginE)
_ZN34_INTERNAL_6f01c168_4_k_cu_b49606b44cuda3std3__45__cpo5beginE:
	.zero		1
	.type		_ZN34_INTERNAL_6f01c168_4_k_cu_b49606b44cuda3std6ranges3__45__cpo5beginE,@object
	.size		_ZN34_INTERNAL_6f01c168_4_k_cu_b49606b44cuda3std6ranges3__45__cpo5beginE,(_ZN34_INTERNAL_6f01c168_4_k_cu_b49606b44cuda3std3__436_GLOBAL__N__6f01c168_4_k_cu_b49606b46ignoreE - _ZN34_INTERNAL_6f01c168_4_k_cu_b49606b44cuda3std6ranges3__45__cpo5beginE)
_ZN34_INTERNAL_6f01c168_4_k_cu_b49606b44cuda3std6ranges3__45__cpo5beginE:
	.zero		1
	.type		_ZN34_INTERNAL_6f01c168_4_k_cu_b49606b44cuda3std3__436_GLOBAL__N__6f01c168_4_k_cu_b49606b46ignoreE,@object
	.size		_ZN34_INTERNAL_6f01c168_4_k_cu_b49606b44cuda3std3__436_GLOBAL__N__6f01c168_4_k_cu_b49606b46ignoreE,(_ZN34_INTERNAL_6f01c168_4_k_cu_b49606b44cuda3std6ranges3__45__cpo4dataE - _ZN34_INTERNAL_6f01c168_4_k_cu_b49606b44cuda3std3__436_GLOBAL__N__6f01c168_4_k_cu_b49606b46ignoreE)
_ZN34_INTERNAL_6f01c168_4_k_cu_b49606b44cuda3std3__436_GLOBAL__N__6f01c168_4_k_cu_b49606b46ignoreE:
	.zero		1
	.type		_ZN34_INTERNAL_6f01c168_4_k_cu_b49606b44cuda3std6ranges3__45__cpo4dataE,@object
	.size		_ZN34_INTERNAL_6f01c168_4_k_cu_b49606b44cuda3std6ranges3__45__cpo4dataE,(_ZN34_INTERNAL_6f01c168_4_k_cu_b49606b46thrust24THRUST_300001_SM_1000_NS12placeholders2_7E - _ZN34_INTERNAL_6f01c168_4_k_cu_b49606b44cuda3std6ranges3__45__cpo4dataE)
_ZN34_INTERNAL_6f01c168_4_k_cu_b49606b44cuda3std6ranges3__45__cpo4dataE:
	.zero		1
	.type		_ZN34_INTERNAL_6f01c168_4_k_cu_b49606b46thrust24THRUST_300001_SM_1000_NS12placeholders2_7E,@object
	.size		_ZN34_INTERNAL_6f01c168_4_k_cu_b49606b46thrust24THRUST_300001_SM_1000_NS12placeholders2_7E,(_ZN34_INTERNAL_6f01c168_4_k_cu_b49606b44cuda3std3__45__cpo6rbeginE - _ZN34_INTERNAL_6f01c168_4_k_cu_b49606b46thrust24THRUST_300001_SM_1000_NS12placeholders2_7E)
_ZN34_INTERNAL_6f01c168_4_k_cu_b49606b46thrust24THRUST_300001_SM_1000_NS12placeholders2_7E:
	.zero		1
	.type		_ZN34_INTERNAL_6f01c168_4_k_cu_b49606b44cuda3std3__45__cpo6rbeginE,@object
	.size		_ZN34_INTERNAL_6f01c168_4_k_cu_b49606b44cuda3std3__45__cpo6rbeginE,(_ZN34_INTERNAL_6f01c168_4_k_cu_b49606b44cuda3std6ranges3__45__cpo7advanceE - _ZN34_INTERNAL_6f01c168_4_k_cu_b49606b44cuda3std3__45__cpo6rbeginE)
_ZN34_INTERNAL_6f01c168_4_k_cu_b49606b44cuda3std3__45__cpo6rbeginE:
	.zero		1
	.type		_ZN34_INTERNAL_6f01c168_4_k_cu_b49606b44cuda3std6ranges3__45__cpo7advanceE,@object
	.size		_ZN34_INTERNAL_6f01c168_4_k_cu_b49606b44cuda3std6ranges3__45__cpo7advanceE,(_ZN34_INTERNAL_6f01c168_4_k_cu_b49606b44cuda3std3__47nulloptE - _ZN34_INTERNAL_6f01c168_4_k_cu_b49606b44cuda3std6ranges3__45__cpo7advanceE)
_ZN34_INTERNAL_6f01c168_4_k_cu_b49606b44cuda3std6ranges3__45__cpo7advanceE:
	.zero		1
	.type		_ZN34_INTERNAL_6f01c168_4_k_cu_b49606b44cuda3std3__47nulloptE,@object
	.size		_ZN34_INTERNAL_6f01c168_4_k_cu_b49606b44cuda3std3__47nulloptE,(_ZN34_INTERNAL_6f01c168_4_k_cu_b49606b44cuda3std6ranges3__45__cpo8distanceE - _ZN34_INTERNAL_6f01c168_4_k_cu_b49606b44cuda3std3__47nulloptE)
_ZN34_INTERNAL_6f01c168_4_k_cu_b49606b44cuda3std3__47nulloptE:
	.zero		1
	.type		_ZN34_INTERNAL_6f01c168_4_k_cu_b49606b44cuda3std6ranges3__45__cpo8distanceE,@object
	.size		_ZN34_INTERNAL_6f01c168_4_k_cu_b49606b44cuda3std6ranges3__45__cpo8distanceE,(_ZN34_INTERNAL_6f01c168_4_k_cu_b49606b46thrust24THRUST_300001_SM_1000_NS12placeholders2_6E - _ZN34_INTERNAL_6f01c168_4_k_cu_b49606b44cuda3std6ranges3__45__cpo8distanceE)
_ZN34_INTERNAL_6f01c168_4_k_cu_b49606b44cuda3std6ranges3__45__cpo8distanceE:
	.zero		1
	.type		_ZN34_INTERNAL_6f01c168_4_k_cu_b49606b46thrust24THRUST_300001_SM_1000_NS12placeholders2_6E,@object
	.size		_ZN34_INTERNAL_6f01c168_4_k_cu_b49606b46thrust24THRUST_300001_SM_1000_NS12placeholders2_6E,(_ZN34_INTERNAL_6f01c168_4_k_cu_b49606b44cuda3std3__45__cpo4cendE - _ZN34_INTERNAL_6f01c168_4_k_cu_b49606b46thrust24THRUST_300001_SM_1000_NS12placeholders2_6E)
_ZN34_INTERNAL_6f01c168_4_k_cu_b49606b46thrust24THRUST_300001_SM_1000_NS12placeholders2_6E:
	.zero		1
	.type		_ZN34_INTERNAL_6f01c168_4_k_cu_b49606b44cuda3std3__45__cpo4cendE,@object
	.size		_ZN34_INTERNAL_6f01c168_4_k_cu_b49606b44cuda3std3__45__cpo4cendE,(_ZN34_INTERNAL_6f01c168_4_k_cu_b49606b44cuda3std6ranges3__45__cpo4cendE - _ZN34_INTERNAL_6f01c168_4_k_cu_b49606b44cuda3std3__45__cpo4cendE)
_ZN34_INTERNAL_6f01c168_4_k_cu_b49606b44cuda3std3__45__cpo4cendE:
	.zero		1
	.type		_ZN34_INTERNAL_6f01c168_4_k_cu_b49606b44cuda3std6ranges3__45__cpo4cendE,@object
	.size		_ZN34_INTERNAL_6f01c168_4_k_cu_b49606b44cuda3std6ranges3__45__cpo4cendE,(_ZN34_INTERNAL_6f01c168_4_k_cu_b49606b44cuda3std3__420unreachable_sentinelE - _ZN34_INTERNAL_6f01c168_4_k_cu_b49606b44cuda3std6ranges3__45__cpo4cendE)
_ZN34_INTERNAL_6f01c168_4_k_cu_b49606b44cuda3std6ranges3__45__cpo4cendE:
	.zero		1
	.type		_ZN34_INTERNAL_6f01c168_4_k_cu_b49606b44cuda3std3__420unreachable_sentinelE,@object
	.size		_ZN34_INTERNAL_6f01c168_4_k_cu_b49606b44cuda3std3__420unreachable_sentinelE,(_ZN34_INTERNAL_6f01c168_4_k_cu_b49606b44cuda3std6ranges3__45__cpo5ssizeE - _ZN34_INTERNAL_6f01c168_4_k_cu_b49606b44cuda3std3__420unreachable_sentinelE)
_ZN34_INTERNAL_6f01c168_4_k_cu_b49606b44cuda3std3__420unreachable_sentinelE:
	.zero		1
	.type		_ZN34_INTERNAL_6f01c168_4_k_cu_b49606b44cuda3std6ranges3__45__cpo5ssizeE,@object
	.size		_ZN34_INTERNAL_6f01c168_4_k_cu_b49606b44cuda3std6ranges3__45__cpo5ssizeE,(_ZN34_INTERNAL_6f01c168_4_k_cu_b49606b46thrust24THRUST_300001_SM_1000_NS12placeholders3_10E - _ZN34_INTERNAL_6f01c168_4_k_cu_b49606b44cuda3std6ranges3__45__cpo5ssizeE)
_ZN34_INTERNAL_6f01c168_4_k_cu_b49606b44cuda3std6ranges3__45__cpo5ssizeE:
	.zero		1
	.type		_ZN34_INTERNAL_6f01c168_4_k_cu_b49606b46thrust24THRUST_300001_SM_1000_NS12placeholders3_10E,@object
	.size		_ZN34_INTERNAL_6f01c168_4_k_cu_b49606b46thrust24THRUST_300001_SM_1000_NS12placeholders3_10E,(_ZN34_INTERNAL_6f01c168_4_k_cu_b49606b44cuda3std3__45__cpo5crendE - _ZN34_INTERNAL_6f01c168_4_k_cu_b49606b46thrust24THRUST_300001_SM_1000_NS12placeholders3_10E)
_ZN34_INTERNAL_6f01c168_4_k_cu_b49606b46thrust24THRUST_300001_SM_1000_NS12placeholders3_10E:
	.zero		1
	.type		_ZN34_INTERNAL_6f01c168_4_k_cu_b49606b44cuda3std3__45__cpo5crendE,@object
	.size		_ZN34_INTERNAL_6f01c168_4_k_cu_b49606b44cuda3std3__45__cpo5crendE,(_ZN34_INTERNAL_6f01c168_4_k_cu_b49606b44cuda3std6ranges3__45__cpo4prevE - _ZN34_INTERNAL_6f01c168_4_k_cu_b49606b44cuda3std3__45__cpo5crendE)
_ZN34_INTERNAL_6f01c168_4_k_cu_b49606b44cuda3std3__45__cpo5crendE:
	.zero		1
	.type		_ZN34_INTERNAL_6f01c168_4_k_cu_b49606b44cuda3std6ranges3__45__cpo4prevE,@object
	.size		_ZN34_INTERNAL_6f01c168_4_k_cu_b49606b44cuda3std6ranges3__45__cpo4prevE,(_ZN34_INTERNAL_6f01c168_4_k_cu_b49606b44cuda3std6ranges3__45__cpo9iter_moveE - _ZN34_INTERNAL_6f01c168_4_k_cu_b49606b44cuda3std6ranges3__45__cpo4prevE)
_ZN34_INTERNAL_6f01c168_4_k_cu_b49606b44cuda3std6ranges3__45__cpo4prevE:
	.zero		1
	.type		_ZN34_INTERNAL_6f01c168_4_k_cu_b49606b44cuda3std6ranges3__45__cpo9iter_moveE,@object
	.size		_ZN34_INTERNAL_6f01c168_4_k_cu_b49606b44cuda3std6ranges3__45__cpo9iter_moveE,(_ZN34_INTERNAL_6f01c168_4_k_cu_b49606b46thrust24THRUST_300001_SM_1000_NS12placeholders2_2E - _ZN34_INTERNAL_6f01c168_4_k_cu_b49606b44cuda3std6ranges3__45__cpo9iter_moveE)
_ZN34_INTERNAL_6f01c168_4_k_cu_b49606b44cuda3std6ranges3__45__cpo9iter_moveE:
	.zero		1
	.type		_ZN34_INTERNAL_6f01c168_4_k_cu_b49606b46thrust24THRUST_300001_SM_1000_NS12placeholders2_2E,@object
	.size		_ZN34_INTERNAL_6f01c168_4_k_cu_b49606b46thrust24THRUST_300001_SM_1000_NS12placeholders2_2E,(_ZN34_INTERNAL_6f01c168_4_k_cu_b49606b46thrust24THRUST_300001_SM_1000_NS12placeholders2_4E - _ZN34_INTERNAL_6f01c168_4_k_cu_b49606b46thrust24THRUST_300001_SM_1000_NS12placeholders2_2E)
_ZN34_INTERNAL_6f01c168_4_k_cu_b49606b46thrust24THRUST_300001_SM_1000_NS12placeholders2_2E:
	.zero		1
	.type		_ZN34_INTERNAL_6f01c168_4_k_cu_b49606b46thrust24THRUST_300001_SM_1000_NS12placeholders2_4E,@object
	.size		_ZN34_INTERNAL_6f01c168_4_k_cu_b49606b46thrust24THRUST_300001_SM_1000_NS12placeholders2_4E,(_ZN34_INTERNAL_6f01c168_4_k_cu_b49606b44cuda3std3__45__cpo3endE - _ZN34_INTERNAL_6f01c168_4_k_cu_b49606b46thrust24THRUST_300001_SM_1000_NS12placeholders2_4E)
_ZN34_INTERNAL_6f01c168_4_k_cu_b49606b46thrust24THRUST_300001_SM_1000_NS12placeholders2_4E:
	.zero		1
	.type		_ZN34_INTERNAL_6f01c168_4_k_cu_b49606b44cuda3std3__45__cpo3endE,@object
	.size		_ZN34_INTERNAL_6f01c168_4_k_cu_b49606b44cuda3std3__45__cpo3endE,(_ZN34_INTERNAL_6f01c168_4_k_cu_b49606b44cuda3std6ranges3__45__cpo3endE - _ZN34_INTERNAL_6f01c168_4_k_cu_b49606b44cuda3std3__45__cpo3endE)
_ZN34_INTERNAL_6f01c168_4_k_cu_b49606b44cuda3std3__45__cpo3endE:
	.zero		1
	.type		_ZN34_INTERNAL_6f01c168_4_k_cu_b49606b44cuda3std6ranges3__45__cpo3endE,@object
	.size		_ZN34_INTERNAL_6f01c168_4_k_cu_b49606b44cuda3std6ranges3__45__cpo3endE,(_ZN34_INTERNAL_6f01c168_4_k_cu_b49606b44cuda3std3__419piecewise_constructE - _ZN34_INTERNAL_6f01c168_4_k_cu_b49606b44cuda3std6ranges3__45__cpo3endE)
_ZN34_INTERNAL_6f01c168_4_k_cu_b49606b44cuda3std6ranges3__45__cpo3endE:
	.zero		1
	.type		_ZN34_INTERNAL_6f01c168_4_k_cu_b49606b44cuda3std3__419piecewise_constructE,@object
	.size		_ZN34_INTERNAL_6f01c168_4_k_cu_b49606b44cuda3std3__419piecewise_constructE,(_ZN34_INTERNAL_6f01c168_4_k_cu_b49606b44cuda3std6ranges3__45__cpo5cdataE - _ZN34_INTERNAL_6f01c168_4_k_cu_b49606b44cuda3std3__419piecewise_constructE)
_ZN34_INTERNAL_6f01c168_4_k_cu_b49606b44cuda3std3__419piecewise_constructE:
	.zero		1
	.type		_ZN34_INTERNAL_6f01c168_4_k_cu_b49606b44cuda3std6ranges3__45__cpo5cdataE,@object
	.size		_ZN34_INTERNAL_6f01c168_4_k_cu_b49606b44cuda3std6ranges3__45__cpo5cdataE,(_ZN34_INTERNAL_6f01c168_4_k_cu_b49606b46thrust24THRUST_300001_SM_1000_NS12placeholders2_8E - _ZN34_INTERNAL_6f01c168_4_k_cu_b49606b44cuda3std6ranges3__45__cpo5cdataE)
_ZN34_INTERNAL_6f01c168_4_k_cu_b49606b44cuda3std6ranges3__45__cpo5cdataE:
	.zero		1
	.type		_ZN34_INTERNAL_6f01c168_4_k_cu_b49606b46thrust24THRUST_300001_SM_1000_NS12placeholders2_8E,@object
	.size		_ZN34_INTERNAL_6f01c168_4_k_cu_b49606b46thrust24THRUST_300001_SM_1000_NS12placeholders2_8E,(_ZN34_INTERNAL_6f01c168_4_k_cu_b49606b44cuda3std3__45__cpo4rendE - _ZN34_INTERNAL_6f01c168_4_k_cu_b49606b46thrust24THRUST_300001_SM_1000_NS12placeholders2_8E)
_ZN34_INTERNAL_6f01c168_4_k_cu_b49606b46thrust24THRUST_300001_SM_1000_NS12placeholders2_8E:
	.zero		1
	.type		_ZN34_INTERNAL_6f01c168_4_k_cu_b49606b44cuda3std3__45__cpo4rendE,@object
	.size		_ZN34_INTERNAL_6f01c168_4_k_cu_b49606b44cuda3std3__45__cpo4rendE,(_ZN34_INTERNAL_6f01c168_4_k_cu_b49606b44cuda3std6ranges3__45__cpo9iter_swapE - _ZN34_INTERNAL_6f01c168_4_k_cu_b49606b44cuda3std3__45__cpo4rendE)
_ZN34_INTERNAL_6f01c168_4_k_cu_b49606b44cuda3std3__45__cpo4rendE:
	.zero		1
	.type		_ZN34_INTERNAL_6f01c168_4_k_cu_b49606b44cuda3std6ranges3__45__cpo9iter_swapE,@object
	.size		_ZN34_INTERNAL_6f01c168_4_k_cu_b49606b44cuda3std6ranges3__45__cpo9iter_swapE,(_ZN34_INTERNAL_6f01c168_4_k_cu_b49606b44cuda3std3__48unexpectE - _ZN34_INTERNAL_6f01c168_4_k_cu_b49606b44cuda3std6ranges3__45__cpo9iter_swapE)
_ZN34_INTERNAL_6f01c168_4_k_cu_b49606b44cuda3std6ranges3__45__cpo9iter_swapE:
	.zero		1
	.type		_ZN34_INTERNAL_6f01c168_4_k_cu_b49606b44cuda3std3__48unexpectE,@object
	.size		_ZN34_INTERNAL_6f01c168_4_k_cu_b49606b44cuda3std3__48unexpectE,(_ZN34_INTERNAL_6f01c168_4_k_cu_b49606b46thrust24THRUST_300001_SM_1000_NS6system6detail10sequential3seqE - _ZN34_INTERNAL_6f01c168_4_k_cu_b49606b44cuda3std3__48unexpectE)
_ZN34_INTERNAL_6f01c168_4_k_cu_b49606b44cuda3std3__48unexpectE:
	.zero		1
	.type		_ZN34_INTERNAL_6f01c168_4_k_cu_b49606b46thrust24THRUST_300001_SM_1000_NS6system6detail10sequential3seqE,@object
	.size		_ZN34_INTERNAL_6f01c168_4_k_cu_b49606b46thrust24THRUST_300001_SM_1000_NS6system6detail10sequential3seqE,(.L_29 - _ZN34_INTERNAL_6f01c168_4_k_cu_b49606b46thrust24THRUST_300001_SM_1000_NS6system6detail10sequential3seqE)
_ZN34_INTERNAL_6f01c168_4_k_cu_b49606b46thrust24THRUST_300001_SM_1000_NS6system6detail10sequential3seqE:
	.zero		1
.L_29:


//--------------------- .nv.shared._ZN3cub18CUB_300001_SM_10006detail6reduce18DeviceReduceKernelINS2_10policy_hubIdjN4cuda3__47maximumIvEEE10Policy1000EPdjS8_dNS5_3std3__410__identityEEEvT0_PT3_T1_NS0_13GridEvenShareISI_EET2_T4_ --------------------------
	.section	.nv.shared._ZN3cub18CUB_300001_SM_10006detail6reduce18DeviceReduceKernelINS2_10policy_hubIdjN4cuda3__47maximumIvEEE10Policy1000EPdjS8_dNS5_3std3__410__identityEEEvT0_PT3_T1_NS0_13GridEvenShareISI_EET2_T4_,"aw",@nobits
	.sectionflags	@""
	.align	8
.nv.shared._ZN3cub18CUB_300001_SM_10006detail6reduce18DeviceReduceKernelINS2_10policy_hubIdjN4cuda3__47maximumIvEEE10Policy1000EPdjS8_dNS5_3std3__410__identityEEEvT0_PT3_T1_NS0_13GridEvenShareISI_EET2_T4_:
	.zero		1104


//--------------------- .nv.shared._ZN3cub18CUB_300001_SM_10006detail6reduce28DeviceReduceSingleTileKernelINS2_10policy_hubIdjN4cuda3__47maximumIvEEE10Policy1000EPdSB_jS8_ddNS5_3std3__410__identityEEEvT0_T1_T2_T3_T4_T6_ --------------------------
	.section	.nv.shared._ZN3cub18CUB_300001_SM_10006detail6reduce28DeviceReduceSingleTileKernelINS2_10policy_hubIdjN4cuda3__47maximumIvEEE10Policy1000EPdSB_jS8_ddNS5_3std3__410__identityEEEvT0_T1_T2_T3_T4_T6_,"aw",@nobits
	.sectionflags	@""
	.align	8
.nv.shared._ZN3cub18CUB_300001_SM_10006detail6reduce28DeviceReduceSingleTileKernelINS2_10policy_hubIdjN4cuda3__47maximumIvEEE10Policy1000EPdSB_jS8_ddNS5_3std3__410__identityEEEvT0_T1_T2_T3_T4_T6_:
	.zero		1104


//--------------------- .nv.constant0._ZN3cub18CUB_300001_SM_10006detail6reduce28DeviceReduceSingleTileKernelINS2_10policy_hubIdjN4cuda3__47maximumIvEEE10Policy1000EPdSB_iS8_ddNS5_3std3__410__identityEEEvT0_T1_T2_T3_T4_T6_ --------------------------
	.section	.nv.constant0._ZN3cub18CUB_300001_SM_10006detail6reduce28DeviceReduceSingleTileKernelINS2_10policy_hubIdjN4cuda3__47maximumIvEEE10Policy1000EPdSB_iS8_ddNS5_3std3__410__identityEEEvT0_T1_T2_T3_T4_T6_,"a",@progbits
	.sectionflags	@""
	.align	4
.nv.constant0._ZN3cub18CUB_300001_SM_10006detail6reduce28DeviceReduceSingleTileKernelINS2_10policy_hubIdjN4cuda3__47maximumIvEEE10Policy1000EPdSB_iS8_ddNS5_3std3__410__identityEEEvT0_T1_T2_T3_T4_T6_:
	.zero		929


//--------------------- .nv.constant0._ZN3cub18CUB_300001_SM_10006detail6reduce18DeviceReduceKernelINS2_10policy_hubIdjN4cuda3__47maximumIvEEE10Policy1000EPdjS8_dNS5_3std3__410__identityEEEvT0_PT3_T1_NS0_13GridEvenShareISI_EET2_T4_ --------------------------
	.section	.nv.constant0._ZN3cub18CUB_300001_SM_10006detail6reduce18DeviceReduceKernelINS2_10policy_hubIdjN4cuda3__47maximumIvEEE10Policy1000EPdjS8_dNS5_3std3__410__identityEEEvT0_PT3_T1_NS0_13GridEvenShareISI_EET2_T4_,"a",@progbits
	.sectionflags	@""
	.align	4
.nv.constant0._ZN3cub18CUB_300001_SM_10006detail6reduce18DeviceReduceKernelINS2_10policy_hubIdjN4cuda3__47maximumIvEEE10Policy1000EPdjS8_dNS5_3std3__410__identityEEEvT0_PT3_T1_NS0_13GridEvenShareISI_EET2_T4_:
	.zero		958


//--------------------- .nv.constant0._ZN3cub18CUB_300001_SM_10006detail6reduce28DeviceReduceSingleTileKernelINS2_10policy_hubIdjN4cuda3__47maximumIvEEE10Policy1000EPdSB_jS8_ddNS5_3std3__410__identityEEEvT0_T1_T2_T3_T4_T6_ --------------------------
	.section	.nv.constant0._ZN3cub18CUB_300001_SM_10006detail6reduce28DeviceReduceSingleTileKernelINS2_10policy_hubIdjN4cuda3__47maximumIvEEE10Policy1000EPdSB_jS8_ddNS5_3std3__410__identityEEEvT0_T1_T2_T3_T4_T6_,"a",@progbits
	.sectionflags	@""
	.align	4
.nv.constant0._ZN3cub18CUB_300001_SM_10006detail6reduce28DeviceReduceSingleTileKernelINS2_10policy_hubIdjN4cuda3__47maximumIvEEE10Policy1000EPdSB_jS8_ddNS5_3std3__410__identityEEEvT0_T1_T2_T3_T4_T6_:
	.zero		929


//--------------------- .nv.constant0._ZN3cub18CUB_300001_SM_10006detail11EmptyKernelIvEEvv --------------------------
	.section	.nv.constant0._ZN3cub18CUB_300001_SM_10006detail11EmptyKernelIvEEvv,"a",@progbits
	.sectionflags	@""
	.align	4
.nv.constant0._ZN3cub18CUB_300001_SM_10006detail11EmptyKernelIvEEvv:
	.zero		896


//--------------------- .nv.constant0._Z5solvePdS_m --------------------------
	.section	.nv.constant0._Z5solvePdS_m,"a",@progbits
	.sectionflags	@""
	.align	4
.nv.constant0._Z5solvePdS_m:
	.zero		920


//--------------------- .nv.constant0._Z14getErrorMatrixPdS_S_ --------------------------
	.section	.nv.constant0._Z14getErrorMatrixPdS_S_,"a",@progbits
	.sectionflags	@""
	.align	4
.nv.constant0._Z14getErrorMatrixPdS_S_:
	.zero		920


//--------------------- SYMBOLS --------------------------

	.type		.nv.reservedSmem.offset0,@object
	.size		.nv.reservedSmem.offset0,0x4
	.type		.nv.reservedSmem.cap,@object
	.size		.nv.reservedSmem.cap,0x4
